def matmul_kernel(
    a_ptr,
    b_ptr,
    c_ptr,
    M,
    N,
    K,
    stride_am,
    stride_ak,
    stride_bk,
    stride_bn,
    stride_cm,
    stride_cn,
    BLOCK_M: tl.constexpr,
    BLOCK_N: tl.constexpr,
    BLOCK_K: tl.constexpr,
    GROUP_M: tl.constexpr,
):
    pid = tl.program_id(axis=0)
    num_pid_m = tl.cdiv(M, BLOCK_M)
    num_pid_n = tl.cdiv(N, BLOCK_N)
    num_pid_in_group = GROUP_M * num_pid_n
    group_id = pid // num_pid_in_group
    first_pid_m = group_id * GROUP_M
    group_size_m = min(num_pid_m - first_pid_m, GROUP_M)
    pid_m = first_pid_m + ((pid % num_pid_in_group) % group_size_m)
    pid_n = (pid % num_pid_in_group) // group_size_m

    offs_am = (pid_m * BLOCK_M + tl.arange(0, BLOCK_M)) % M
    offs_bn = (pid_n * BLOCK_N + tl.arange(0, BLOCK_N)) % N
    offs_k = tl.arange(0, BLOCK_K)
    a_ptrs = a_ptr + offs_am[:, None] * stride_am + offs_k[None, :] * stride_ak
    b_ptrs = b_ptr + offs_k[:, None] * stride_bk + offs_bn[None, :] * stride_bn

    acc = tl.zeros((BLOCK_M, BLOCK_N), dtype=tl.float32)
    for kk in range(0, tl.cdiv(K, BLOCK_K)):
        a = tl.load(a_ptrs, mask=offs_k[None, :] < K - kk * BLOCK_K, other=0.0)
        b = tl.load(b_ptrs, mask=offs_k[:, None] < K - kk * BLOCK_K, other=0.0)
        acc = tl.dot(a, b, acc)
        a_ptrs += BLOCK_K * stride_ak
        b_ptrs += BLOCK_K * stride_bk

    c = acc.to(c_ptr.dtype.element_ty)
    offs_cm = pid_m * BLOCK_M + tl.arange(0, BLOCK_M)
    offs_cn = pid_n * BLOCK_N + tl.arange(0, BLOCK_N)
    c_ptrs = c_ptr + offs_cm[:, None] * stride_cm + offs_cn[None, :] * stride_cn
    mask = (offs_cm[:, None] < M) & (offs_cn[None, :] < N)
    tl.store(c_ptrs, c, mask=mask)

# config = {"BLOCK_K": 32, "BLOCK_M": 128, "BLOCK_N": 512, "GROUP_M": 8, "arch": "sm_100", "dtype": "fp16", "num_ctas": 1, "num_stages": 3, "num_warps": 16}
# arch = sm_100


// ===== COMPILED SASS (sm_100a) =====

	.target	sm_100a

	.elftype	@"ET_EXEC"


//--------------------- .note.nv.tkinfo           --------------------------
	.section	.note.nv.tkinfo,"",@"SHT_NOTE"
	.sectionflags	@"SHF_NOTE_NV_TKINFO"
	.tkinfo
        /*0018*/ 	.word	0x00000081
        /*0030*/ 	.string	""
        /*0030*/ 	.string	"ptxas-blackwell"
        /*0030*/ 	.string	"Cuda compilation tools, release 12.9, V12.9.86"
        /*0030*/ 	.string	"Build cuda_12.9.r12.9/compiler.36037853_0"
        /*0030*/ 	.string	"-v  -suppress-debug-info  -lineinfo  -arch sm_100a "



//--------------------- .note.nv.cuver            --------------------------
	.section	.note.nv.cuver,"",@"SHT_NOTE"
	.sectionflags	@"SHF_NOTE_NV_CUVER"
        /*0018*/ 	.short	0x0001
        /*001a*/ 	.short	0x0064
        /*001c*/ 	.short	0x0001
        /*001e*/ 	.short	0x0000
        /*0020*/ 	.short	0x0001
        /*0022*/ 	.short	0x0000


//--------------------- .nv.info                  --------------------------
	.section	.nv.info,"",@"SHT_CUDA_INFO"
	.align	4


	//----- nvinfo : EIATTR_REGCOUNT
	.align		4
        /*0000*/ 	.byte	0x04, 0x2f
        /*0002*/ 	.short	(.L_1 - .L_0)
	.align		4
.L_0:
        /*0004*/ 	.word	index@(matmul_kernel)
        /*0008*/ 	.word	0x00000020


	//----- nvinfo : EIATTR_FRAME_SIZE
	.align		4
.L_1:
        /*000c*/ 	.byte	0x04, 0x11
        /*000e*/ 	.short	(.L_3 - .L_2)
	.align		4
.L_2:
        /*0010*/ 	.word	index@(matmul_kernel)
        /*0014*/ 	.word	0x00000968


	//----- nvinfo : EIATTR_MIN_STACK_SIZE
	.align		4
.L_3:
        /*0018*/ 	.byte	0x04, 0x12
        /*001a*/ 	.short	(.L_5 - .L_4)
	.align		4
.L_4:
        /*001c*/ 	.word	index@(matmul_kernel)
        /*0020*/ 	.word	0x00000968
.L_5:


//--------------------- .nv.info.matmul_kernel    --------------------------
	.section	.nv.info.matmul_kernel,"",@"SHT_CUDA_INFO"
	.sectionflags	@""
	.align	4


	//----- nvinfo : EIATTR_CUDA_API_VERSION
	.align		4
        /*0000*/ 	.byte	0x04, 0x37
        /*0002*/ 	.short	(.L_7 - .L_6)
.L_6:
        /*0004*/ 	.word	0x00000081


	//----- nvinfo : EIATTR_KPARAM_INFO
	.align		4
.L_7:
        /*0008*/ 	.byte	0x04, 0x17
        /*000a*/ 	.short	(.L_9 - .L_8)
.L_8:
        /*000c*/ 	.word	0x00000000
        /*0010*/ 	.short	0x000d
        /*0012*/ 	.short	0x0048
        /*0014*/ 	.byte	0x00, 0xf4, 0x21, 0x00


	//----- nvinfo : EIATTR_KPARAM_INFO
	.align		4
.L_9:
        /*0018*/ 	.byte	0x04, 0x17
        /*001a*/ 	.short	(.L_11 - .L_10)
.L_10:
        /*001c*/ 	.word	0x00000000
        /*0020*/ 	.short	0x000c
        /*0022*/ 	.short	0x0040
        /*0024*/ 	.byte	0x00, 0xf4, 0x21, 0x00


	//----- nvinfo : EIATTR_KPARAM_INFO
	.align		4
.L_11:
        /*0028*/ 	.byte	0x04, 0x17
        /*002a*/ 	.short	(.L_13 - .L_12)
.L_12:
        /*002c*/ 	.word	0x00000000
        /*0030*/ 	.short	0x000b
        /*0032*/ 	.short	0x0038
        /*0034*/ 	.byte	0x00, 0xf0, 0x11, 0x00


	//----- nvinfo : EIATTR_KPARAM_INFO
	.align		4
.L_13:
        /*0038*/ 	.byte	0x04, 0x17
        /*003a*/ 	.short	(.L_15 - .L_14)
.L_14:
        /*003c*/ 	.word	0x00000000
        /*0040*/ 	.short	0x000a
        /*0042*/ 	.short	0x0034
        /*0044*/ 	.byte	0x00, 0xf0, 0x11, 0x00


	//----- nvinfo : EIATTR_KPARAM_INFO
	.align		4
.L_15:
        /*0048*/ 	.byte	0x04, 0x17
        /*004a*/ 	.short	(.L_17 - .L_16)
.L_16:
        /*004c*/ 	.word	0x00000000
        /*0050*/ 	.short	0x0009
        /*0052*/ 	.short	0x0030
        /*0054*/ 	.byte	0x00, 0xf0, 0x11, 0x00


	//----- nvinfo : EIATTR_KPARAM_INFO
	.align		4
.L_17:
        /*0058*/ 	.byte	0x04, 0x17
        /*005a*/ 	.short	(.L_19 - .L_18)
.L_18:
        /*005c*/ 	.word	0x00000000
        /*0060*/ 	.short	0x0008
        /*0062*/ 	.short	0x002c
        /*0064*/ 	.byte	0x00, 0xf0, 0x11, 0x00


	//----- nvinfo : EIATTR_KPARAM_INFO
	.align		4
.L_19:
        /*0068*/ 	.byte	0x04, 0x17
        /*006a*/ 	.short	(.L_21 - .L_20)
.L_20:
        /*006c*/ 	.word	0x00000000
        /*0070*/ 	.short	0x0007
        /*0072*/ 	.short	0x0028
        /*0074*/ 	.byte	0x00, 0xf0, 0x11, 0x00


	//----- nvinfo : EIATTR_KPARAM_INFO
	.align		4
.L_21:
        /*0078*/ 	.byte	0x04, 0x17
        /*007a*/ 	.short	(.L_23 - .L_22)
.L_22:
        /*007c*/ 	.word	0x00000000
        /*0080*/ 	.short	0x0006
        /*0082*/ 	.short	0x0024
        /*0084*/ 	.byte	0x00, 0xf0, 0x11, 0x00


	//----- nvinfo : EIATTR_KPARAM_INFO
	.align		4
.L_23:
        /*0088*/ 	.byte	0x04, 0x17
        /*008a*/ 	.short	(.L_25 - .L_24)
.L_24:
        /*008c*/ 	.word	0x00000000
        /*0090*/ 	.short	0x0005
        /*0092*/ 	.short	0x0020
        /*0094*/ 	.byte	0x00, 0xf0, 0x11, 0x00


	//----- nvinfo : EIATTR_KPARAM_INFO
	.align		4
.L_25:
        /*0098*/ 	.byte	0x04, 0x17
        /*009a*/ 	.short	(.L_27 - .L_26)
.L_26:
        /*009c*/ 	.word	0x00000000
        /*00a0*/ 	.short	0x0004
        /*00a2*/ 	.short	0x001c
        /*00a4*/ 	.byte	0x00, 0xf0, 0x11, 0x00


	//----- nvinfo : EIATTR_KPARAM_INFO
	.align		4
.L_27:
        /*00a8*/ 	.byte	0x04, 0x17
        /*00aa*/ 	.short	(.L_29 - .L_28)
.L_28:
        /*00ac*/ 	.word	0x00000000
        /*00b0*/ 	.short	0x0003
        /*00b2*/ 	.short	0x0018
        /*00b4*/ 	.byte	0x00, 0xf0, 0x11, 0x00


	//----- nvinfo : EIATTR_KPARAM_INFO
	.align		4
.L_29:
        /*00b8*/ 	.byte	0x04, 0x17
        /*00ba*/ 	.short	(.L_31 - .L_30)
.L_30:
        /*00bc*/ 	.word	0x00000000
        /*00c0*/ 	.short	0x0002
        /*00c2*/ 	.short	0x0010
        /*00c4*/ 	.byte	0x00, 0xf4, 0x21, 0x00


	//----- nvinfo : EIATTR_KPARAM_INFO
	.align		4
.L_31:
        /*00c8*/ 	.byte	0x04, 0x17
        /*00ca*/ 	.short	(.L_33 - .L_32)
.L_32:
        /*00cc*/ 	.word	0x00000000
        /*00d0*/ 	.short	0x0001
        /*00d2*/ 	.short	0x0008
        /*00d4*/ 	.byte	0x00, 0xf4, 0x21, 0x00


	//----- nvinfo : EIATTR_KPARAM_INFO
	.align		4
.L_33:
        /*00d8*/ 	.byte	0x04, 0x17
        /*00da*/ 	.short	(.L_35 - .L_34)
.L_34:
        /*00dc*/ 	.word	0x00000000
        /*00e0*/ 	.short	0x0000
        /*00e2*/ 	.short	0x0000
        /*00e4*/ 	.byte	0x00, 0xf4, 0x21, 0x00


	//----- nvinfo : EIATTR_SPARSE_MMA_MASK
	.align		4
.L_35:
        /*00e8*/ 	.byte	0x03, 0x50
        /*00ea*/ 	.short	0x0000


	//----- nvinfo : EIATTR_MAXREG_COUNT
	.align		4
        /*00ec*/ 	.byte	0x03, 0x1b
        /*00ee*/ 	.short	0x0080


	//----- nvinfo : EIATTR_NUM_BARRIERS
	.align		4
        /*00f0*/ 	.byte	0x02, 0x4c
        /*00f2*/ 	.byte	0x01
	.zero		1


	//----- nvinfo : EIATTR_ANNOTATIONS
	.align		4
        /*00f4*/ 	.byte	0x04, 0x55
        /*00f6*/ 	.short	(.L_37 - .L_36)


	//   ....[0]....
.L_36:
        /*00f8*/ 	.word	0x00000001
        /*00fc*/ 	.byte	0x50, 0x05, 0x00, 0x00, 0x01, 0x00, 0x00, 0x00, 0x80, 0x05, 0x00, 0x00, 0x01, 0x00, 0x00, 0x00
        /* <DEDUP_REMOVED lines=895> */
        /*38fc*/ 	.byte	0xb0, 0x03, 0x01, 0x00, 0x01, 0x00, 0x00, 0x00, 0xc0, 0x03, 0x01, 0x00


	//----- nvinfo : EIATTR_VRC_CTA_INIT_COUNT
	.align		4
.L_37:
        /*3908*/ 	.byte	0x02, 0x4a
	.zero		1
	.zero		1


	//----- nvinfo : EIATTR_EXIT_INSTR_OFFSETS
	.align		4
        /*390c*/ 	.byte	0x04, 0x1c
        /*390e*/ 	.short	(.L_39 - .L_38)


	//   ....[0]....
.L_38:
        /*3910*/ 	.word	0x000107b0


	//   ....[1]....
        /*3914*/ 	.word	0x000107e0


	//----- nvinfo : EIATTR_REQNTID
	.align		4
.L_39:
        /*3918*/ 	.byte	0x04, 0x10
        /*391a*/ 	.short	(.L_41 - .L_40)
.L_40:
        /*391c*/ 	.word	0x00000200
        /*3920*/ 	.word	0x00000001
        /*3924*/ 	.word	0x00000001


	//----- nvinfo : EIATTR_CBANK_PARAM_SIZE
	.align		4
.L_41:
        /*3928*/ 	.byte	0x03, 0x19
        /*392a*/ 	.short	0x0050


	//----- nvinfo : EIATTR_PARAM_CBANK
	.align		4
        /*392c*/ 	.byte	0x04, 0x0a
        /*392e*/ 	.short	(.L_43 - .L_42)
	.align		4
.L_42:
        /*3930*/ 	.word	index@(.nv.constant0.matmul_kernel)
        /*3934*/ 	.short	0x0380
        /*3936*/ 	.short	0x0050


	//----- nvinfo : EIATTR_SW_WAR
	.align		4
.L_43:
        /*3938*/ 	.byte	0x04, 0x36
        /*393a*/ 	.short	(.L_45 - .L_44)
.L_44:
        /*393c*/ 	.word	0x00000008
.L_45:


//--------------------- .nv.compat                --------------------------
	.section	.nv.compat,"",@"SHT_CUDA_COMPAT_INFO"
	.align	4
        /*0000*/ 	.byte	0x02, 0x02, 0x01, 0x00, 0x02, 0x05, 0x05, 0x00, 0x02, 0x03, 0x00, 0x00, 0x02, 0x06, 0x01, 0x00


//--------------------- .nv.callgraph             --------------------------
	.section	.nv.callgraph,"",@"SHT_CUDA_CALLGRAPH"
	.align	4
	.sectionentsize	8
	.align		4
        /*0000*/ 	.word	0x00000000
	.align		4
        /*0004*/ 	.word	0xffffffff
	.align		4
        /*0008*/ 	.word	0x00000000
	.align		4
        /*000c*/ 	.word	0xfffffffe
	.align		4
        /*0010*/ 	.word	0x00000000
	.align		4
        /*0014*/ 	.word	0xfffffffd
	.align		4
        /*0018*/ 	.word	0x00000000
	.align		4
        /*001c*/ 	.word	0xfffffffc


//--------------------- .text.matmul_kernel       --------------------------
	.section	.text.matmul_kernel,"ax",@progbits
	.align	128
        .global         matmul_kernel
        .type           matmul_kernel,@function
        .size           matmul_kernel,(.L_x_4 - matmul_kernel)
        .other          matmul_kernel,@"STO_CUDA_ENTRY STV_DEFAULT"
matmul_kernel:
.text.matmul_kernel:
[----:B------:R-:W0:Y:S08]  /*0000*/  LDC R1, c[0x0][0x37c] ;  /* 0x0000df00ff017b82 */ /* 0x000e300000000800 */
[----:B------:R-:W1:Y:S01]  /*0010*/  LDC.64 R6, c[0x0][0x398] ;  /* 0x0000e600ff067b82 */ /* 0x000e620000000a00 */
[----:B------:R-:W2:Y:S01]  /*0020*/  S2R R28, SR_TID.X ;  /* 0x00000000001c7919 */ /* 0x000ea20000002100 */
[----:B------:R-:W3:Y:S01]  /*0030*/  LDCU UR4, c[0x0][0x3a0] ;  /* 0x00007400ff0477ac */ /* 0x000ee20008000800 */
[----:B0-----:R-:W-:Y:S01]  /*0040*/  VIADD R1, R1, 0xfffff698 ;  /* 0xfffff69801017836 */ /* 0x001fe20000000000 */
[----:B------:R-:W-:Y:S01]  /*0050*/  UMOV UR5, 0x400 ;  /* 0x0000040000057882 */ /* 0x000fe20000000000 */
[----:B------:R-:W0:Y:S03]  /*0060*/  LDCU.64 UR8, c[0x0][0x358] ;  /* 0x00006b00ff0877ac */ /* 0x000e260008000a00 */
[----:B------:R-:W4:Y:S01]  /*0070*/  S2UR UR6, SR_CgaCtaId ;  /* 0x00000000000679c3 */ /* 0x000f220000008800 */
[----:B------:R-:W0:Y:S01]  /*0080*/  LDCU UR7, c[0x0][0x3a0] ;  /* 0x00007400ff0777ac */ /* 0x000e220008000800 */
[----:B---3--:R-:W-:Y:S01]  /*0090*/  UIADD3 UR4, UPT, UPT, UR4, 0x1f, URZ ;  /* 0x0000001f04047890 */ /* 0x008fe2000fffe0ff */
[----:B-1----:R-:W-:-:S03]  /*00a0*/  VIADD R0, R7, 0x1ff ;  /* 0x000001ff07007836 */ /* 0x002fc60000000000 */
[----:B------:R-:W-:Y:S02]  /*00b0*/  UISETP.GT.AND UP0, UPT, UR4, 0x1f, UPT ;  /* 0x0000001f0400788c */ /* 0x000fe4000bf04270 */
[----:B------:R-:W-:Y:S01]  /*00c0*/  SHF.R.S32.HI R3, RZ, 0x1f, R0 ;  /* 0x0000001fff037819 */ /* 0x000fe20000011400 */
[----:B----4-:R-:W-:-:S03]  /*00d0*/  ULEA UR5, UR6, UR5, 0x18 ;  /* 0x0000000506057291 */ /* 0x010fc6000f8ec0ff */
[----:B------:R-:W-:-:S04]  /*00e0*/  LEA.HI R3, R3, R0, RZ, 0x9 ;  /* 0x0000000003037211 */ /* 0x000fc800078f48ff */
[----:B------:R-:W-:Y:S02]  /*00f0*/  SHF.R.S32.HI R0, RZ, 0x9, R3 ;  /* 0x00000009ff007819 */ /* 0x000fe40000011403 */
[----:B------:R-:W1:Y:S03]  /*0100*/  S2R R3, SR_CTAID.X ;  /* 0x0000000000037919 */ /* 0x000e660000002500 */
[----:B------:R-:W-:-:S05]  /*0110*/  IMAD.SHL.U32 R0, R0, 0x8, RZ ;  /* 0x0000000800007824 */ /* 0x000fca00078e00ff */
[-C--:B------:R-:W-:Y:S02]  /*0120*/  IABS R9, R0.reuse ;  /* 0x0000000000097213 */ /* 0x080fe40000000000 */
[----:B------:R-:W-:Y:S02]  /*0130*/  IABS R12, R0 ;  /* 0x00000000000c7213 */ /* 0x000fe40000000000 */
[----:B------:R-:W3:Y:S08]  /*0140*/  I2F.RP R2, R9 ;  /* 0x0000000900027306 */ /* 0x000ef00000209400 */
[----:B---3--:R-:W3:Y:S01]  /*0150*/  MUFU.RCP R2, R2 ;  /* 0x0000000200027308 */ /* 0x008ee20000001000 */
[----:B-1----:R-:W-:Y:S01]  /*0160*/  IABS R10, R3 ;  /* 0x00000003000a7213 */ /* 0x002fe20000000000 */
[----:B---3--:R-:W-:-:S02]  /*0170*/  VIADD R4, R2, 0xffffffe ;  /* 0x0ffffffe02047836 */ /* 0x008fc40000000000 */
[----:B------:R-:W-:-:S04]  /*0180*/  IMAD.MOV R2, RZ, RZ, -R12 ;  /* 0x000000ffff027224 */ /* 0x000fc800078e0a0c */
[----:B------:R1:W3:Y:S02]  /*0190*/  F2I.FTZ.U32.TRUNC.NTZ R5, R4 ;  /* 0x0000000400057305 */ /* 0x0002e4000021f000 */
[----:B-1----:R-:W-:Y:S02]  /*01a0*/  IMAD.MOV.U32 R4, RZ, RZ, RZ ;  /* 0x000000ffff047224 */ /* 0x002fe400078e00ff */
[----:B---3--:R-:W-:-:S04]  /*01b0*/  IMAD.MOV R8, RZ, RZ, -R5 ;  /* 0x000000ffff087224 */ /* 0x008fc800078e0a05 */
[----:B------:R-:W-:Y:S02]  /*01c0*/  IMAD R11, R8, R9, RZ ;  /* 0x00000009080b7224 */ /* 0x000fe400078e02ff */
[----:B------:R-:W-:Y:S02]  /*01d0*/  IMAD.MOV.U32 R8, RZ, RZ, R10 ;  /* 0x000000ffff087224 */ /* 0x000fe400078e000a */
[----:B------:R-:W-:-:S06]  /*01e0*/  IMAD.HI.U32 R5, R5, R11, R4 ;  /* 0x0000000b05057227 */ /* 0x000fcc00078e0004 */
[----:B------:R-:W-:-:S04]  /*01f0*/  IMAD.HI.U32 R5, R5, R8, RZ ;  /* 0x0000000805057227 */ /* 0x000fc800078e00ff */
[----:B------:R-:W-:-:S05]  /*0200*/  IMAD R2, R5, R2, R8 ;  /* 0x0000000205027224 */ /* 0x000fca00078e0208 */
[----:B------:R-:W-:-:S13]  /*0210*/  ISETP.GT.U32.AND P1, PT, R9, R2, PT ;  /* 0x000000020900720c */ /* 0x000fda0003f24070 */
[----:B------:R-:W-:Y:S02]  /*0220*/  @!P1 IMAD.IADD R2, R2, 0x1, -R9 ;  /* 0x0000000102029824 */ /* 0x000fe400078e0a09 */
[----:B------:R-:W-:Y:S01]  /*0230*/  @!P1 VIADD R5, R5, 0x1 ;  /* 0x0000000105059836 */ /* 0x000fe20000000000 */
[----:B------:R-:W-:Y:S02]  /*0240*/  ISETP.NE.AND P1, PT, R0, RZ, PT ;  /* 0x000000ff0000720c */ /* 0x000fe40003f25270 */
[----:B------:R-:W-:Y:S02]  /*0250*/  ISETP.GE.U32.AND P0, PT, R2, R9, PT ;  /* 0x000000090200720c */ /* 0x000fe40003f06070 */
[----:B------:R-:W-:-:S04]  /*0260*/  LOP3.LUT R2, R3, R0, RZ, 0x3c, !PT ;  /* 0x0000000003027212 */ /* 0x000fc800078e3cff */
[----:B------:R-:W-:Y:S01]  /*0270*/  ISETP.GE.AND P2, PT, R2, RZ, PT ;  /* 0x000000ff0200720c */ /* 0x000fe20003f46270 */
[----:B------:R-:W-:-:S06]  /*0280*/  VIADD R2, R6, 0x7f ;  /* 0x0000007f06027836 */ /* 0x000fcc0000000000 */
[----:B------:R-:W-:-:S04]  /*0290*/  @P0 VIADD R5, R5, 0x1 ;  /* 0x0000000105050836 */ /* 0x000fc80000000000 */
[----:B------:R-:W-:Y:S01]  /*02a0*/  IMAD.MOV.U32 R4, RZ, RZ, R5 ;  /* 0x000000ffff047224 */ /* 0x000fe200078e0005 */
[----:B------:R-:W-:-:S03]  /*02b0*/  SHF.R.S32.HI R5, RZ, 0x1f, R2 ;  /* 0x0000001fff057819 */ /* 0x000fc60000011402 */
[----:B------:R-:W-:Y:S01]  /*02c0*/  @!P2 IMAD.MOV R4, RZ, RZ, -R4 ;  /* 0x000000ffff04a224 */ /* 0x000fe200078e0a04 */
[----:B------:R-:W-:Y:S02]  /*02d0*/  @!P1 LOP3.LUT R4, RZ, R0, RZ, 0x33, !PT ;  /* 0x00000000ff049212 */ /* 0x000fe400078e33ff */
[----:B------:R-:W-:-:S03]  /*02e0*/  LEA.HI R5, R5, R2, RZ, 0x7 ;  /* 0x0000000205057211 */ /* 0x000fc600078f38ff */
[----:B------:R-:W-:Y:S02]  /*02f0*/  IMAD.SHL.U32 R2, R4, 0x8, RZ ;  /* 0x0000000804027824 */ /* 0x000fe400078e00ff */
[----:B------:R-:W-:-:S03]  /*0300*/  IMAD.MOV R4, RZ, RZ, -R4 ;  /* 0x000000ffff047224 */ /* 0x000fc600078e0a04 */
[----:B------:R-:W-:Y:S01]  /*0310*/  LEA.HI.SX32 R5, R5, -R2, 0x19 ;  /* 0x8000000205057211 */ /* 0x000fe200078fcaff */
[----:B------:R-:W-:Y:S02]  /*0320*/  IMAD R15, R0, R4, R3 ;  /* 0x00000004000f7224 */ /* 0x000fe400078e0203 */
[----:B------:R-:W-:Y:S01]  /*0330*/  IMAD.MOV.U32 R4, RZ, RZ, RZ ;  /* 0x000000ffff047224 */ /* 0x000fe200078e00ff */
[----:B------:R-:W-:Y:S02]  /*0340*/  VIMNMX R8, PT, PT, R5, 0x8, PT ;  /* 0x0000000805087848 */ /* 0x000fe40003fe0100 */
[----:B------:R-:W-:Y:S02]  /*0350*/  IABS R13, R15 ;  /* 0x0000000f000d7213 */ /* 0x000fe40000000000 */
[----:B------:R-:W-:-:S04]  /*0360*/  IABS R11, R8 ;  /* 0x00000008000b7213 */ /* 0x000fc80000000000 */
[----:B------:R-:W1:Y:S08]  /*0370*/  I2F.RP R9, R11 ;  /* 0x0000000b00097306 */ /* 0x000e700000209400 */
[----:B-1----:R-:W1:Y:S02]  /*0380*/  MUFU.RCP R9, R9 ;  /* 0x0000000900097308 */ /* 0x002e640000001000 */
[----:B-1----:R-:W-:-:S06]  /*0390*/  VIADD R5, R9, 0xffffffe ;  /* 0x0ffffffe09057836 */ /* 0x002fcc0000000000 */
[----:B------:R-:W1:Y:S02]  /*03a0*/  F2I.FTZ.U32.TRUNC.NTZ R5, R5 ;  /* 0x0000000500057305 */ /* 0x000e64000021f000 */
[----:B-1----:R-:W-:-:S04]  /*03b0*/  IMAD.MOV R10, RZ, RZ, -R5 ;  /* 0x000000ffff0a7224 */ /* 0x002fc800078e0a05 */
[----:B------:R-:W-:-:S04]  /*03c0*/  IMAD.MOV.U32 R0, RZ, RZ, R10 ;  /* 0x000000ffff007224 */ /* 0x000fc800078e000a */
[----:B------:R-:W-:Y:S01]  /*03d0*/  IMAD R3, R0, R11, RZ ;  /* 0x0000000b00037224 */ /* 0x000fe200078e02ff */
[----:B------:R-:W-:-:S03]  /*03e0*/  IABS R0, R8 ;  /* 0x0000000800007213 */ /* 0x000fc60000000000 */
[----:B------:R-:W-:-:S04]  /*03f0*/  IMAD.HI.U32 R4, R5, R3, R4 ;  /* 0x0000000305047227 */ /* 0x000fc800078e0004 */
[----:B------:R-:W-:Y:S02]  /*0400*/  IMAD.MOV R0, RZ, RZ, -R0 ;  /* 0x000000ffff007224 */ /* 0x000fe400078e0a00 */
        /* <DEDUP_REMOVED lines=8> */
[----:B------:R-:W-:Y:S02]  /*0490*/  ISETP.GE.AND P2, PT, R0, RZ, PT ;  /* 0x000000ff0000720c */ /* 0x000fe40003f46270 */
[----:B--2---:R-:W-:-:S05]  /*04a0*/  LOP3.LUT R0, R28, 0x7f, RZ, 0xc0, !PT ;  /* 0x0000007f1c007812 */ /* 0x004fca00078ec0ff */
[----:B------:R-:W-:-:S06]  /*04b0*/  @P0 VIADD R4, R4, 0x1 ;  /* 0x0000000104040836 */ /* 0x000fcc0000000000 */
[----:B------:R-:W-:Y:S01]  /*04c0*/  @!P2 IMAD.MOV R4, RZ, RZ, -R4 ;  /* 0x000000ffff04a224 */ /* 0x000fe200078e0a04 */
[----:B------:R-:W-:-:S05]  /*04d0*/  @!P1 LOP3.LUT R4, RZ, R8, RZ, 0x33, !PT ;  /* 0x00000008ff049212 */ /* 0x000fca00078e33ff */
[----:B------:R-:W-:Y:S02]  /*04e0*/  IMAD.MOV R3, RZ, RZ, -R4 ;  /* 0x000000ffff037224 */ /* 0x000fe400078e0a04 */
[----:B------:R-:W-:Y:S02]  /*04f0*/  IMAD.SHL.U32 R29, R4, 0x200, RZ ;  /* 0x00000200041d7824 */ /* 0x000fe400078e00ff */
[----:B------:R-:W-:-:S04]  /*0500*/  IMAD R3, R8, R3, R15 ;  /* 0x0000000308037224 */ /* 0x000fc800078e020f */
[----:B------:R-:W-:Y:S01]  /*0510*/  IMAD.IADD R3, R2, 0x1, R3 ;  /* 0x0000000102037824 */ /* 0x000fe200078e0203 */
[----:B------:R-:W-:-:S03]  /*0520*/  SHF.R.U32.HI R2, RZ, 0x7, R28 ;  /* 0x00000007ff027819 */ /* 0x000fc6000001161c */
[----:B------:R-:W-:Y:S01]  /*0530*/  IMAD R3, R3, 0x80, R0 ;  /* 0x0000008003037824 */ /* 0x000fe200078e0200 */
[----:B------:R-:W-:-:S04]  /*0540*/  SGXT.U32 R14, R2, 0x2 ;  /* 0x00000002020e781a */ /* 0x000fc80000000000 */
[----:B------:R1:W-:Y:S01]  /*0550*/  STL [R1+0x45c], R3 ;  /* 0x00045c0301007387 */ /* 0x0003e20000100800 */
[C---:B------:R-:W-:Y:S02]  /*0560*/  LOP3.LUT R2, R14.reuse, 0x4, RZ, 0xfc, !PT ;  /* 0x000000040e027812 */ /* 0x040fe400078efcff */
[C---:B------:R-:W-:Y:S01]  /*0570*/  LOP3.LUT R0, R14.reuse, 0x8, RZ, 0xfc, !PT ;  /* 0x000000080e007812 */ /* 0x040fe200078efcff */
[----:B------:R1:W-:Y:S01]  /*0580*/  STL [R1+0x30c], R29 ;  /* 0x00030c1d01007387 */ /* 0x0003e20000100800 */
[C---:B------:R-:W-:Y:S02]  /*0590*/  LOP3.LUT R2, R14.reuse, 0xc, RZ, 0xfc, !PT ;  /* 0x0000000c0e027812 */ /* 0x040fe400078efcff */
[C---:B------:R-:W-:Y:S02]  /*05a0*/  LOP3.LUT R0, R14.reuse, 0x10, RZ, 0xfc, !PT ;  /* 0x000000100e007812 */ /* 0x040fe400078efcff */
[C---:B------:R-:W-:Y:S02]  /*05b0*/  LOP3.LUT R5, R14.reuse, 0x14, RZ, 0xfc, !PT ;  /* 0x000000140e057812 */ /* 0x040fe400078efcff */
[----:B------:R-:W-:-:S02]  /*05c0*/  LOP3.LUT R2, R14, 0x18, RZ, 0xfc, !PT ;  /* 0x000000180e027812 */ /* 0x000fc400078efcff */
[----:B------:R-:W-:Y:S01]  /*05d0*/  LOP3.LUT R0, R14, 0x1c, RZ, 0xfc, !PT ;  /* 0x0000001c0e007812 */ /* 0x000fe200078efcff */
[----:B01----:R-:W-:Y:S06]  /*05e0*/  BRA.U UP0, `(.L_x_0) ;  /* 0x0000000100e47547 */ /* 0x003fec000b800000 */
[C---:B------:R-:W-:Y:S01]  /*05f0*/  IMAD.SHL.U32 R2, R28.reuse, 0x80, RZ ;  /* 0x000000801c027824 */ /* 0x040fe200078e00ff */
[----:B------:R-:W-:Y:S01]  /*0600*/  CS2R R24, SRZ ;  /* 0x0000000000187805 */ /* 0x000fe2000001ff00 */
[----:B------:R-:W-:Y:S01]  /*0610*/  IMAD.SHL.U32 R0, R28, 0x10, RZ ;  /* 0x000000101c007824 */ /* 0x000fe200078e00ff */
[----:B------:R-:W-:Y:S02]  /*0620*/  CS2R R26, SRZ ;  /* 0x00000000001a7805 */ /* 0x000fe4000001ff00 */
[----:B------:R-:W-:Y:S01]  /*0630*/  CS2R R16, SRZ ;  /* 0x0000000000107805 */ /* 0x000fe2000001ff00 */
[----:B------:R0:W-:Y:S01]  /*0640*/  STL [R1+0x440], R2 ;  /* 0x0004400201007387 */ /* 0x0001e20000100800 */
[----:B------:R-:W-:Y:S02]  /*0650*/  CS2R R18, SRZ ;  /* 0x0000000000127805 */ /* 0x000fe4000001ff00 */
[----:B------:R-:W-:Y:S02]  /*0660*/  CS2R R12, SRZ ;  /* 0x00000000000c7805 */ /* 0x000fe4000001ff00 */
[----:B------:R-:W-:Y:S01]  /*0670*/  CS2R R14, SRZ ;  /* 0x00000000000e7805 */ /* 0x000fe2000001ff00 */
[----:B------:R0:W-:Y:S01]  /*0680*/  STL [R1+0x468], R0 ;  /* 0x0004680001007387 */ /* 0x0001e20000100800 */
[----:B------:R-:W-:-:S02]  /*0690*/  CS2R R8, SRZ ;  /* 0x0000000000087805 */ /* 0x000fc4000001ff00 */
[----:B------:R-:W-:Y:S02]  /*06a0*/  CS2R R10, SRZ ;  /* 0x00000000000a7805 */ /* 0x000fe4000001ff00 */
[----:B------:R-:W-:Y:S01]  /*06b0*/  CS2R R4, SRZ ;  /* 0x0000000000047805 */ /* 0x000fe2000001ff00 */
[----:B------:R0:W-:Y:S01]  /*06c0*/  STL [R1], RZ ;  /* 0x000000ff01007387 */ /* 0x0001e20000100800 */
[----:B------:R-:W-:Y:S02]  /*06d0*/  CS2R R6, SRZ ;  /* 0x0000000000067805 */ /* 0x000fe4000001ff00 */
[----:B------:R-:W-:Y:S02]  /*06e0*/  CS2R R20, SRZ ;  /* 0x0000000000147805 */ /* 0x000fe4000001ff00 */
[----:B------:R-:W-:Y:S01]  /*06f0*/  CS2R R22, SRZ ;  /* 0x0000000000167805 */ /* 0x000fe2000001ff00 */
[----:B------:R0:W-:Y:S04]  /*0700*/  STL [R1+0x4], RZ ;  /* 0x000004ff01007387 */ /* 0x0001e80000100800 */
        /* <DEDUP_REMOVED lines=37> */
[----:B------:R0:W-:Y:S01]  /*0960*/  STL [R1+0x15c], RZ ;  /* 0x00015cff01007387 */ /* 0x0001e20000100800 */
[----:B------:R-:W-:Y:S05]  /*0970*/  BRA `(.L_x_1) ;  /* 0x000000a400687947 */ /* 0x000fea0003800000 */
.L_x_0:
[----:B------:R-:W-:Y:S01]  /*0980*/  IMAD.MOV.U32 R23, RZ, RZ, R3 ;  /* 0x000000ffff177224 */ /* 0x000fe200078e0003 */
[----:B------:R-:W-:Y:S01]  /*0990*/  IABS R3, R6 ;  /* 0x0000000600037213 */ /* 0x000fe20000000000 */
[----:B------:R0:W-:Y:S01]  /*09a0*/  STL [R1+0x4a8], R7 ;  /* 0x0004a80701007387 */ /* 0x0001e20000100800 */
[----:B------:R-:W-:Y:S01]  /*09b0*/  IABS R4, R7 ;  /* 0x0000000700047213 */ /* 0x000fe20000000000 */
[C---:B------:R-:W-:Y:S01]  /*09c0*/  IMAD.SHL.U32 R14, R28.reuse, 0x10, RZ ;  /* 0x000000101c0e7824 */ /* 0x040fe200078e00ff */
[----:B------:R-:W1:Y:S01]  /*09d0*/  I2F.RP R5, R3 ;  /* 0x0000000300057306 */ /* 0x000e620000209400 */
[----:B------:R-:W-:Y:S01]  /*09e0*/  IABS R12, R23 ;  /* 0x00000017000c7213 */ /* 0x000fe20000000000 */
[C---:B------:R-:W-:Y:S01]  /*09f0*/  IMAD.SHL.U32 R16, R28.reuse, 0x8, RZ ;  /* 0x000000081c107824 */ /* 0x040fe200078e00ff */
[----:B------:R-:W-:Y:S01]  /*0a00*/  LOP3.LUT R15, R28, 0x7, RZ, 0xc0, !PT ;  /* 0x000000071c0f7812 */ /* 0x000fe200078ec0ff */
[----:B------:R-:W-:Y:S01]  /*0a10*/  STL [R1+0x468], R14 ;  /* 0x0004680e01007387 */ /* 0x000fe20000100800 */
[----:B------:R-:W-:Y:S01]  /*0a20*/  LOP3.LUT R18, R14, 0xe00, RZ, 0xc0, !PT ;  /* 0x00000e000e127812 */ /* 0x000fe200078ec0ff */
[----:B------:R-:W2:Y:S01]  /*0a30*/  LDCU UR6, c[0x0][0x3b0] ;  /* 0x00007600ff0677ac */ /* 0x000ea20008000800 */
[----:B------:R-:W-:Y:S01]  /*0a40*/  LEA R17, R15, UR5, 0x6 ;  /* 0x000000050f117c11 */ /* 0x000fe2000f8e30ff */
[----:B------:R-:W3:Y:S01]  /*0a50*/  I2F.RP R0, R4 ;  /* 0x0000000400007306 */ /* 0x000ee20000209400 */
[----:B0-----:R-:W-:Y:S01]  /*0a60*/  IMAD.SHL.U32 R7, R28, 0x2, RZ ;  /* 0x000000021c077824 */ /* 0x001fe200078e00ff */
[----:B------:R-:W-:Y:S01]  /*0a70*/  ISETP.GE.AND P2, PT, R23, RZ, PT ;  /* 0x000000ff1700720c */ /* 0x000fe20003f46270 */
[----:B------:R-:W0:Y:S03]  /*0a80*/  LDCU UR10, c[0x0][0x3a4] ;  /* 0x00007480ff0a77ac */ /* 0x000e260008000800 */
[----:B------:R-:W-:Y:S01]  /*0a90*/  LOP3.LUT R16, R16, 0x30, R7, 0x48, !PT ;  /* 0x0000003010107812 */ /* 0x000fe200078e4807 */
[----:B------:R4:W-:Y:S01]  /*0aa0*/  STL [R1+0x4b4], R7 ;  /* 0x0004b40701007387 */ /* 0x0009e20000100800 */
[----:B-1----:R-:W1:Y:S01]  /*0ab0*/  MUFU.RCP R5, R5 ;  /* 0x0000000500057308 */ /* 0x002e620000001000 */
[----:B------:R-:W0:Y:S07]  /*0ac0*/  LDCU.128 UR12, c[0x0][0x380] ;  /* 0x00007000ff0c77ac */ /* 0x000e2e0008000c00 */
[----:B---3--:R-:W3:Y:S01]  /*0ad0*/  MUFU.RCP R0, R0 ;  /* 0x0000000000007308 */ /* 0x008ee20000001000 */
[----:B----4-:R-:W-:-:S05]  /*0ae0*/  IADD3 R7, PT, PT, R16, R17, R18 ;  /* 0x0000001110077210 */ /* 0x010fca0007ffe012 */
[----:B------:R4:W-:Y:S01]  /*0af0*/  STL [R1+0x308], R7 ;  /* 0x0003080701007387 */ /* 0x0009e20000100800 */
[----:B-1----:R-:W-:-:S04]  /*0b00*/  VIADD R8, R5, 0xffffffe ;  /* 0x0ffffffe05087836 */ /* 0x002fc80000000000 */
[----:B------:R1:W0:Y:S01]  /*0b10*/  F2I.FTZ.U32.TRUNC.NTZ R9, R8 ;  /* 0x0000000800097305 */ /* 0x000222000021f000 */
[----:B---3--:R-:W-:-:S07]  /*0b20*/  VIADD R10, R0, 0xffffffe ;  /* 0x0ffffffe000a7836 */ /* 0x008fce0000000000 */
[----:B------:R3:W2:Y:S01]  /*0b30*/  F2I.FTZ.U32.TRUNC.NTZ R11, R10 ;  /* 0x0000000a000b7305 */ /* 0x0006a2000021f000 */
[----:B-1----:R-:W-:Y:S02]  /*0b40*/  IMAD.MOV.U32 R8, RZ, RZ, RZ ;  /* 0x000000ffff087224 */ /* 0x002fe400078e00ff */
[--C-:B0-----:R-:W-:Y:S02]  /*0b50*/  IMAD.MOV R2, RZ, RZ, -R9.reuse ;  /* 0x000000ffff027224 */ /* 0x101fe400078e0a09 */
[----:B---3--:R-:W-:Y:S02]  /*0b60*/  IMAD.MOV.U32 R10, RZ, RZ, RZ ;  /* 0x000000ffff0a7224 */ /* 0x008fe400078e00ff */
[----:B------:R-:W-:Y:S02]  /*0b70*/  IMAD R13, R2, R3, RZ ;  /* 0x00000003020d7224 */ /* 0x000fe400078e02ff */
[----:B------:R-:W-:Y:S01]  /*0b80*/  IMAD.MOV.U32 R2, RZ, RZ, R12 ;  /* 0x000000ffff027224 */ /* 0x000fe200078e000c */
[----:B------:R-:W-:Y:S01]  /*0b90*/  SHF.R.U32.HI R12, RZ, 0x5, R28 ;  /* 0x00000005ff0c7819 */ /* 0x000fe2000001161c */
[----:B------:R-:W-:-:S04]  /*0ba0*/  IMAD.HI.U32 R9, R9, R13, R8 ;  /* 0x0000000d09097227 */ /* 0x000fc800078e0008 */
[----:B--2---:R-:W-:Y:S02]  /*0bb0*/  IMAD.MOV R5, RZ, RZ, -R11 ;  /* 0x000000ffff057224 */ /* 0x004fe400078e0a0b */
[----:B------:R-:W-:-:S04]  /*0bc0*/  IMAD.HI.U32 R9, R9, R2, RZ ;  /* 0x0000000209097227 */ /* 0x000fc800078e00ff */
[----:B------:R-:W-:Y:S02]  /*0bd0*/  IMAD.MOV R9, RZ, RZ, -R9 ;  /* 0x000000ffff097224 */ /* 0x000fe400078e0a09 */
[----:B------:R-:W-:Y:S02]  /*0be0*/  IMAD R5, R5, R4, RZ ;  /* 0x0000000405057224 */ /* 0x000fe400078e02ff */
[----:B------:R-:W-:Y:S01]  /*0bf0*/  IMAD R8, R3, R9, R2 ;  /* 0x0000000903087224 */ /* 0x000fe200078e0202 */
[----:B------:R-:W-:Y:S01]  /*0c00*/  SGXT.U32 R2, R12, 0x4 ;  /* 0x000000040c02781a */ /* 0x000fe20000000000 */
[----:B------:R-:W-:Y:S01]  /*0c10*/  IMAD.HI.U32 R0, R11, R5, R10 ;  /* 0x000000050b007227 */ /* 0x000fe200078e000a */
[----:B------:R-:W-:Y:S02]  /*0c20*/  LEA.HI R5, R28, R29, RZ, 0x1b ;  /* 0x0000001d1c057211 */ /* 0x000fe400078fd8ff */
[----:B------:R-:W-:Y:S02]  /*0c30*/  ISETP.GT.U32.AND P0, PT, R3, R8, PT ;  /* 0x000000080300720c */ /* 0x000fe40003f04070 */
[----:B------:R-:W-:Y:S01]  /*0c40*/  LOP3.LUT R2, R29, R2, RZ, 0xfc, !PT ;  /* 0x000000021d027212 */ /* 0x000fe200078efcff */
[----:B------:R-:W-:-:S02]  /*0c50*/  VIADD R11, R5, 0x1f0 ;  /* 0x000001f0050b7836 */ /* 0x000fc40000000000 */
[----:B------:R-:W-:Y:S01]  /*0c60*/  VIADD R12, R5, 0x1d0 ;  /* 0x000001d0050c7836 */ /* 0x000fe20000000000 */
[----:B------:R-:W-:Y:S02]  /*0c70*/  LOP3.LUT R10, R2, 0x1e0, RZ, 0xfc, !PT ;  /* 0x000001e0020a7812 */ /* 0x000fe400078efcff */
[----:B------:R-:W-:Y:S02]  /*0c80*/  IABS R9, R11 ;  /* 0x0000000b00097213 */ /* 0x000fe40000000000 */
[----:B------:R-:W-:Y:S02]  /*0c90*/  IABS R28, R12 ;  /* 0x0000000c001c7213 */ /* 0x000fe40000000000 */
[----:B------:R-:W-:Y:S01]  /*0ca0*/  IABS R29, R10 ;  /* 0x0000000a001d7213 */ /* 0x000fe20000000000 */
[----:B------:R-:W-:Y:S01]  /*0cb0*/  IMAD.HI.U32 R15, R0, R9, RZ ;  /* 0x00000009000f7227 */ /* 0x000fe200078e00ff */
[----:B------:R-:W-:Y:S02]  /*0cc0*/  ISETP.GE.AND P3, PT, R11, RZ, PT ;  /* 0x000000ff0b00720c */ /* 0x000fe40003f66270 */
[----:B------:R-:W-:Y:S01]  /*0cd0*/  LOP3.LUT R11, R2, 0x1c0, RZ, 0xfc, !PT ;  /* 0x000001c0020b7812 */ /* 0x000fe200078efcff */
[----:B------:R-:W-:Y:S01]  /*0ce0*/  @!P0 IMAD.IADD R8, R8, 0x1, -R3 ;  /* 0x0000000108088824 */ /* 0x000fe200078e0a03 */
[----:B------:R-:W-:Y:S01]  /*0cf0*/  ISETP.GE.AND P4, PT, R12, RZ, PT ;  /* 0x000000ff0c00720c */ /* 0x000fe20003f86270 */
[----:B------:R-:W-:Y:S01]  /*0d00*/  IMAD.MOV R15, RZ, RZ, -R15 ;  /* 0x000000ffff0f7224 */ /* 0x000fe200078e0a0f */
[----:B------:R-:W-:Y:S01]  /*0d10*/  IABS R12, R11 ;  /* 0x0000000b000c7213 */ /* 0x000fe20000000000 */
[----:B------:R-:W-:Y:S01]  /*0d20*/  IMAD.HI.U32 R14, R0, R28, RZ ;  /* 0x0000001c000e7227 */ /* 0x000fe200078e00ff */
[----:B------:R-:W-:-:S02]  /*0d30*/  ISETP.GT.U32.AND P0, PT, R3, R8, PT ;  /* 0x000000080300720c */ /* 0x000fc40003f04070 */
[----:B------:R-:W-:Y:S01]  /*0d40*/  LOP3.LUT R21, R2, 0x160, RZ, 0xfc, !PT ;  /* 0x0000016002157812 */ /* 0x000fe200078efcff */
[----:B------:R-:W-:Y:S01]  /*0d50*/  IMAD R9, R4, R15, R9 ;  /* 0x0000000f04097224 */ /* 0x000fe200078e0209 */
[----:B------:R-:W-:Y:S01]  /*0d60*/  LOP3.LUT R16, R2, 0x140, RZ, 0xfc, !PT ;  /* 0x0000014002107812 */ /* 0x000fe200078efcff */
[----:B------:R-:W-:Y:S01]  /*0d70*/  IMAD.MOV R14, RZ, RZ, -R14 ;  /* 0x000000ffff0e7224 */ /* 0x000fe200078e0a0e */
[----:B------:R-:W-:Y:S01]  /*0d80*/  IABS R20, R21 ;  /* 0x0000001500147213 */ /* 0x000fe20000000000 */
[----:B------:R-:W-:Y:S01]  /*0d90*/  IMAD.HI.U32 R13, R0, R29, RZ ;  /* 0x0000001d000d7227 */ /* 0x000fe200078e00ff */
[----:B------:R-:W-:Y:S02]  /*0da0*/  ISETP.GT.U32.AND P5, PT, R4, R9, PT ;  /* 0x000000090400720c */ /* 0x000fe40003fa4070 */
[----:B------:R-:W-:Y:S01]  /*0db0*/  LOP3.LUT R26, R2, 0x100, RZ, 0xfc, !PT ;  /* 0x00000100021a7812 */ /* 0x000fe200078efcff */
[----:B------:R-:W-:Y:S01]  /*0dc0*/  IMAD R28, R4, R14, R28 ;  /* 0x0000000e041c7224 */ /* 0x000fe200078e021c */
[----:B------:R-:W-:Y:S01]  /*0dd0*/  LOP3.LUT R27, R2, 0xe0, RZ, 0xfc, !PT ;  /* 0x000000e0021b7812 */ /* 0x000fe200078efcff */
[----:B------:R-:W-:Y:S01]  /*0de0*/  @!P0 IMAD.IADD R8, R8, 0x1, -R3 ;  /* 0x0000000108088824 */ /* 0x000fe200078e0a03 */
[----:B------:R-:W-:Y:S01]  /*0df0*/  ISETP.NE.AND P0, PT, R6, RZ, PT ;  /* 0x000000ff0600720c */ /* 0x000fe20003f05270 */
[----:B------:R-:W-:Y:S01]  /*0e00*/  IMAD.MOV R13, RZ, RZ, -R13 ;  /* 0x000000ffff0d7224 */ /* 0x000fe200078e0a0d */
[C---:B------:R-:W-:Y:S01]  /*0e10*/  LOP3.LUT R25, R2.reuse, 0xc0, RZ, 0xfc, !PT ;  /* 0x000000c002197812 */ /* 0x040fe200078efcff */
[----:B------:R-:W-:Y:S01]  /*0e20*/  IMAD.MOV.U32 R3, RZ, RZ, R8 ;  /* 0x000000ffff037224 */ /* 0x000fe200078e0008 */
[----:B------:R-:W-:Y:S01]  /*0e30*/  LOP3.LUT R8, R2, 0x1a0, RZ, 0xfc, !PT ;  /* 0x000001a002087812 */ /* 0x000fe200078efcff */
[----:B------:R-:W-:-:S02]  /*0e40*/  IMAD R29, R4, R13, R29 ;  /* 0x0000000d041d7224 */ /* 0x000fc400078e021d */
[----:B------:R-:W-:Y:S01]  /*0e50*/  @!P5 IMAD.IADD R9, R9, 0x1, -R4 ;  /* 0x000000010909d824 */ /* 0x000fe200078e0a04 */
[----:B------:R-:W-:Y:S01]  /*0e60*/  IABS R14, R8 ;  /* 0x00000008000e7213 */ /* 0x000fe20000000000 */
[----:B------:R-:W-:Y:S01]  /*0e70*/  @!P2 IMAD.MOV R3, RZ, RZ, -R3 ;  /* 0x000000ffff03a224 */ /* 0x000fe200078e0a03 */
[C---:B------:R-:W-:Y:S01]  /*0e80*/  ISETP.GT.U32.AND P2, PT, R4.reuse, R28, PT ;  /* 0x0000001c0400720c */ /* 0x040fe20003f44070 */
[----:B------:R-:W-:Y:S01]  /*0e90*/  VIADD R13, R5, 0x1b0 ;  /* 0x000001b0050d7836 */ /* 0x000fe20000000000 */
[----:B------:R-:W-:Y:S01]  /*0ea0*/  ISETP.GT.U32.AND P5, PT, R4, R9, PT ;  /* 0x000000090400720c */ /* 0x000fe20003fa4070 */
[----:B------:R-:W-:Y:S01]  /*0eb0*/  IMAD.HI.U32 R15, R0, R12, RZ ;  /* 0x0000000c000f7227 */ /* 0x000fe200078e00ff */
[----:B------:R-:W-:Y:S02]  /*0ec0*/  ISETP.GT.U32.AND P1, PT, R4, R29, PT ;  /* 0x0000001d0400720c */ /* 0x000fe40003f24070 */
[----:B------:R-:W-:Y:S01]  /*0ed0*/  ISETP.GE.AND P6, PT, R13, RZ, PT ;  /* 0x000000ff0d00720c */ /* 0x000fe20003fc6270 */
[----:B------:R-:W-:Y:S01]  /*0ee0*/  IMAD.MOV R15, RZ, RZ, -R15 ;  /* 0x000000ffff0f7224 */ /* 0x000fe200078e0a0f */
[----:B------:R-:W-:-:S02]  /*0ef0*/  IABS R13, R13 ;  /* 0x0000000d000d7213 */ /* 0x000fc40000000000 */
[----:B------:R-:W-:Y:S01]  /*0f00*/  @!P0 LOP3.LUT R3, RZ, R6, RZ, 0x33, !PT ;  /* 0x00000006ff038212 */ /* 0x000fe200078e33ff */
[----:B------:R-:W-:Y:S01]  /*0f10*/  IMAD R12, R4, R15, R12 ;  /* 0x0000000f040c7224 */ /* 0x000fe200078e020c */
[----:B------:R-:W-:Y:S01]  /*0f20*/  ISETP.GE.AND P0, PT, R10, RZ, PT ;  /* 0x000000ff0a00720c */ /* 0x000fe20003f06270 */
[--C-:B------:R-:W-:Y:S02]  /*0f30*/  @!P2 IMAD.IADD R28, R28, 0x1, -R4.reuse ;  /* 0x000000011c1ca824 */ /* 0x100fe400078e0a04 */
[--C-:B------:R-:W-:Y:S01]  /*0f40*/  @!P5 IMAD.IADD R9, R9, 0x1, -R4.reuse ;  /* 0x000000010909d824 */ /* 0x100fe200078e0a04 */
[----:B------:R-:W-:Y:S01]  /*0f50*/  ISETP.GT.U32.AND P2, PT, R4, R12, PT ;  /* 0x0000000c0400720c */ /* 0x000fe20003f44070 */
[----:B------:R-:W-:Y:S01]  /*0f60*/  IMAD.HI.U32 R6, R0, R13, RZ ;  /* 0x0000000d00067227 */ /* 0x000fe200078e00ff */
[----:B------:R-:W-:Y:S01]  /*0f70*/  ISETP.GT.U32.AND P5, PT, R4, R28, PT ;  /* 0x0000001c0400720c */ /* 0x000fe20003fa4070 */
[----:B------:R-:W-:Y:S02]  /*0f80*/  STL [R1+0x49c], R3 ;  /* 0x00049c0301007387 */ /* 0x000fe40000100800 */
[----:B------:R-:W-:-:S02]  /*0f90*/  @!P1 IMAD.IADD R29, R29, 0x1, -R4 ;  /* 0x000000011d1d9824 */ /* 0x000fc400078e0a04 */
[----:B------:R-:W-:Y:S02]  /*0fa0*/  IMAD.MOV R6, RZ, RZ, -R6 ;  /* 0x000000ffff067224 */ /* 0x000fe400078e0a06 */
[----:B------:R-:W-:Y:S01]  /*0fb0*/  IMAD.HI.U32 R10, R0, R14, RZ ;  /* 0x0000000e000a7227 */ /* 0x000fe200078e00ff */
[----:B------:R-:W-:-:S03]  /*0fc0*/  ISETP.GT.U32.AND P1, PT, R4, R29, PT ;  /* 0x0000001d0400720c */ /* 0x000fc60003f24070 */
[----:B------:R-:W-:Y:S02]  /*0fd0*/  IMAD R13, R4, R6, R13 ;  /* 0x00000006040d7224 */ /* 0x000fe400078e020d */
[----:B------:R-:W-:Y:S02]  /*0fe0*/  @!P5 IMAD.IADD R28, R28, 0x1, -R4 ;  /* 0x000000011c1cd824 */ /* 0x000fe400078e0a04 */
[----:B----4-:R-:W-:Y:S01]  /*0ff0*/  IMAD.MOV.U32 R7, RZ, RZ, R9 ;  /* 0x000000ffff077224 */ /* 0x010fe200078e0009 */
[----:B------:R-:W-:Y:S01]  /*1000*/  ISETP.GT.U32.AND P5, PT, R4, R13, PT ;  /* 0x0000000d0400720c */ /* 0x000fe20003fa4070 */
[----:B------:R-:W-:Y:S02]  /*1010*/  IMAD.MOV R9, RZ, RZ, -R10 ;  /* 0x000000ffff097224 */ /* 0x000fe400078e0a0a */
[--C-:B------:R-:W-:Y:S02]  /*1020*/  @!P2 IMAD.IADD R12, R12, 0x1, -R4.reuse ;  /* 0x000000010c0ca824 */ /* 0x100fe400078e0a04 */
[----:B------:R-:W-:-:S02]  /*1030*/  @!P1 IMAD.IADD R29, R29, 0x1, -R4 ;  /* 0x000000011d1d9824 */ /* 0x000fc400078e0a04 */
[----:B------:R-:W-:Y:S02]  /*1040*/  VIADD R10, R5, 0x190 ;  /* 0x00000190050a7836 */ /* 0x000fe40000000000 */
[----:B------:R-:W-:Y:S01]  /*1050*/  @!P0 IMAD.MOV R29, RZ, RZ, -R29 ;  /* 0x000000ffff1d8224 */ /* 0x000fe200078e0a1d */
[C---:B------:R-:W-:Y:S01]  /*1060*/  ISETP.GT.U32.AND P0, PT, R4.reuse, R12, PT ;  /* 0x0000000c0400720c */ /* 0x040fe20003f04070 */
[----:B------:R-:W-:Y:S01]  /*1070*/  IMAD R14, R4, R9, R14 ;  /* 0x00000009040e7224 */ /* 0x000fe200078e020e */
[----:B------:R-:W-:Y:S01]  /*1080*/  ISETP.GE.AND P1, PT, R10, RZ, PT ;  /* 0x000000ff0a00720c */ /* 0x000fe20003f26270 */
[----:B------:R-:W-:Y:S01]  /*1090*/  @!P5 IMAD.IADD R13, R13, 0x1, -R4 ;  /* 0x000000010d0dd824 */ /* 0x000fe200078e0a04 */
[----:B------:R-:W-:Y:S01]  /*10a0*/  IABS R15, R10 ;  /* 0x0000000a000f7213 */ /* 0x000fe20000000000 */
[----:B------:R-:W-:Y:S01]  /*10b0*/  VIADD R6, R5, 0x170 ;  /* 0x0000017005067836 */ /* 0x000fe20000000000 */
[----:B------:R-:W-:Y:S01]  /*10c0*/  LOP3.LUT R10, R2, 0x180, RZ, 0xfc, !PT ;  /* 0x00000180020a7812 */ /* 0x000fe200078efcff */
[----:B------:R-:W-:Y:S01]  /*10d0*/  @!P4 IMAD.MOV R28, RZ, RZ, -R28 ;  /* 0x000000ffff1cc224 */ /* 0x000fe200078e0a1c */
[----:B------:R-:W-:Y:S01]  /*10e0*/  ISETP.GT.U32.AND P4, PT, R4, R14, PT ;  /* 0x0000000e0400720c */ /* 0x000fe20003f84070 */
[----:B------:R-:W-:Y:S01]  /*10f0*/  IMAD.HI.U32 R9, R0, R15, RZ ;  /* 0x0000000f00097227 */ /* 0x000fe200078e00ff */
[----:B------:R-:W-:-:S02]  /*1100*/  IABS R22, R10 ;  /* 0x0000000a00167213 */ /* 0x000fc40000000000 */
[----:B------:R-:W-:Y:S01]  /*1110*/  ISETP.GT.U32.AND P5, PT, R4, R13, PT ;  /* 0x0000000d0400720c */ /* 0x000fe20003fa4070 */
[----:B------:R-:W-:Y:S01]  /*1120*/  @!P3 IMAD.MOV R7, RZ, RZ, -R7 ;  /* 0x000000ffff07b224 */ /* 0x000fe200078e0a07 */
[----:B------:R-:W-:Y:S01]  /*1130*/  ISETP.GE.AND P2, PT, R6, RZ, PT ;  /* 0x000000ff0600720c */ /* 0x000fe20003f46270 */
[----:B------:R-:W-:Y:S01]  /*1140*/  IMAD.MOV R9, RZ, RZ, -R9 ;  /* 0x000000ffff097224 */ /* 0x000fe200078e0a09 */
[----:B------:R-:W-:Y:S01]  /*1150*/  IABS R17, R6 ;  /* 0x0000000600117213 */ /* 0x000fe20000000000 */
[----:B------:R-:W-:Y:S01]  /*1160*/  IMAD.HI.U32 R6, R0, R22, RZ ;  /* 0x0000001600067227 */ /* 0x000fe200078e00ff */
[----:B------:R-:W-:Y:S01]  /*1170*/  ISETP.GE.AND P3, PT, R11, RZ, PT ;  /* 0x000000ff0b00720c */ /* 0x000fe20003f66270 */
[----:B------:R0:W-:Y:S02]  /*1180*/  STL [R1], R7 ;  /* 0x0000000701007387 */ /* 0x0001e40000100800 */
[----:B------:R-:W-:Y:S01]  /*1190*/  @!P0 IMAD.IADD R12, R12, 0x1, -R4 ;  /* 0x000000010c0c8824 */ /* 0x000fe200078e0a04 */
[----:B------:R-:W-:Y:S01]  /*11a0*/  ISETP.GE.AND P0, PT, R8, RZ, PT ;  /* 0x000000ff0800720c */ /* 0x000fe20003f06270 */
[----:B------:R-:W-:Y:S01]  /*11b0*/  IMAD.MOV R8, RZ, RZ, -R6 ;  /* 0x000000ffff087224 */ /* 0x000fe200078e0a06 */
[----:B------:R-:W-:Y:S01]  /*11c0*/  STL [R1+0x4a0], R29 ;  /* 0x0004a01d01007387 */ /* 0x000fe20000100800 */
[----:B------:R-:W-:-:S03]  /*11d0*/  IMAD.HI.U32 R6, R0, R17, RZ ;  /* 0x0000001100067227 */ /* 0x000fc600078e00ff */
[----:B------:R1:W-:Y:S01]  /*11e0*/  STL [R1+0x4a4], R28 ;  /* 0x0004a41c01007387 */ /* 0x0003e20000100800 */
[----:B------:R-:W-:Y:S01]  /*11f0*/  IMAD R15, R4, R9, R15 ;  /* 0x00000009040f7224 */ /* 0x000fe200078e020f */
[----:B------:R-:W-:Y:S01]  /*1200*/  IABS R9, R16 ;  /* 0x0000001000097213 */ /* 0x000fe20000000000 */
[----:B------:R-:W-:Y:S01]  /*1210*/  @!P4 IMAD.IADD R14, R14, 0x1, -R4 ;  /* 0x000000010e0ec824 */ /* 0x000fe200078e0a04 */
[----:B0-----:R-:W-:Y:S01]  /*1220*/  LOP3.LUT R7, R2, 0xa0, RZ, 0xfc, !PT ;  /* 0x000000a002077812 */ /* 0x001fe200078efcff */
[C---:B------:R-:W-:Y:S02]  /*1230*/  IMAD R22, R4.reuse, R8, R22 ;  /* 0x0000000804167224 */ /* 0x040fe400078e0216 */
[----:B------:R-:W-:Y:S01]  /*1240*/  IMAD.MOV R6, RZ, RZ, -R6 ;  /* 0x000000ffff067224 */ /* 0x000fe200078e0a06 */
[C---:B------:R-:W-:Y:S01]  /*1250*/  ISETP.GT.U32.AND P4, PT, R4.reuse, R14, PT ;  /* 0x0000000e0400720c */ /* 0x040fe20003f84070 */
[----:B------:R-:W-:Y:S01]  /*1260*/  @!P5 IMAD.IADD R13, R13, 0x1, -R4 ;  /* 0x000000010d0dd824 */ /* 0x000fe200078e0a04 */
[C---:B------:R-:W-:Y:S01]  /*1270*/  ISETP.GT.U32.AND P5, PT, R4.reuse, R15, PT ;  /* 0x0000000f0400720c */ /* 0x040fe20003fa4070 */
[C---:B------:R-:W-:Y:S01]  /*1280*/  IMAD R17, R4.reuse, R6, R17 ;  /* 0x0000000604117224 */ /* 0x040fe200078e0211 */
[----:B------:R-:W-:Y:S01]  /*1290*/  IABS R23, R7 ;  /* 0x0000000700177213 */ /* 0x000fe20000000000 */
[----:B------:R-:W-:Y:S01]  /*12a0*/  @!P3 IMAD.MOV R12, RZ, RZ, -R12 ;  /* 0x000000ffff0cb224 */ /* 0x000fe200078e0a0c */
[C---:B------:R-:W-:Y:S01]  /*12b0*/  ISETP.GT.U32.AND P3, PT, R4.reuse, R22, PT ;  /* 0x000000160400720c */ /* 0x040fe20003f64070 */
[----:B------:R-:W-:Y:S01]  /*12c0*/  @!P6 IMAD.MOV R13, RZ, RZ, -R13 ;  /* 0x000000ffff0de224 */ /* 0x000fe200078e0a0d */
[----:B------:R-:W-:Y:S01]  /*12d0*/  ISETP.GT.U32.AND P6, PT, R4, R17, PT ;  /* 0x000000110400720c */ /* 0x000fe20003fc4070 */
[----:B------:R-:W-:Y:S01]  /*12e0*/  VIADD R8, R5, 0x150 ;  /* 0x0000015005087836 */ /* 0x000fe20000000000 */
[----:B------:R-:W-:Y:S01]  /*12f0*/  STL [R1+0x4ac], R12 ;  /* 0x0004ac0c01007387 */ /* 0x000fe20000100800 */
[----:B------:R-:W-:Y:S01]  /*1300*/  IMAD.HI.U32 R6, R0, R20, RZ ;  /* 0x0000001400067227 */ /* 0x000fe200078e00ff */
[----:B-1----:R-:W-:-:S02]  /*1310*/  LOP3.LUT R28, R2, 0x20, RZ, 0xfc, !PT ;  /* 0x00000020021c7812 */ /* 0x002fc400078efcff */
[----:B------:R0:W-:Y:S01]  /*1320*/  STL [R1+0x4b0], R13 ;  /* 0x0004b00d01007387 */ /* 0x0001e20000100800 */
[--C-:B------:R-:W-:Y:S02]  /*1330*/  @!P5 IMAD.IADD R15, R15, 0x1, -R4.reuse ;  /* 0x000000010f0fd824 */ /* 0x100fe400078e0a04 */
[--C-:B------:R-:W-:Y:S01]  /*1340*/  @!P4 IMAD.IADD R14, R14, 0x1, -R4.reuse ;  /* 0x000000010e0ec824 */ /* 0x100fe200078e0a04 */
[----:B------:R-:W-:Y:S01]  /*1350*/  ISETP.GE.AND P4, PT, R8, RZ, PT ;  /* 0x000000ff0800720c */ /* 0x000fe20003f86270 */
[--C-:B------:R-:W-:Y:S01]  /*1360*/  @!P3 IMAD.IADD R22, R22, 0x1, -R4.reuse ;  /* 0x000000011616b824 */ /* 0x100fe200078e0a04 */
[----:B------:R-:W-:Y:S01]  /*1370*/  IABS R8, R8 ;  /* 0x0000000800087213 */ /* 0x000fe20000000000 */
[----:B------:R-:W-:Y:S01]  /*1380*/  @!P6 IMAD.IADD R17, R17, 0x1, -R4 ;  /* 0x000000011111e824 */ /* 0x000fe200078e0a04 */
[C---:B------:R-:W-:Y:S01]  /*1390*/  ISETP.GT.U32.AND P5, PT, R4.reuse, R15, PT ;  /* 0x0000000f0400720c */ /* 0x040fe20003fa4070 */
[----:B------:R-:W-:Y:S01]  /*13a0*/  IMAD.MOV R6, RZ, RZ, -R6 ;  /* 0x000000ffff067224 */ /* 0x000fe200078e0a06 */
[----:B------:R-:W-:Y:S01]  /*13b0*/  ISETP.GT.U32.AND P6, PT, R4, R22, PT ;  /* 0x000000160400720c */ /* 0x000fe20003fc4070 */
[----:B------:R-:W-:Y:S01]  /*13c0*/  IMAD.HI.U32 R18, R0, R8, RZ ;  /* 0x0000000800127227 */ /* 0x000fe200078e00ff */
[----:B0-----:R-:W-:-:S03]  /*13d0*/  LOP3.LUT R13, R2, 0x60, RZ, 0xfc, !PT ;  /* 0x00000060020d7812 */ /* 0x001fc600078efcff */
[----:B------:R-:W-:Y:S01]  /*13e0*/  IMAD R20, R4, R6, R20 ;  /* 0x0000000604147224 */ /* 0x000fe200078e0214 */
[----:B------:R-:W-:Y:S01]  /*13f0*/  LOP3.LUT R6, R2, 0x120, RZ, 0xfc, !PT ;  /* 0x0000012002067812 */ /* 0x000fe200078efcff */
[----:B------:R-:W-:Y:S02]  /*1400*/  IMAD.MOV R18, RZ, RZ, -R18 ;  /* 0x000000ffff127224 */ /* 0x000fe400078e0a12 */
[----:B------:R-:W-:Y:S01]  /*1410*/  @!P0 IMAD.MOV R14, RZ, RZ, -R14 ;  /* 0x000000ffff0e8224 */ /* 0x000fe200078e0a0e */
[C---:B------:R-:W-:Y:S01]  /*1420*/  ISETP.GT.U32.AND P0, PT, R4.reuse, R17, PT ;  /* 0x000000110400720c */ /* 0x040fe20003f04070 */
[----:B------:R-:W-:Y:S01]  /*1430*/  @!P5 IMAD.IADD R15, R15, 0x1, -R4 ;  /* 0x000000010f0fd824 */ /* 0x000fe200078e0a04 */
[C---:B------:R-:W-:Y:S01]  /*1440*/  ISETP.GT.U32.AND P5, PT, R4.reuse, R20, PT ;  /* 0x000000140400720c */ /* 0x040fe20003fa4070 */
[----:B------:R-:W-:Y:S01]  /*1450*/  IMAD R8, R4, R18, R8 ;  /* 0x0000001204087224 */ /* 0x000fe200078e0208 */
[----:B------:R-:W-:Y:S01]  /*1460*/  IABS R18, R6 ;  /* 0x0000000600127213 */ /* 0x000fe20000000000 */
[----:B------:R-:W-:Y:S01]  /*1470*/  @!P6 IMAD.IADD R22, R22, 0x1, -R4 ;  /* 0x000000011616e824 */ /* 0x000fe200078e0a04 */
[----:B------:R0:W-:Y:S01]  /*1480*/  STL [R1+0x4b8], R14 ;  /* 0x0004b80e01007387 */ /* 0x0001e20000100800 */
[----:B------:R-:W-:Y:S01]  /*1490*/  IMAD.HI.U32 R19, R0, R9, RZ ;  /* 0x0000000900137227 */ /* 0x000fe200078e00ff */
[----:B------:R-:W-:-:S03]  /*14a0*/  ISETP.GT.U32.AND P6, PT, R4, R8, PT ;  /* 0x000000080400720c */ /* 0x000fc60003fc4070 */
[----:B------:R-:W-:Y:S02]  /*14b0*/  IMAD.MOV R19, RZ, RZ, -R19 ;  /* 0x000000ffff137224 */ /* 0x000fe400078e0a13 */
[--C-:B------:R-:W-:Y:S01]  /*14c0*/  @!P0 IMAD.IADD R17, R17, 0x1, -R4.reuse ;  /* 0x0000000111118824 */ /* 0x100fe200078e0a04 */
[----:B------:R-:W-:Y:S01]  /*14d0*/  ISETP.GE.AND P0, PT, R10, RZ, PT ;  /* 0x000000ff0a00720c */ /* 0x000fe20003f06270 */
[----:B------:R-:W-:Y:S01]  /*14e0*/  @!P5 IMAD.IADD R20, R20, 0x1, -R4 ;  /* 0x000000011414d824 */ /* 0x000fe200078e0a04 */
[----:B------:R-:W-:Y:S01]  /*14f0*/  ISETP.GE.AND P5, PT, R21, RZ, PT ;  /* 0x000000ff1500720c */ /* 0x000fe20003fa6270 */
[----:B------:R-:W-:Y:S02]  /*1500*/  IMAD.MOV.U32 R3, RZ, RZ, R22 ;  /* 0x000000ffff037224 */ /* 0x000fe400078e0016 */
[----:B------:R-:W-:Y:S01]  /*1510*/  IMAD R9, R4, R19, R9 ;  /* 0x0000001304097224 */ /* 0x000fe200078e0209 */
[----:B------:R-:W-:Y:S01]  /*1520*/  IABS R19, R27 ;  /* 0x0000001b00137213 */ /* 0x000fe20000000000 */
[----:B------:R-:W-:Y:S01]  /*1530*/  @!P6 IMAD.IADD R8, R8, 0x1, -R4 ;  /* 0x000000010808e824 */ /* 0x000fe200078e0a04 */
[----:B------:R-:W-:Y:S01]  /*1540*/  ISETP.GT.U32.AND P6, PT, R4, R20, PT ;  /* 0x000000140400720c */ /* 0x000fe20003fc4070 */
[----:B------:R-:W-:-:S02]  /*1550*/  @!P1 IMAD.MOV R15, RZ, RZ, -R15 ;  /* 0x000000ffff0f9224 */ /* 0x000fc400078e0a0f */
[----:B------:R-:W-:Y:S01]  /*1560*/  VIADD R11, R5, 0x130 ;  /* 0x00000130050b7836 */ /* 0x000fe20000000000 */
[----:B------:R-:W-:Y:S01]  /*1570*/  ISETP.GT.U32.AND P1, PT, R4, R8, PT ;  /* 0x000000080400720c */ /* 0x000fe20003f24070 */
[----:B------:R-:W-:Y:S01]  /*1580*/  @!P0 IMAD.MOV R3, RZ, RZ, -R3 ;  /* 0x000000ffff038224 */ /* 0x000fe200078e0a03 */
[----:B------:R-:W-:Y:S01]  /*1590*/  STL [R1+0x4bc], R15 ;  /* 0x0004bc0f01007387 */ /* 0x000fe20000100800 */
[----:B------:R-:W-:Y:S01]  /*15a0*/  IMAD.MOV.U32 R10, RZ, RZ, R18 ;  /* 0x000000ffff0a7224 */ /* 0x000fe200078e0012 */
[----:B------:R-:W-:Y:S01]  /*15b0*/  ISETP.GE.AND P3, PT, R11, RZ, PT ;  /* 0x000000ff0b00720c */ /* 0x000fe20003f66270 */
[----:B0-----:R-:W-:Y:S01]  /*15c0*/  VIADD R14, R5, 0x50 ;  /* 0x00000050050e7836 */ /* 0x001fe20000000000 */
[----:B------:R0:W-:Y:S01]  /*15d0*/  STL [R1+0xc], R3 ;  /* 0x00000c0301007387 */ /* 0x0001e20000100800 */
[----:B------:R-:W-:Y:S01]  /*15e0*/  IABS R11, R11 ;  /* 0x0000000b000b7213 */ /* 0x000fe20000000000 */
[----:B------:R-:W-:Y:S01]  /*15f0*/  IMAD.HI.U32 R21, R0, R10, RZ ;  /* 0x0000000a00157227 */ /* 0x000fe200078e00ff */
[----:B------:R-:W-:-:S03]  /*1600*/  ISETP.GE.AND P0, PT, R16, RZ, PT ;  /* 0x000000ff1000720c */ /* 0x000fc60003f06270 */
[----:B------:R-:W-:Y:S01]  /*1610*/  @!P6 IMAD.IADD R20, R20, 0x1, -R4 ;  /* 0x000000011414e824 */ /* 0x000fe200078e0a04 */
[----:B------:R-:W-:Y:S01]  /*1620*/  ISETP.GT.U32.AND P6, PT, R4, R9, PT ;  /* 0x000000090400720c */ /* 0x000fe20003fc4070 */
[----:B------:R-:W-:-:S04]  /*1630*/  IMAD.HI.U32 R18, R0, R11, RZ ;  /* 0x0000000b00127227 */ /* 0x000fc800078e00ff */
[----:B0-----:R-:W-:Y:S02]  /*1640*/  IMAD.MOV.U32 R3, RZ, RZ, R17 ;  /* 0x000000ffff037224 */ /* 0x001fe400078e0011 */
[----:B------:R-:W-:Y:S02]  /*1650*/  IMAD.MOV R16, RZ, RZ, -R21 ;  /* 0x000000ffff107224 */ /* 0x000fe400078e0a15 */
[----:B------:R-:W-:Y:S02]  /*1660*/  @!P2 IMAD.MOV R3, RZ, RZ, -R3 ;  /* 0x000000ffff03a224 */ /* 0x000fe400078e0a03 */
[----:B------:R-:W-:Y:S02]  /*1670*/  VIADD R17, R5, 0x110 ;  /* 0x0000011005117836 */ /* 0x000fe40000000000 */
[----:B------:R-:W-:Y:S01]  /*1680*/  IMAD.MOV R18, RZ, RZ, -R18 ;  /* 0x000000ffff127224 */ /* 0x000fe200078e0a12 */
[----:B------:R0:W-:Y:S01]  /*1690*/  STL [R1+0x1c], R3 ;  /* 0x00001c0301007387 */ /* 0x0001e20000100800 */
[C---:B------:R-:W-:Y:S01]  /*16a0*/  IMAD R10, R4.reuse, R16, R10 ;  /* 0x00000010040a7224 */ /* 0x040fe200078e020a */
[----:B------:R-:W-:Y:S01]  /*16b0*/  IABS R16, R17 ;  /* 0x0000001100107213 */ /* 0x000fe20000000000 */
[----:B------:R-:W-:Y:S01]  /*16c0*/  @!P6 IMAD.IADD R9, R9, 0x1, -R4 ;  /* 0x000000010909e824 */ /* 0x000fe200078e0a04 */
[----:B------:R-:W-:Y:S01]  /*16d0*/  ISETP.GE.AND P2, PT, R17, RZ, PT ;  /* 0x000000ff1100720c */ /* 0x000fe20003f46270 */
[----:B------:R-:W-:Y:S01]  /*16e0*/  IMAD R11, R4, R18, R11 ;  /* 0x00000012040b7224 */ /* 0x000fe200078e020b */
[----:B------:R-:W-:Y:S01]  /*16f0*/  IABS R17, R26 ;  /* 0x0000001a00117213 */ /* 0x000fe20000000000 */
[----:B------:R-:W-:-:S03]  /*1700*/  IMAD.HI.U32 R21, R0, R16, RZ ;  /* 0x0000001000157227 */ /* 0x000fc600078e00ff */
[C---:B------:R-:W-:Y:S01]  /*1710*/  ISETP.GT.U32.AND P6, PT, R4.reuse, R11, PT ;  /* 0x0000000b0400720c */ /* 0x040fe20003fc4070 */
[----:B0-----:R-:W-:Y:S02]  /*1720*/  IMAD.MOV.U32 R3, RZ, RZ, R20 ;  /* 0x000000ffff037224 */ /* 0x001fe400078e0014 */
[----:B------:R-:W-:Y:S02]  /*1730*/  IMAD.MOV R21, RZ, RZ, -R21 ;  /* 0x000000ffff157224 */ /* 0x000fe400078e0a15 */
[----:B------:R-:W-:Y:S01]  /*1740*/  @!P5 IMAD.MOV R3, RZ, RZ, -R3 ;  /* 0x000000ffff03d224 */ /* 0x000fe200078e0a03 */
[C---:B------:R-:W-:Y:S01]  /*1750*/  ISETP.GT.U32.AND P5, PT, R4.reuse, R9, PT ;  /* 0x000000090400720c */ /* 0x040fe20003fa4070 */
[----:B------:R-:W-:Y:S01]  /*1760*/  IMAD R16, R4, R21, R16 ;  /* 0x0000001504107224 */ /* 0x000fe200078e0210 */
[----:B------:R-:W-:Y:S01]  /*1770*/  IABS R21, R25 ;  /* 0x0000001900157213 */ /* 0x000fe20000000000 */
[----:B------:R-:W-:Y:S01]  /*1780*/  @!P1 IMAD.IADD R8, R8, 0x1, -R4 ;  /* 0x0000000108089824 */ /* 0x000fe200078e0a04 */
[----:B------:R0:W-:Y:S01]  /*1790*/  STL [R1+0x38], R3 ;  /* 0x0000380301007387 */ /* 0x0001e20000100800 */
[----:B------:R-:W-:-:S02]  /*17a0*/  VIADD R18, R5, 0xf0 ;  /* 0x000000f005127836 */ /* 0x000fc40000000000 */
[--C-:B------:R-:W-:Y:S02]  /*17b0*/  @!P6 IMAD.IADD R11, R11, 0x1, -R4.reuse ;  /* 0x000000010b0be824 */ /* 0x100fe400078e0a04 */
[----:B------:R-:W-:Y:S01]  /*17c0*/  IMAD.HI.U32 R20, R0, R17, RZ ;  /* 0x0000001100147227 */ /* 0x000fe200078e00ff */
[----:B------:R-:W-:Y:S02]  /*17d0*/  ISETP.GE.AND P1, PT, R18, RZ, PT ;  /* 0x000000ff1200720c */ /* 0x000fe40003f26270 */
[C---:B------:R-:W-:Y:S01]  /*17e0*/  ISETP.GT.U32.AND P6, PT, R4.reuse, R11, PT ;  /* 0x0000000b0400720c */ /* 0x040fe20003fc4070 */
[----:B------:R-:W-:Y:S01]  /*17f0*/  @!P5 IMAD.IADD R9, R9, 0x1, -R4 ;  /* 0x000000010909d824 */ /* 0x000fe200078e0a04 */
[----:B------:R-:W-:Y:S01]  /*1800*/  ISETP.GT.U32.AND P5, PT, R4, R16, PT ;  /* 0x000000100400720c */ /* 0x000fe20003fa4070 */
[----:B0-----:R-:W-:Y:S01]  /*1810*/  IMAD.MOV.U32 R3, RZ, RZ, R8 ;  /* 0x000000ffff037224 */ /* 0x001fe200078e0008 */
[----:B------:R-:W-:Y:S01]  /*1820*/  IABS R18, R18 ;  /* 0x0000001200127213 */ /* 0x000fe20000000000 */
[----:B------:R-:W-:-:S02]  /*1830*/  IMAD.MOV R20, RZ, RZ, -R20 ;  /* 0x000000ffff147224 */ /* 0x000fc400078e0a14 */
[----:B------:R-:W-:Y:S01]  /*1840*/  @!P4 IMAD.MOV R3, RZ, RZ, -R3 ;  /* 0x000000ffff03c224 */ /* 0x000fe200078e0a03 */
[----:B------:R-:W-:Y:S01]  /*1850*/  ISETP.GT.U32.AND P4, PT, R4, R10, PT ;  /* 0x0000000a0400720c */ /* 0x000fe20003f84070 */
[----:B------:R-:W-:-:S03]  /*1860*/  IMAD.HI.U32 R8, R0, R18, RZ ;  /* 0x0000001200087227 */ /* 0x000fc600078e00ff */
[----:B------:R0:W-:Y:S01]  /*1870*/  STL [R1+0x34], R3 ;  /* 0x0000340301007387 */ /* 0x0001e20000100800 */
[----:B------:R-:W-:Y:S02]  /*1880*/  IMAD R17, R4, R20, R17 ;  /* 0x0000001404117224 */ /* 0x000fe400078e0211 */
[----:B------:R-:W-:Y:S02]  /*1890*/  @!P5 IMAD.IADD R16, R16, 0x1, -R4 ;  /* 0x000000011010d824 */ /* 0x000fe400078e0a04 */
[----:B------:R-:W-:Y:S02]  /*18a0*/  IMAD.MOV R20, RZ, RZ, -R8 ;  /* 0x000000ffff147224 */ /* 0x000fe400078e0a08 */
[----:B------:R-:W-:Y:S01]  /*18b0*/  IMAD.HI.U32 R8, R0, R19, RZ ;  /* 0x0000001300087227 */ /* 0x000fe200078e00ff */
[----:B------:R-:W-:-:S03]  /*18c0*/  ISETP.GT.U32.AND P5, PT, R4, R16, PT ;  /* 0x000000100400720c */ /* 0x000fc60003fa4070 */
[----:B------:R-:W-:Y:S01]  /*18d0*/  @!P6 IMAD.IADD R11, R11, 0x1, -R4 ;  /* 0x000000010b0be824 */ /* 0x000fe200078e0a04 */
[----:B------:R-:W-:Y:S01]  /*18e0*/  ISETP.GT.U32.AND P6, PT, R4, R17, PT ;  /* 0x000000110400720c */ /* 0x000fe20003fc4070 */
[----:B------:R-:W-:Y:S02]  /*18f0*/  IMAD.MOV R8, RZ, RZ, -R8 ;  /* 0x000000ffff087224 */ /* 0x000fe400078e0a08 */
[----:B------:R-:W-:Y:S02]  /*1900*/  @!P4 IMAD.IADD R10, R10, 0x1, -R4 ;  /* 0x000000010a0ac824 */ /* 0x000fe400078e0a04 */
[C---:B------:R-:W-:Y:S02]  /*1910*/  IMAD R19, R4.reuse, R8, R19 ;  /* 0x0000000804137224 */ /* 0x040fe400078e0213 */
[C---:B------:R-:W-:Y:S01]  /*1920*/  IMAD R18, R4.reuse, R20, R18 ;  /* 0x0000001404127224 */ /* 0x040fe200078e0212 */
[----:B------:R-:W-:Y:S01]  /*1930*/  ISETP.GT.U32.AND P4, PT, R4, R10, PT ;  /* 0x0000000a0400720c */ /* 0x000fe20003f84070 */
[----:B------:R-:W-:-:S02]  /*1940*/  VIADD R20, R5, 0xd0 ;  /* 0x000000d005147836 */ /* 0x000fc40000000000 */
[----:B0-----:R-:W-:Y:S02]  /*1950*/  IMAD.MOV.U32 R3, RZ, RZ, R9 ;  /* 0x000000ffff037224 */ /* 0x001fe400078e0009 */
[--C-:B------:R-:W-:Y:S01]  /*1960*/  @!P5 IMAD.IADD R16, R16, 0x1, -R4.reuse ;  /* 0x000000011010d824 */ /* 0x100fe200078e0a04 */
[----:B------:R-:W-:Y:S01]  /*1970*/  ISETP.GT.U32.AND P5, PT, R4, R19, PT ;  /* 0x000000130400720c */ /* 0x000fe20003fa4070 */
[----:B------:R-:W-:Y:S01]  /*1980*/  @!P0 IMAD.MOV R3, RZ, RZ, -R3 ;  /* 0x000000ffff038224 */ /* 0x000fe200078e0a03 */
[----:B------:R-:W-:Y:S01]  /*1990*/  ISETP.GE.AND P0, PT, R20, RZ, PT ;  /* 0x000000ff1400720c */ /* 0x000fe20003f06270 */
[--C-:B------:R-:W-:Y:S01]  /*19a0*/  @!P6 IMAD.IADD R17, R17, 0x1, -R4.reuse ;  /* 0x000000011111e824 */ /* 0x100fe200078e0a04 */
[----:B------:R-:W-:Y:S01]  /*19b0*/  ISETP.GE.AND P6, PT, R6, RZ, PT ;  /* 0x000000ff0600720c */ /* 0x000fe20003fc6270 */
[----:B------:R-:W-:Y:S01]  /*19c0*/  VIADD R8, R5, 0xb0 ;  /* 0x000000b005087836 */ /* 0x000fe20000000000 */
[----:B------:R-:W-:Y:S01]  /*19d0*/  IABS R20, R20 ;  /* 0x0000001400147213 */ /* 0x000fe20000000000 */
[----:B------:R-:W-:Y:S01]  /*19e0*/  @!P4 IMAD.IADD R10, R10, 0x1, -R4 ;  /* 0x000000010a0ac824 */ /* 0x000fe200078e0a04 */
[----:B------:R0:W-:Y:S01]  /*19f0*/  STL [R1+0x20], R3 ;  /* 0x0000200301007387 */ /* 0x0001e20000100800 */
[----:B------:R-:W-:Y:S01]  /*1a00*/  ISETP.GT.U32.AND P4, PT, R4, R18, PT ;  /* 0x000000120400720c */ /* 0x000fe20003f84070 */
[----:B------:R-:W-:Y:S01]  /*1a10*/  IMAD.MOV.U32 R12, RZ, RZ, R11 ;  /* 0x000000ffff0c7224 */ /* 0x000fe200078e000b */
[----:B------:R-:W-:Y:S01]  /*1a20*/  IABS R22, R8 ;  /* 0x0000000800167213 */ /* 0x000fe20000000000 */
[----:B------:R-:W-:-:S04]  /*1a30*/  IMAD.HI.U32 R9, R0, R20, RZ ;  /* 0x0000001400097227 */ /* 0x000fc800078e00ff */
[----:B------:R-:W-:Y:S02]  /*1a40*/  @!P5 IMAD.IADD R19, R19, 0x1, -R4 ;  /* 0x000000011313d824 */ /* 0x000fe400078e0a04 */
[----:B0-----:R-:W-:Y:S02]  /*1a50*/  IMAD.MOV.U32 R3, RZ, RZ, R10 ;  /* 0x000000ffff037224 */ /* 0x001fe400078e000a */
[----:B------:R-:W-:Y:S02]  /*1a60*/  IMAD.MOV R9, RZ, RZ, -R9 ;  /* 0x000000ffff097224 */ /* 0x000fe400078e0a09 */
[----:B------:R-:W-:Y:S01]  /*1a70*/  @!P6 IMAD.MOV R3, RZ, RZ, -R3 ;  /* 0x000000ffff03e224 */ /* 0x000fe200078e0a03 */
[C---:B------:R-:W-:Y:S01]  /*1a80*/  ISETP.GT.U32.AND P6, PT, R4.reuse, R19, PT ;  /* 0x000000130400720c */ /* 0x040fe20003fc4070 */
[----:B------:R-:W-:Y:S02]  /*1a90*/  IMAD R20, R4, R9, R20 ;  /* 0x0000000904147224 */ /* 0x000fe400078e0214 */
[----:B------:R-:W-:Y:S01]  /*1aa0*/  IMAD.HI.U32 R9, R0, R22, RZ ;  /* 0x0000001600097227 */ /* 0x000fe200078e00ff */
[----:B------:R0:W-:Y:S03]  /*1ab0*/  STL [R1+0x4c0], R3 ;  /* 0x0004c00301007387 */ /* 0x0001e60000100800 */
[----:B------:R-:W-:-:S02]  /*1ac0*/  IMAD.MOV R9, RZ, RZ, -R9 ;  /* 0x000000ffff097224 */ /* 0x000fc400078e0a09 */
[----:B------:R-:W-:Y:S01]  /*1ad0*/  @!P4 IMAD.IADD R18, R18, 0x1, -R4 ;  /* 0x000000011212c824 */ /* 0x000fe200078e0a04 */
[C---:B------:R-:W-:Y:S01]  /*1ae0*/  ISETP.GT.U32.AND P4, PT, R4.reuse, R20, PT ;  /* 0x000000140400720c */ /* 0x040fe20003f84070 */
[C---:B------:R-:W-:Y:S02]  /*1af0*/  IMAD R22, R4.reuse, R9, R22 ;  /* 0x0000000904167224 */ /* 0x040fe400078e0216 */
[----:B------:R-:W-:Y:S01]  /*1b00*/  @!P6 IMAD.IADD R19, R19, 0x1, -R4 ;  /* 0x000000011313e824 */ /* 0x000fe200078e0a04 */
[C---:B------:R-:W-:Y:S01]  /*1b10*/  ISETP.GT.U32.AND P5, PT, R4.reuse, R18, PT ;  /* 0x000000120400720c */ /* 0x040fe20003fa4070 */
[----:B------:R-:W-:Y:S01]  /*1b20*/  @!P3 IMAD.MOV R12, RZ, RZ, -R12 ;  /* 0x000000ffff0cb224 */ /* 0x000fe200078e0a0c */
[----:B------:R-:W-:Y:S01]  /*1b30*/  ISETP.GT.U32.AND P6, PT, R4, R22, PT ;  /* 0x000000160400720c */ /* 0x000fe20003fc4070 */
[----:B------:R-:W-:Y:S01]  /*1b40*/  IMAD.HI.U32 R24, R0, R21, RZ ;  /* 0x0000001500187227 */ /* 0x000fe200078e00ff */
[----:B------:R-:W-:Y:S02]  /*1b50*/  ISETP.GT.U32.AND P3, PT, R4, R17, PT ;  /* 0x000000110400720c */ /* 0x000fe40003f64070 */
[----:B------:R-:W-:Y:S01]  /*1b60*/  STL [R1+0x18], R12 ;  /* 0x0000180c01007387 */ /* 0x000fe20000100800 */
[----:B------:R-:W-:Y:S01]  /*1b70*/  @!P2 IMAD.MOV R16, RZ, RZ, -R16 ;  /* 0x000000ffff10a224 */ /* 0x000fe200078e0a10 */
[----:B------:R-:W-:Y:S01]  /*1b80*/  ISETP.GE.AND P2, PT, R8, RZ, PT ;  /* 0x000000ff0800720c */ /* 0x000fe20003f46270 */
[----:B------:R-:W-:Y:S01]  /*1b90*/  IMAD.MOV R24, RZ, RZ, -R24 ;  /* 0x000000ffff187224 */ /* 0x000fe200078e0a18 */
[----:B0-----:R-:W-:Y:S01]  /*1ba0*/  LOP3.LUT R3, R2, 0x40, RZ, 0xfc, !PT ;  /* 0x0000004002037812 */ /* 0x001fe200078efcff */
[----:B------:R-:W-:Y:S01]  /*1bb0*/  VIADD R8, R5, 0x90 ;  /* 0x0000009005087836 */ /* 0x000fe20000000000 */
[----:B------:R0:W-:Y:S01]  /*1bc0*/  STL [R1+0x4c4], R16 ;  /* 0x0004c41001007387 */ /* 0x0001e20000100800 */
[----:B------:R-:W-:-:S02]  /*1bd0*/  IMAD R21, R4, R24, R21 ;  /* 0x0000001804157224 */ /* 0x000fc400078e0215 */
[--C-:B------:R-:W-:Y:S01]  /*1be0*/  @!P5 IMAD.IADD R18, R18, 0x1, -R4.reuse ;  /* 0x000000011212d824 */ /* 0x100fe200078e0a04 */
[----:B------:R-:W-:Y:S01]  /*1bf0*/  IABS R24, R8 ;  /* 0x0000000800187213 */ /* 0x000fe20000000000 */
[--C-:B------:R-:W-:Y:S01]  /*1c00*/  @!P6 IMAD.IADD R22, R22, 0x1, -R4.reuse ;  /* 0x000000011616e824 */ /* 0x100fe200078e0a04 */
[----:B------:R-:W-:Y:S01]  /*1c10*/  ISETP.GE.AND P5, PT, R26, RZ, PT ;  /* 0x000000ff1a00720c */ /* 0x000fe20003fa6270 */
[----:B------:R-:W-:Y:S01]  /*1c20*/  @!P3 IMAD.IADD R17, R17, 0x1, -R4 ;  /* 0x000000011111b824 */ /* 0x000fe200078e0a04 */
[C---:B------:R-:W-:Y:S01]  /*1c30*/  ISETP.GT.U32.AND P3, PT, R4.reuse, R21, PT ;  /* 0x000000150400720c */ /* 0x040fe20003f64070 */
[----:B------:R-:W-:Y:S01]  /*1c40*/  @!P1 IMAD.MOV R18, RZ, RZ, -R18 ;  /* 0x000000ffff129224 */ /* 0x000fe200078e0a12 */
[----:B------:R-:W-:Y:S01]  /*1c50*/  ISETP.GT.U32.AND P1, PT, R4, R22, PT ;  /* 0x000000160400720c */ /* 0x000fe20003f24070 */
[----:B------:R-:W-:Y:S01]  /*1c60*/  IMAD.HI.U32 R9, R0, R24, RZ ;  /* 0x0000001800097227 */ /* 0x000fe200078e00ff */
[----:B------:R-:W-:Y:S02]  /*1c70*/  ISETP.GE.AND P6, PT, R8, RZ, PT ;  /* 0x000000ff0800720c */ /* 0x000fe40003fc6270 */
[----:B0-----:R-:W-:Y:S01]  /*1c80*/  LOP3.LUT R16, R2, 0x80, RZ, 0xfc, !PT ;  /* 0x0000008002107812 */ /* 0x001fe200078efcff */
[----:B------:R-:W-:-:S02]  /*1c90*/  IMAD.MOV R10, RZ, RZ, -R9 ;  /* 0x000000ffff0a7224 */ /* 0x000fc400078e0a09 */
[----:B------:R-:W-:-:S04]  /*1ca0*/  IMAD.HI.U32 R6, R0, R23, RZ ;  /* 0x0000001700067227 */ /* 0x000fc800078e00ff */
[----:B------:R-:W-:Y:S01]  /*1cb0*/  IMAD R24, R4, R10, R24 ;  /* 0x0000000a04187224 */ /* 0x000fe200078e0218 */
[----:B------:R-:W-:Y:S01]  /*1cc0*/  IABS R10, R3 ;  /* 0x00000003000a7213 */ /* 0x000fe20000000000 */
[--C-:B------:R-:W-:Y:S02]  /*1cd0*/  @!P3 IMAD.IADD R21, R21, 0x1, -R4.reuse ;  /* 0x000000011515b824 */ /* 0x100fe400078e0a04 */
[----:B------:R-:W-:Y:S01]  /*1ce0*/  @!P1 IMAD.IADD R22, R22, 0x1, -R4 ;  /* 0x0000000116169824 */ /* 0x000fe200078e0a04 */
[C---:B------:R-:W-:Y:S01]  /*1cf0*/  ISETP.GT.U32.AND P1, PT, R4.reuse, R24, PT ;  /* 0x000000180400720c */ /* 0x040fe20003f24070 */
[----:B------:R-:W-:Y:S01]  /*1d00*/  @!P5 IMAD.MOV R17, RZ, RZ, -R17 ;  /* 0x000000ffff11d224 */ /* 0x000fe200078e0a11 */
[----:B------:R-:W-:Y:S01]  /*1d10*/  ISETP.GT.U32.AND P5, PT, R4, R21, PT ;  /* 0x000000150400720c */ /* 0x000fe20003fa4070 */
[----:B------:R-:W-:Y:S02]  /*1d20*/  IMAD.MOV R6, RZ, RZ, -R6 ;  /* 0x000000ffff067224 */ /* 0x000fe400078e0a06 */
[----:B------:R-:W-:-:S02]  /*1d30*/  VIADD R8, R5, 0x70 ;  /* 0x0000007005087836 */ /* 0x000fc40000000000 */
[----:B------:R-:W-:Y:S01]  /*1d40*/  IMAD R23, R4, R6, R23 ;  /* 0x0000000604177224 */ /* 0x000fe200078e0217 */
[----:B------:R-:W-:Y:S01]  /*1d50*/  IABS R6, R16 ;  /* 0x0000001000067213 */ /* 0x000fe20000000000 */
[--C-:B------:R-:W-:Y:S01]  /*1d60*/  @!P4 IMAD.IADD R20, R20, 0x1, -R4.reuse ;  /* 0x000000011414c824 */ /* 0x100fe200078e0a04 */
[----:B------:R-:W-:Y:S01]  /*1d70*/  IABS R26, R8 ;  /* 0x00000008001a7213 */ /* 0x000fe20000000000 */
[----:B------:R-:W-:Y:S01]  /*1d80*/  VIADD R29, R5, 0x30 ;  /* 0x00000030051d7836 */ /* 0x000fe20000000000 */
[----:B------:R-:W-:Y:S01]  /*1d90*/  ISETP.GT.U32.AND P3, PT, R4, R23, PT ;  /* 0x000000170400720c */ /* 0x000fe20003f64070 */
[--C-:B------:R-:W-:Y:S01]  /*1da0*/  @!P1 IMAD.IADD R24, R24, 0x1, -R4.reuse ;  /* 0x0000000118189824 */ /* 0x100fe200078e0a04 */
[----:B------:R-:W-:Y:S01]  /*1db0*/  ISETP.GT.U32.AND P4, PT, R4, R20, PT ;  /* 0x000000140400720c */ /* 0x000fe20003f84070 */
[----:B------:R-:W-:Y:S01]  /*1dc0*/  @!P5 IMAD.IADD R21, R21, 0x1, -R4 ;  /* 0x000000011515d824 */ /* 0x000fe200078e0a04 */
[----:B------:R-:W-:Y:S01]  /*1dd0*/  ISETP.GE.AND P5, PT, R8, RZ, PT ;  /* 0x000000ff0800720c */ /* 0x000fe20003fa6270 */
[----:B------:R-:W-:Y:S01]  /*1de0*/  IMAD.HI.U32 R8, R0, R26, RZ ;  /* 0x0000001a00087227 */ /* 0x000fe200078e00ff */
[----:B------:R-:W-:-:S03]  /*1df0*/  ISETP.GT.U32.AND P1, PT, R4, R24, PT ;  /* 0x000000180400720c */ /* 0x000fc60003f24070 */
[----:B------:R-:W-:-:S04]  /*1e00*/  IMAD.HI.U32 R9, R0, R6, RZ ;  /* 0x0000000600097227 */ /* 0x000fc800078e00ff */
[----:B------:R-:W-:Y:S02]  /*1e10*/  IMAD.MOV R8, RZ, RZ, -R8 ;  /* 0x000000ffff087224 */ /* 0x000fe400078e0a08 */
[----:B------:R-:W-:Y:S02]  /*1e20*/  IMAD.MOV R9, RZ, RZ, -R9 ;  /* 0x000000ffff097224 */ /* 0x000fe400078e0a09 */
[----:B------:R-:W-:Y:S01]  /*1e30*/  @!P3 IMAD.IADD R23, R23, 0x1, -R4 ;  /* 0x000000011717b824 */ /* 0x000fe200078e0a04 */
[----:B------:R-:W-:Y:S01]  /*1e40*/  ISETP.GE.AND P3, PT, R25, RZ, PT ;  /* 0x000000ff1900720c */ /* 0x000fe20003f66270 */
[C---:B------:R-:W-:Y:S01]  /*1e50*/  IMAD R26, R4.reuse, R8, R26 ;  /* 0x00000008041a7224 */ /* 0x040fe200078e021a */
[----:B------:R-:W-:Y:S01]  /*1e60*/  IABS R8, R28 ;  /* 0x0000001c00087213 */ /* 0x000fe20000000000 */
[----:B------:R-:W-:Y:S01]  /*1e70*/  IMAD R25, R4, R9, R6 ;  /* 0x0000000904197224 */ /* 0x000fe200078e0206 */
[----:B------:R-:W-:Y:S01]  /*1e80*/  IABS R9, R14 ;  /* 0x0000000e00097213 */ /* 0x000fe20000000000 */
[--C-:B------:R-:W-:Y:S01]  /*1e90*/  @!P4 IMAD.IADD R20, R20, 0x1, -R4.reuse ;  /* 0x000000011414c824 */ /* 0x100fe200078e0a04 */
[----:B------:R-:W-:Y:S01]  /*1ea0*/  ISETP.GE.AND P4, PT, R27, RZ, PT ;  /* 0x000000ff1b00720c */ /* 0x000fe20003f86270 */
[----:B------:R-:W-:Y:S01]  /*1eb0*/  @!P1 IMAD.IADD R24, R24, 0x1, -R4 ;  /* 0x0000000118189824 */ /* 0x000fe200078e0a04 */
[----:B------:R-:W-:Y:S01]  /*1ec0*/  IABS R27, R13 ;  /* 0x0000000d001b7213 */ /* 0x000fe20000000000 */
[----:B------:R-:W-:Y:S01]  /*1ed0*/  IMAD.HI.U32 R11, R0, R9, RZ ;  /* 0x00000009000b7227 */ /* 0x000fe200078e00ff */
[----:B------:R-:W-:-:S03]  /*1ee0*/  ISETP.GT.U32.AND P1, PT, R4, R26, PT ;  /* 0x0000001a0400720c */ /* 0x000fc60003f24070 */
[----:B------:R-:W-:-:S04]  /*1ef0*/  IMAD.HI.U32 R6, R0, R27, RZ ;  /* 0x0000001b00067227 */ /* 0x000fc800078e00ff */
[----:B------:R-:W-:Y:S02]  /*1f00*/  IMAD.MOV R11, RZ, RZ, -R11 ;  /* 0x000000ffff0b7224 */ /* 0x000fe400078e0a0b */
[----:B------:R-:W-:Y:S02]  /*1f10*/  IMAD.MOV R6, RZ, RZ, -R6 ;  /* 0x000000ffff067224 */ /* 0x000fe400078e0a06 */
[----:B------:R-:W-:Y:S02]  /*1f20*/  VIADD R12, R5, 0x10 ;  /* 0x00000010050c7836 */ /* 0x000fe40000000000 */
[----:B------:R-:W-:Y:S02]  /*1f30*/  IMAD R11, R4, R11, R9 ;  /* 0x0000000b040b7224 */ /* 0x000fe400078e0209 */
[----:B------:R-:W-:Y:S01]  /*1f40*/  IMAD.HI.U32 R5, R0, R10, RZ ;  /* 0x0000000a00057227 */ /* 0x000fe200078e00ff */
[----:B------:R-:W-:-:S03]  /*1f50*/  IABS R9, R12 ;  /* 0x0000000c00097213 */ /* 0x000fc60000000000 */
[----:B------:R-:W-:Y:S01]  /*1f60*/  IMAD R27, R4, R6, R27 ;  /* 0x00000006041b7224 */ /* 0x000fe200078e021b */
[----:B------:R-:W-:Y:S01]  /*1f70*/  IABS R6, R29 ;  /* 0x0000001d00067213 */ /* 0x000fe20000000000 */
[----:B------:R-:W-:Y:S01]  /*1f80*/  @!P1 IMAD.IADD R26, R26, 0x1, -R4 ;  /* 0x000000011a1a9824 */ /* 0x000fe200078e0a04 */
[C---:B------:R-:W-:Y:S01]  /*1f90*/  ISETP.GT.U32.AND P1, PT, R4.reuse, R11, PT ;  /* 0x0000000b0400720c */ /* 0x040fe20003f24070 */
[----:B------:R-:W-:Y:S02]  /*1fa0*/  IMAD.MOV R5, RZ, RZ, -R5 ;  /* 0x000000ffff057224 */ /* 0x000fe400078e0a05 */
[----:B------:R-:W-:Y:S01]  /*1fb0*/  @!P3 IMAD.MOV R21, RZ, RZ, -R21 ;  /* 0x000000ffff15b224 */ /* 0x000fe200078e0a15 */
[C---:B------:R-:W-:Y:S01]  /*1fc0*/  ISETP.GT.U32.AND P3, PT, R4.reuse, R26, PT ;  /* 0x0000001a0400720c */ /* 0x040fe20003f64070 */
[----:B------:R-:W-:Y:S01]  /*1fd0*/  IMAD R10, R4, R5, R10 ;  /* 0x00000005040a7224 */ /* 0x000fe200078e020a */
[----:B------:R-:W-:Y:S01]  /*1fe0*/  IABS R5, R2 ;  /* 0x0000000200057213 */ /* 0x000fe20000000000 */
[----:B------:R-:W-:Y:S01]  /*1ff0*/  @!P0 IMAD.MOV R20, RZ, RZ, -R20 ;  /* 0x000000ffff148224 */ /* 0x000fe200078e0a14 */
[----:B------:R-:W-:Y:S01]  /*2000*/  ISETP.GE.AND P0, PT, R7, RZ, PT ;  /* 0x000000ff0700720c */ /* 0x000fe20003f06270 */
[----:B------:R-:W-:-:S02]  /*2010*/  IMAD.MOV.U32 R15, RZ, RZ, R6 ;  /* 0x000000ffff0f7224 */ /* 0x000fc400078e0006 */
[----:B------:R-:W-:Y:S02]  /*2020*/  IMAD.MOV.U32 R7, RZ, RZ, R8 ;  /* 0x000000ffff077224 */ /* 0x000fe400078e0008 */
[----:B------:R-:W-:Y:S02]  /*2030*/  IMAD.MOV.U32 R6, RZ, RZ, R9 ;  /* 0x000000ffff067224 */ /* 0x000fe400078e0009 */
[----:B------:R-:W-:-:S04]  /*2040*/  IMAD.HI.U32 R9, R0, R15, RZ ;  /* 0x0000000f00097227 */ /* 0x000fc800078e00ff */
[----:B------:R-:W-:Y:S02]  /*2050*/  IMAD.MOV.U32 R3, RZ, RZ, R5 ;  /* 0x000000ffff037224 */ /* 0x000fe400078e0005 */
[----:B------:R-:W-:-:S04]  /*2060*/  IMAD.HI.U32 R5, R0, R7, RZ ;  /* 0x0000000700057227 */ /* 0x000fc800078e00ff */
[----:B------:R-:W-:Y:S02]  /*2070*/  IMAD.MOV R9, RZ, RZ, -R9 ;  /* 0x000000ffff097224 */ /* 0x000fe400078e0a09 */
[----:B------:R-:W-:Y:S01]  /*2080*/  @!P1 IMAD.IADD R11, R11, 0x1, -R4 ;  /* 0x000000010b0b9824 */ /* 0x000fe200078e0a04 */
[----:B------:R-:W-:Y:S01]  /*2090*/  ISETP.GE.AND P1, PT, R16, RZ, PT ;  /* 0x000000ff1000720c */ /* 0x000fe20003f26270 */
[C---:B------:R-:W-:Y:S01]  /*20a0*/  IMAD.HI.U32 R8, R0.reuse, R6, RZ ;  /* 0x0000000600087227 */ /* 0x040fe200078e00ff */
[----:B------:R-:W2:Y:S03]  /*20b0*/  LDL.LU R16, [R1+0x4c4] ;  /* 0x0004c40001107983 */ /* 0x000ea60000300800 */
[----:B------:R-:W-:Y:S02]  /*20c0*/  IMAD.MOV R5, RZ, RZ, -R5 ;  /* 0x000000ffff057224 */ /* 0x000fe400078e0a05 */
[----:B------:R-:W-:-:S02]  /*20d0*/  IMAD.HI.U32 R0, R0, R3, RZ ;  /* 0x0000000300007227 */ /* 0x000fc400078e00ff */
[----:B------:R-:W3:Y:S02]  /*20e0*/  LDL.LU R3, [R1+0x4c0] ;  /* 0x0004c00001037983 */ /* 0x000ee40000300800 */
[----:B------:R-:W-:Y:S02]  /*20f0*/  IMAD R9, R4, R9, R15 ;  /* 0x0000000904097224 */ /* 0x000fe400078e020f */
[----:B------:R-:W-:Y:S01]  /*2100*/  @!P3 IMAD.IADD R26, R26, 0x1, -R4 ;  /* 0x000000011a1ab824 */ /* 0x000fe200078e0a04 */
[----:B------:R-:W4:Y:S01]  /*2110*/  LDL.LU R15, [R1+0x4bc] ;  /* 0x0004bc00010f7983 */ /* 0x000f220000300800 */
[----:B------:R-:W-:Y:S01]  /*2120*/  ISETP.GE.AND P3, PT, R14, RZ, PT ;  /* 0x000000ff0e00720c */ /* 0x000fe20003f66270 */
[C---:B------:R-:W-:Y:S02]  /*2130*/  IMAD R5, R4.reuse, R5, R7 ;  /* 0x0000000504057224 */ /* 0x040fe400078e0207 */
[----:B------:R-:W2:Y:S01]  /*2140*/  LDL.LU R14, [R1+0x4b8] ;  /* 0x0004b800010e7983 */ /* 0x000ea20000300800 */
[----:B------:R-:W-:Y:S01]  /*2150*/  @!P4 IMAD.MOV R19, RZ, RZ, -R19 ;  /* 0x000000ffff13c224 */ /* 0x000fe200078e0a13 */
[C---:B------:R-:W-:Y:S01]  /*2160*/  ISETP.GT.U32.AND P4, PT, R4.reuse, R23, PT ;  /* 0x000000170400720c */ /* 0x040fe20003f84070 */
[----:B------:R-:W-:Y:S01]  /*2170*/  IMAD.MOV R8, RZ, RZ, -R8 ;  /* 0x000000ffff087224 */ /* 0x000fe200078e0a08 */
[----:B------:R-:W2:Y:S11]  /*2180*/  LDL.LU R7, [R1+0x4b4] ;  /* 0x0004b40001077983 */ /* 0x000eb60000300800 */
[----:B------:R-:W-:Y:S01]  /*2190*/  @!P4 IMAD.IADD R23, R23, 0x1, -R4 ;  /* 0x000000011717c824 */ /* 0x000fe200078e0a04 */
[----:B------:R-:W-:-:S03]  /*21a0*/  ISETP.GT.U32.AND P4, PT, R4, R25, PT ;  /* 0x000000190400720c */ /* 0x000fc60003f84070 */
[----:B------:R-:W-:Y:S01]  /*21b0*/  @!P0 IMAD.MOV R23, RZ, RZ, -R23 ;  /* 0x000000ffff178224 */ /* 0x000fe200078e0a17 */
[----:B------:R-:W-:-:S09]  /*21c0*/  ISETP.GT.U32.AND P0, PT, R4, R11, PT ;  /* 0x0000000b0400720c */ /* 0x000fd20003f04070 */
[----:B------:R-:W-:-:S04]  /*21d0*/  @!P4 IMAD.IADD R25, R25, 0x1, -R4 ;  /* 0x000000011919c824 */ /* 0x000fc800078e0a04 */
[----:B------:R-:W-:Y:S01]  /*21e0*/  @!P0 IMAD.IADD R11, R11, 0x1, -R4 ;  /* 0x000000010b0b8824 */ /* 0x000fe200078e0a04 */
[C---:B------:R-:W-:Y:S02]  /*21f0*/  ISETP.GT.U32.AND P4, PT, R4.reuse, R25, PT ;  /* 0x000000190400720c */ /* 0x040fe40003f84070 */
[----:B------:R-:W-:Y:S02]  /*2200*/  ISETP.GE.AND P0, PT, R29, RZ, PT ;  /* 0x000000ff1d00720c */ /* 0x000fe40003f06270 */
[----:B------:R-:W0:Y:S01]  /*2210*/  S2R R29, SR_TID.X ;  /* 0x00000000001d7919 */ /* 0x000e220000002100 */
[C---:B------:R-:W-:Y:S02]  /*2220*/  IMAD R8, R4.reuse, R8, R6 ;  /* 0x0000000804087224 */ /* 0x040fe400078e0206 */
[----:B------:R-:W-:Y:S01]  /*2230*/  @!P6 IMAD.MOV R24, RZ, RZ, -R24 ;  /* 0x000000ffff18e224 */ /* 0x000fe200078e0a18 */
[----:B------:R-:W-:-:S05]  /*2240*/  ISETP.GT.U32.AND P6, PT, R4, R9, PT ;  /* 0x000000090400720c */ /* 0x000fca0003fc4070 */
[----:B------:R-:W-:Y:S01]  /*2250*/  @!P4 IMAD.IADD R25, R25, 0x1, -R4 ;  /* 0x000000011919c824 */ /* 0x000fe200078e0a04 */
[----:B------:R-:W-:-:S03]  /*2260*/  ISETP.GT.U32.AND P4, PT, R4, R27, PT ;  /* 0x0000001b0400720c */ /* 0x000fc60003f84070 */
[----:B------:R-:W-:Y:S01]  /*2270*/  @!P1 IMAD.MOV R25, RZ, RZ, -R25 ;  /* 0x000000ffff199224 */ /* 0x000fe200078e0a19 */
[----:B------:R-:W-:Y:S01]  /*2280*/  ISETP.GT.U32.AND P1, PT, R4, R8, PT ;  /* 0x000000080400720c */ /* 0x000fe20003f24070 */
[----:B------:R-:W-:Y:S01]  /*2290*/  IMAD.MOV R6, RZ, RZ, -R0 ;  /* 0x000000ffff067224 */ /* 0x000fe200078e0a00 */
[----:B------:R-:W-:Y:S01]  /*22a0*/  IABS R0, R2 ;  /* 0x0000000200007213 */ /* 0x000fe20000000000 */
[----:B------:R-:W-:Y:S01]  /*22b0*/  @!P6 IMAD.IADD R9, R9, 0x1, -R4 ;  /* 0x000000010909e824 */ /* 0x000fe200078e0a04 */
[----:B------:R-:W-:-:S03]  /*22c0*/  ISETP.GE.AND P6, PT, R13, RZ, PT ;  /* 0x000000ff0d00720c */ /* 0x000fc60003fc6270 */
[C---:B------:R-:W-:Y:S02]  /*22d0*/  IMAD R6, R4.reuse, R6, R0 ;  /* 0x0000000604067224 */ /* 0x040fe400078e0200 */
[----:B------:R-:W-:Y:S01]  /*22e0*/  @!P4 IMAD.IADD R27, R27, 0x1, -R4 ;  /* 0x000000011b1bc824 */ /* 0x000fe200078e0a04 */
[----:B------:R-:W-:-:S03]  /*22f0*/  ISETP.GT.U32.AND P4, PT, R4, R10, PT ;  /* 0x0000000a0400720c */ /* 0x000fc60003f84070 */
[----:B------:R-:W-:Y:S01]  /*2300*/  @!P1 IMAD.IADD R8, R8, 0x1, -R4 ;  /* 0x0000000108089824 */ /* 0x000fe200078e0a04 */
[----:B------:R-:W-:Y:S02]  /*2310*/  ISETP.GE.AND P1, PT, R12, RZ, PT ;  /* 0x000000ff0c00720c */ /* 0x000fe40003f26270 */
[--C-:B0-----:R-:W-:Y:S02]  /*2320*/  SHF.R.U32.HI R13, RZ, 0x3, R29.reuse ;  /* 0x00000003ff0d7819 */ /* 0x101fe4000001161d */
[----:B------:R-:W-:Y:S02]  /*2330*/  SHF.R.U32.HI R29, RZ, 0x2, R29 ;  /* 0x00000002ff1d7819 */ /* 0x000fe4000001161d */
[C---:B--2---:R-:W-:Y:S02]  /*2340*/  LOP3.LUT R12, R7.reuse, 0x10, RZ, 0xc0, !PT ;  /* 0x00000010070c7812 */ /* 0x044fe400078ec0ff */
[----:B------:R-:W-:Y:S02]  /*2350*/  LOP3.LUT R0, R7, 0x3fe, RZ, 0xc0, !PT ;  /* 0x000003fe07007812 */ /* 0x000fe400078ec0ff */
[----:B------:R-:W-:-:S02]  /*2360*/  LOP3.LUT R12, R12, 0x20, R13, 0xf8, !PT ;  /* 0x000000200c0c7812 */ /* 0x000fc400078ef80d */
[----:B------:R-:W-:Y:S01]  /*2370*/  LOP3.LUT R0, R0, 0x30, R29, 0x78, !PT ;  /* 0x0000003000007812 */ /* 0x000fe200078e781d */
[----:B------:R-:W2:Y:S04]  /*2380*/  LDL.LU R13, [R1+0x4b0] ;  /* 0x0004b000010d7983 */ /* 0x000ea80000300800 */
[----:B------:R-:W2:Y:S04]  /*2390*/  LDL.LU R12, [R1+0x4ac] ;  /* 0x0004ac00010c7983 */ /* 0x000ea80000300800 */
[----:B------:R-:W2:Y:S04]  /*23a0*/  LDL.LU R29, [R1] ;  /* 0x00000000011d7983 */ /* 0x000ea80000300800 */
[----:B------:R0:W-:Y:S02]  /*23b0*/  STL [R1+0x48c], R0 ;  /* 0x00048c0001007387 */ /* 0x0001e40000100800 */
[----:B0-----:R-:W0:Y:S02]  /*23c0*/  S2R R0, SR_TID.X ;  /* 0x0000000000007919 */ /* 0x001e240000002100 */
[----:B0-----:R-:W-:-:S04]  /*23d0*/  LOP3.LUT R0, R0, 0x180, RZ, 0xc0, !PT ;  /* 0x0000018000007812 */ /* 0x001fc800078ec0ff */
[----:B------:R-:W-:-:S04]  /*23e0*/  SHF.R.U32.HI R0, RZ, 0x3, R0 ;  /* 0x00000003ff007819 */ /* 0x000fc80000011600 */
[----:B------:R-:W-:Y:S02]  /*23f0*/  LOP3.LUT R0, R0, 0x3fe, R7, 0x78, !PT ;  /* 0x000003fe00007812 */ /* 0x000fe400078e7807 */
[----:B------:R-:W2:Y:S01]  /*2400*/  LDL.LU R7, [R1+0x4a8] ;  /* 0x0004a80001077983 */ /* 0x000ea20000300800 */
[----:B------:R-:W-:Y:S02]  /*2410*/  @!P4 IMAD.IADD R10, R10, 0x1, -R4 ;  /* 0x000000010a0ac824 */ /* 0x000fe400078e0a04 */
[----:B------:R-:W-:-:S03]  /*2420*/  @!P2 IMAD.MOV R22, RZ, RZ, -R22 ;  /* 0x000000ffff16a224 */ /* 0x000fc600078e0a16 */
[C---:B------:R-:W-:Y:S02]  /*2430*/  ISETP.GT.U32.AND P4, PT, R4.reuse, R10, PT ;  /* 0x0000000a0400720c */ /* 0x040fe40003f84070 */
[----:B------:R-:W-:-:S11]  /*2440*/  ISETP.GT.U32.AND P2, PT, R4, R27, PT ;  /* 0x0000001b0400720c */ /* 0x000fd60003f44070 */
[--C-:B------:R-:W-:Y:S01]  /*2450*/  @!P4 IMAD.IADD R10, R10, 0x1, -R4.reuse ;  /* 0x000000010a0ac824 */ /* 0x100fe200078e0a04 */
[C---:B------:R-:W-:Y:S01]  /*2460*/  ISETP.GT.U32.AND P4, PT, R4.reuse, R5, PT ;  /* 0x000000050400720c */ /* 0x040fe20003f84070 */
[----:B------:R-:W-:Y:S01]  /*2470*/  @!P2 IMAD.IADD R27, R27, 0x1, -R4 ;  /* 0x000000011b1ba824 */ /* 0x000fe200078e0a04 */
[----:B------:R-:W-:Y:S01]  /*2480*/  ISETP.GT.U32.AND P2, PT, R4, R6, PT ;  /* 0x000000060400720c */ /* 0x000fe20003f44070 */
[----:B------:R-:W-:Y:S02]  /*2490*/  @!P5 IMAD.MOV R26, RZ, RZ, -R26 ;  /* 0x000000ffff1ad224 */ /* 0x000fe400078e0a1a */
[----:B------:R-:W-:-:S08]  /*24a0*/  @!P6 IMAD.MOV R27, RZ, RZ, -R27 ;  /* 0x000000ffff1be224 */ /* 0x000fd000078e0a1b */
[--C-:B------:R-:W-:Y:S01]  /*24b0*/  @!P4 IMAD.IADD R5, R5, 0x1, -R4.reuse ;  /* 0x000000010505c824 */ /* 0x100fe200078e0a04 */
[----:B------:R-:W-:Y:S01]  /*24c0*/  ISETP.GT.U32.AND P4, PT, R4, R8, PT ;  /* 0x000000080400720c */ /* 0x000fe20003f84070 */
[----:B------:R-:W-:-:S03]  /*24d0*/  @!P2 IMAD.IADD R6, R6, 0x1, -R4 ;  /* 0x000000010606a824 */ /* 0x000fc600078e0a04 */
[C---:B------:R-:W-:Y:S02]  /*24e0*/  ISETP.GT.U32.AND P5, PT, R4.reuse, R5, PT ;  /* 0x000000050400720c */ /* 0x040fe40003fa4070 */
[C---:B------:R-:W-:Y:S02]  /*24f0*/  ISETP.GT.U32.AND P6, PT, R4.reuse, R6, PT ;  /* 0x000000060400720c */ /* 0x040fe40003fc4070 */
[----:B------:R-:W-:Y:S02]  /*2500*/  ISETP.GT.U32.AND P2, PT, R4, R9, PT ;  /* 0x000000090400720c */ /* 0x000fe40003f44070 */
[----:B------:R-:W-:-:S03]  /*2510*/  LOP3.LUT R0, R2, 0x40, RZ, 0xfc, !PT ;  /* 0x0000004002007812 */ /* 0x000fc600078efcff */
[----:B------:R-:W-:Y:S01]  /*2520*/  @!P4 IMAD.IADD R8, R8, 0x1, -R4 ;  /* 0x000000010808c824 */ /* 0x000fe200078e0a04 */
[----:B------:R-:W-:-:S03]  /*2530*/  ISETP.GE.AND P4, PT, R0, RZ, PT ;  /* 0x000000ff0000720c */ /* 0x000fc60003f86270 */
[--C-:B------:R-:W-:Y:S02]  /*2540*/  @!P5 IMAD.IADD R5, R5, 0x1, -R4.reuse ;  /* 0x000000010505d824 */ /* 0x100fe400078e0a04 */
[--C-:B------:R-:W-:Y:S01]  /*2550*/  @!P6 IMAD.IADD R6, R6, 0x1, -R4.reuse ;  /* 0x000000010606e824 */ /* 0x100fe200078e0a04 */
[----:B------:R-:W-:Y:S01]  /*2560*/  ISETP.GE.AND P6, PT, R28, RZ, PT ;  /* 0x000000ff1c00720c */ /* 0x000fe20003fc6270 */
[----:B------:R-:W-:Y:S01]  /*2570*/  @!P2 IMAD.IADD R9, R9, 0x1, -R4 ;  /* 0x000000010909a824 */ /* 0x000fe200078e0a04 */
[----:B------:R-:W-:Y:S01]  /*2580*/  ISETP.GE.AND P2, PT, R2, RZ, PT ;  /* 0x000000ff0200720c */ /* 0x000fe20003f46270 */
[----:B------:R-:W3:Y:S04]  /*2590*/  LDL.LU R28, [R1+0x4a4] ;  /* 0x0004a400011c7983 */ /* 0x000ee80000300800 */
[----:B------:R-:W3:Y:S04]  /*25a0*/  LDL.LU R2, [R1+0x34] ;  /* 0x0000340001027983 */ /* 0x000ee80000300800 */
[----:B------:R-:W3:Y:S01]  /*25b0*/  LDL.LU R4, [R1+0x18] ;  /* 0x0000180001047983 */ /* 0x000ee20000300800 */
[----:B--2---:R-:W-:-:S02]  /*25c0*/  ISETP.NE.AND P5, PT, R7, RZ, PT ;  /* 0x000000ff0700720c */ /* 0x004fc40003fa5270 */
[----:B------:R-:W-:Y:S02]  /*25d0*/  LOP3.LUT R0, RZ, R7, RZ, 0x33, !PT ;  /* 0x00000007ff007212 */ /* 0x000fe400078e33ff */
[----:B------:R-:W2:Y:S02]  /*25e0*/  LDL.LU R7, [R1+0x20] ;  /* 0x0000200001077983 */ /* 0x000ea40000300800 */
[C---:B------:R-:W-:Y:S02]  /*25f0*/  SEL R29, R0.reuse, R29, !P5 ;  /* 0x0000001d001d7207 */ /* 0x040fe40006800000 */
[----:B------:R-:W-:Y:S04]  /*2600*/  STL [R1+0x2c], R0 ;  /* 0x00002c0001007387 */ /* 0x000fe80000100800 */
[----:B------:R0:W-:Y:S04]  /*2610*/  STL [R1+0x24], R29 ;  /* 0x0000241d01007387 */ /* 0x0001e80000100800 */
[----:B0-----:R-:W2:Y:S02]  /*2620*/  LDL.LU R29, [R1+0x4a0] ;  /* 0x0004a000011d7983 */ /* 0x001ea40000300800 */
[----:B--2---:R-:W-:-:S02]  /*2630*/  SEL R29, R0, R29, !P5 ;  /* 0x0000001d001d7207 */ /* 0x004fc40006800000 */
[----:B---3--:R-:W-:Y:S02]  /*2640*/  SEL R0, R0, R28, !P5 ;  /* 0x0000001c00007207 */ /* 0x008fe40006800000 */
[----:B------:R-:W2:Y:S04]  /*2650*/  LDL.LU R28, [R1+0x2c] ;  /* 0x00002c00011c7983 */ /* 0x000ea80000300800 */
[----:B------:R2:W-:Y:S02]  /*2660*/  STL [R1+0x30], R29 ;  /* 0x0000301d01007387 */ /* 0x0005e40000100800 */
[C---:B--2---:R-:W-:Y:S02]  /*2670*/  SEL R29, R28.reuse, R12, !P5 ;  /* 0x0000000c1c1d7207 */ /* 0x044fe40006800000 */
[----:B------:R-:W2:Y:S01]  /*2680*/  LDL.LU R12, [R1+0x38] ;  /* 0x00003800010c7983 */ /* 0x000ea20000300800 */
[----:B------:R-:W-:-:S03]  /*2690*/  SEL R14, R28, R14, !P5 ;  /* 0x0000000e1c0e7207 */ /* 0x000fc60006800000 */
[----:B------:R0:W-:Y:S01]  /*26a0*/  STL [R1+0x28], R29 ;  /* 0x0000281d01007387 */ /* 0x0001e20000100800 */
[----:B------:R-:W-:Y:S01]  /*26b0*/  @!P6 IMAD.MOV R5, RZ, RZ, -R5 ;  /* 0x000000ffff05e224 */ /* 0x000fe200078e0a05 */
[C---:B0-----:R-:W-:Y:S02]  /*26c0*/  SEL R29, R28.reuse, R13, !P5 ;  /* 0x0000000d1c1d7207 */ /* 0x041fe40006800000 */
[----:B------:R-:W3:Y:S04]  /*26d0*/  LDL.LU R13, [R1+0x1c] ;  /* 0x00001c00010d7983 */ /* 0x000ee80000300800 */
[----:B------:R0:W-:Y:S04]  /*26e0*/  STL [R1+0x10], R14 ;  /* 0x0000100e01007387 */ /* 0x0001e80000100800 */
[----:B0-----:R-:W3:Y:S01]  /*26f0*/  LDL.LU R14, [R1+0xc] ;  /* 0x00000c00010e7983 */ /* 0x001ee20000300800 */
[----:B--2---:R-:W-:-:S05]  /*2700*/  SEL R12, R28, R12, !P5 ;  /* 0x0000000c1c0c7207 */ /* 0x004fca0006800000 */
[----:B------:R0:W-:Y:S02]  /*2710*/  STL [R1+0x8], R12 ;  /* 0x0000080c01007387 */ /* 0x0001e40000100800 */
[C---:B0-----:R-:W-:Y:S02]  /*2720*/  SEL R12, R28.reuse, R7, !P5 ;  /* 0x000000071c0c7207 */ /* 0x041fe40006800000 */
[----:B------:R-:W-:-:S03]  /*2730*/  SEL R7, R28, R3, !P5 ;  /* 0x000000031c077207 */ /* 0x000fc60006800000 */
[----:B------:R-:W-:Y:S04]  /*2740*/  STL [R1+0xc], R12 ;  /* 0x00000c0c01007387 */ /* 0x000fe80000100800 */
[----:B------:R-:W2:Y:S04]  /*2750*/  LDL.LU R3, [R1+0x49c] ;  /* 0x00049c0001037983 */ /* 0x000ea80000300800 */
[----:B------:R0:W-:Y:S02]  /*2760*/  STL [R1+0x4], R7 ;  /* 0x0000040701007387 */ /* 0x0001e40000100800 */
[----:B0-----:R-:W-:-:S02]  /*2770*/  SEL R7, R28, R5, !P5 ;  /* 0x000000051c077207 */ /* 0x001fc40006800000 */
[----:B------:R-:W2:Y:S01]  /*2780*/  LDL.LU R5, [R1+0x24] ;  /* 0x0000240001057983 */ /* 0x000ea20000300800 */
[----:B------:R-:W-:Y:S02]  /*2790*/  @!P0 IMAD.MOV R9, RZ, RZ, -R9 ;  /* 0x000000ffff098224 */ /* 0x000fe400078e0a09 */
[----:B------:R-:W-:Y:S02]  /*27a0*/  @!P2 IMAD.MOV R6, RZ, RZ, -R6 ;  /* 0x000000ffff06a224 */ /* 0x000fe400078e0a06 */
[----:B------:R-:W-:Y:S01]  /*27b0*/  @!P3 IMAD.MOV R11, RZ, RZ, -R11 ;  /* 0x000000ffff0bb224 */ /* 0x000fe200078e0a0b */
[C---:B------:R-:W-:Y:S01]  /*27c0*/  SEL R12, R28.reuse, R9, !P5 ;  /* 0x000000091c0c7207 */ /* 0x040fe20006800000 */
[----:B------:R-:W-:Y:S01]  /*27d0*/  @!P4 IMAD.MOV R10, RZ, RZ, -R10 ;  /* 0x000000ffff0ac224 */ /* 0x000fe200078e0a0a */
[C---:B------:R-:W-:Y:S01]  /*27e0*/  SEL R9, R28.reuse, R6, !P5 ;  /* 0x000000061c097207 */ /* 0x040fe20006800000 */
[----:B------:R-:W-:Y:S01]  /*27f0*/  @!P1 IMAD.MOV R8, RZ, RZ, -R8 ;  /* 0x000000ffff089224 */ /* 0x000fe200078e0a08 */
[----:B----4-:R-:W-:-:S02]  /*2800*/  SEL R15, R28, R15, !P5 ;  /* 0x0000000f1c0f7207 */ /* 0x010fc40006800000 */
[C---:B---3--:R-:W-:Y:S02]  /*2810*/  SEL R14, R28.reuse, R14, !P5 ;  /* 0x0000000e1c0e7207 */ /* 0x048fe40006800000 */
[C---:B------:R-:W-:Y:S02]  /*2820*/  SEL R13, R28.reuse, R13, !P5 ;  /* 0x0000000d1c0d7207 */ /* 0x040fe40006800000 */
[C---:B------:R-:W-:Y:S02]  /*2830*/  SEL R2, R28.reuse, R2, !P5 ;  /* 0x000000021c027207 */ /* 0x040fe40006800000 */
[C---:B------:R-:W-:Y:S02]  /*2840*/  SEL R4, R28.reuse, R4, !P5 ;  /* 0x000000041c047207 */ /* 0x040fe40006800000 */
[C---:B------:R-:W-:Y:S02]  /*2850*/  SEL R16, R28.reuse, R16, !P5 ;  /* 0x000000101c107207 */ /* 0x040fe40006800000 */
[----:B------:R-:W-:-:S02]  /*2860*/  SEL R17, R28, R17, !P5 ;  /* 0x000000111c117207 */ /* 0x000fc40006800000 */
[C---:B------:R-:W-:Y:S02]  /*2870*/  SEL R18, R28.reuse, R18, !P5 ;  /* 0x000000121c127207 */ /* 0x040fe40006800000 */
        /* <DEDUP_REMOVED lines=11> */
[----:B------:R-:W-:Y:S01]  /*2930*/  SEL R8, R28, R8, !P5 ;  /* 0x000000081c087207 */ /* 0x000fe20006800000 */
[----:B------:R-:W-:Y:S02]  /*2940*/  IMAD R16, R16, UR6, RZ ;  /* 0x0000000610107c24 */ /* 0x000fe4000f8e02ff */
[----:B------:R-:W-:Y:S02]  /*2950*/  IMAD R18, R18, UR6, RZ ;  /* 0x0000000612127c24 */ /* 0x000fe4000f8e02ff */
[----:B--2---:R-:W-:Y:S02]  /*2960*/  IMAD R28, R3, UR10, RZ ;  /* 0x0000000a031c7c24 */ /* 0x004fe4000f8e02ff */
[----:B------:R-:W2:Y:S01]  /*2970*/  LDL.LU R3, [R1+0x10] ;  /* 0x0000100001037983 */ /* 0x000ea20000300800 */
[----:B------:R-:W-:Y:S02]  /*2980*/  IMAD R6, R5, UR6, RZ ;  /* 0x0000000605067c24 */ /* 0x000fe4000f8e02ff */
[----:B------:R-:W-:-:S02]  /*2990*/  IMAD R5, R0, UR6, RZ ;  /* 0x0000000600057c24 */ /* 0x000fc4000f8e02ff */
[----:B------:R-:W-:Y:S02]  /*29a0*/  IMAD R0, R29, UR6, RZ ;  /* 0x000000061d007c24 */ /* 0x000fe4000f8e02ff */
[----:B------:R-:W3:Y:S04]  /*29b0*/  LDL.LU R29, [R1+0x4] ;  /* 0x00000400011d7983 */ /* 0x000ee80000300800 */
[----:B------:R0:W-:Y:S02]  /*29c0*/  STL [R1], R0 ;  /* 0x0000000001007387 */ /* 0x0001e40000100800 */
[----:B0-----:R-:W-:Y:S02]  /*29d0*/  IMAD R0, R13, UR6, RZ ;  /* 0x000000060d007c24 */ /* 0x001fe4000f8e02ff */
[----:B------:R-:W4:Y:S04]  /*29e0*/  LDL.LU R13, [R1+0xc] ;  /* 0x00000c00010d7983 */ /* 0x000f280000300800 */
[----:B------:R0:W-:Y:S02]  /*29f0*/  STL [R1+0x14], R0 ;  /* 0x0000140001007387 */ /* 0x0001e40000100800 */
[----:B0-----:R-:W-:-:S02]  /*2a00*/  IMAD R0, R2, UR6, RZ ;  /* 0x0000000602007c24 */ /* 0x001fc4000f8e02ff */
[----:B------:R-:W3:Y:S04]  /*2a10*/  LDL.LU R2, [R1+0x28] ;  /* 0x0000280001027983 */ /* 0x000ee80000300800 */
[----:B------:R0:W-:Y:S02]  /*2a20*/  STL [R1+0x18], R0 ;  /* 0x0000180001007387 */ /* 0x0001e40000100800 */
[----:B0-----:R-:W-:Y:S02]  /*2a30*/  IMAD R0, R4, UR6, RZ ;  /* 0x0000000604007c24 */ /* 0x001fe4000f8e02ff */
[----:B------:R-:W3:Y:S04]  /*2a40*/  LDL.LU R4, [R1+0x30] ;  /* 0x0000300001047983 */ /* 0x000ee80000300800 */
[----:B------:R-:W-:Y:S04]  /*2a50*/  STL [R1+0x1c], R0 ;  /* 0x00001c0001007387 */ /* 0x000fe80000100800 */
[----:B------:R0:W-:Y:S04]  /*2a60*/  STL [R1+0x494], R16 ;  /* 0x0004941001007387 */ /* 0x0001e80000100800 */
[----:B0-----:R-:W3:Y:S04]  /*2a70*/  LDL.LU R16, [R1] ;  /* 0x0000000001107983 */ /* 0x001ee80000300800 */
[----:B------:R0:W-:Y:S04]  /*2a80*/  STL [R1+0x498], R18 ;  /* 0x0004981201007387 */ /* 0x0001e80000100800 */
[----:B0-----:R-:W3:Y:S01]  /*2a90*/  LDL.LU R18, [R1+0x8] ;  /* 0x0000080001127983 */ /* 0x001ee20000300800 */
[----:B------:R-:W-:-:S02]  /*2aa0*/  IMAD R20, R20, UR6, RZ ;  /* 0x0000000614147c24 */ /* 0x000fc4000f8e02ff */
[----:B------:R-:W-:Y:S02]  /*2ab0*/  IMAD R0, R11, UR6, RZ ;  /* 0x000000060b007c24 */ /* 0x000fe4000f8e02ff */
[----:B------:R-:W-:Y:S01]  /*2ac0*/  IMAD R11, R12, UR6, RZ ;  /* 0x000000060c0b7c24 */ /* 0x000fe2000f8e02ff */
[----:B------:R0:W-:Y:S04]  /*2ad0*/  STL [R1+0x490], R20 ;  /* 0x0004901401007387 */ /* 0x0001e80000100800 */
[----:B0-----:R-:W3:Y:S04]  /*2ae0*/  LDL.LU R20, [R1+0x14] ;  /* 0x0000140001147983 */ /* 0x001ee80000300800 */
[----:B------:R0:W-:Y:S04]  /*2af0*/  STL [R1+0x20], R0 ;  /* 0x0000200001007387 */ /* 0x0001e80000100800 */
[----:B------:R1:W-:Y:S01]  /*2b00*/  STL [R1+0x24], R11 ;  /* 0x0000240b01007387 */ /* 0x0003e20000100800 */
[----:B0-----:R-:W-:-:S02]  /*2b10*/  IMAD R0, R8, UR6, RZ ;  /* 0x0000000608007c24 */ /* 0x001fc4000f8e02ff */
[----:B------:R-:W-:Y:S02]  /*2b20*/  IMAD R15, R15, UR6, RZ ;  /* 0x000000060f0f7c24 */ /* 0x000fe4000f8e02ff */
[----:B--2---:R-:W-:Y:S02]  /*2b30*/  IMAD R3, R3, UR6, RZ ;  /* 0x0000000603037c24 */ /* 0x004fe4000f8e02ff */
[----:B----4-:R-:W-:Y:S02]  /*2b40*/  IMAD R12, R13, UR6, RZ ;  /* 0x000000060d0c7c24 */ /* 0x010fe4000f8e02ff */
[----:B---3--:R-:W-:Y:S02]  /*2b50*/  IMAD R13, R29, UR6, RZ ;  /* 0x000000061d0d7c24 */ /* 0x008fe4000f8e02ff */
[----:B------:R-:W-:Y:S02]  /*2b60*/  IMAD R8, R4, UR6, RZ ;  /* 0x0000000604087c24 */ /* 0x000fe4000f8e02ff */
[----:B------:R-:W-:-:S02]  /*2b70*/  IMAD R4, R2, UR6, RZ ;  /* 0x0000000602047c24 */ /* 0x000fc4000f8e02ff */
[----:B------:R-:W-:Y:S02]  /*2b80*/  IMAD R2, R14, UR6, RZ ;  /* 0x000000060e027c24 */ /* 0x000fe4000f8e02ff */
[----:B------:R-:W-:Y:S02]  /*2b90*/  IMAD R14, R23, UR6, RZ ;  /* 0x00000006170e7c24 */ /* 0x000fe4000f8e02ff */
[----:B------:R-:W2:Y:S01]  /*2ba0*/  LDL.LU R23, [R1+0x1c] ;  /* 0x00001c0001177983 */ /* 0x000ea20000300800 */
[----:B-1----:R-:W-:Y:S01]  /*2bb0*/  IMAD R11, R18, UR6, RZ ;  /* 0x00000006120b7c24 */ /* 0x002fe2000f8e02ff */
[----:B------:R-:W-:-:S05]  /*2bc0*/  LEA R18, P2, R6, UR14, 0x1 ;  /* 0x0000000e06127c11 */ /* 0x000fca000f8408ff */
[----:B------:R0:W-:Y:S02]  /*2bd0*/  STL [R1+0x430], R18 ;  /* 0x0004301201007387 */ /* 0x0001e40000100800 */
[----:B0-----:R-:W-:-:S05]  /*2be0*/  LEA R18, P3, R8, UR14, 0x1 ;  /* 0x0000000e08127c11 */ /* 0x001fca000f8608ff */
[----:B------:R0:W-:Y:S02]  /*2bf0*/  STL [R1+0x428], R18 ;  /* 0x0004281201007387 */ /* 0x0001e40000100800 */
[----:B0-----:R-:W-:-:S05]  /*2c00*/  LEA R18, P4, R5, UR14, 0x1 ;  /* 0x0000000e05127c11 */ /* 0x001fca000f8808ff */
[----:B------:R0:W-:Y:S02]  /*2c10*/  STL [R1+0x420], R18 ;  /* 0x0004201201007387 */ /* 0x0001e40000100800 */
[----:B0-----:R-:W-:-:S05]  /*2c20*/  LEA R18, P5, R4, UR14, 0x1 ;  /* 0x0000000e04127c11 */ /* 0x001fca000f8a08ff */
[----:B------:R0:W-:Y:S01]  /*2c30*/  STL [R1+0x418], R18 ;  /* 0x0004181201007387 */ /* 0x0001e20000100800 */
[----:B------:R-:W-:Y:S02]  /*2c40*/  LEA R29, P1, R28, UR12, 0x1 ;  /* 0x0000000c1c1d7c11 */ /* 0x000fe4000f8208ff */
[----:B0-----:R-:W-:-:S05]  /*2c50*/  LEA R18, P6, R16, UR14, 0x1 ;  /* 0x0000000e10127c11 */ /* 0x001fca000f8c08ff */
[----:B------:R0:W-:Y:S01]  /*2c60*/  STL [R1+0x320], R18 ;  /* 0x0003201201007387 */ /* 0x0001e20000100800 */
[----:B------:R-:W-:Y:S02]  /*2c70*/  LEA.HI.X.SX32 R28, R28, UR13, 0x1, P1 ;  /* 0x0000000d1c1c7c11 */ /* 0x000fe400088f0eff */
[----:B0-----:R-:W-:Y:S02]  /*2c80*/  LEA R18, P0, R3, UR14, 0x1 ;  /* 0x0000000e03127c11 */ /* 0x001fe4000f8008ff */
[----:B------:R-:W-:-:S03]  /*2c90*/  LEA.HI.X.SX32 R6, R6, UR15, 0x1, P2 ;  /* 0x0000000f06067c11 */ /* 0x000fc600090f0eff */
[----:B------:R0:W-:Y:S01]  /*2ca0*/  STL [R1+0x318], R18 ;  /* 0x0003181201007387 */ /* 0x0001e20000100800 */
[----:B------:R-:W-:Y:S02]  /*2cb0*/  LEA.HI.X.SX32 R8, R8, UR15, 0x1, P3 ;  /* 0x0000000f08087c11 */ /* 0x000fe400098f0eff */
[----:B0-----:R-:W-:-:S05]  /*2cc0*/  LEA R18, P1, R15, UR14, 0x1 ;  /* 0x0000000e0f127c11 */ /* 0x001fca000f8208ff */
[----:B------:R0:W-:Y:S04]  /*2cd0*/  STL [R1+0x310], R18 ;  /* 0x0003101201007387 */ /* 0x0001e80000100800 */
[----:B0-----:R-:W3:Y:S04]  /*2ce0*/  LDL.LU R18, [R1+0x498] ;  /* 0x0004980001127983 */ /* 0x001ee80000300800 */
[----:B------:R0:W-:Y:S02]  /*2cf0*/  STL [R1+0x42c], R6 ;  /* 0x00042c0601007387 */ /* 0x0001e40000100800 */
[----:B0-----:R-:W-:-:S05]  /*2d00*/  LEA R6, P2, R2, UR14, 0x1 ;  /* 0x0000000e02067c11 */ /* 0x001fca000f8408ff */
[----:B------:R-:W-:Y:S04]  /*2d10*/  STL [R1+0x300], R6 ;  /* 0x0003000601007387 */ /* 0x000fe80000100800 */
[----:B------:R0:W-:Y:S02]  /*2d20*/  STL [R1+0x424], R8 ;  /* 0x0004240801007387 */ /* 0x0001e40000100800 */
[----:B0-----:R-:W-:Y:S02]  /*2d30*/  LEA.HI.X.SX32 R8, R5, UR15, 0x1, P4 ;  /* 0x0000000f05087c11 */ /* 0x001fe4000a0f0eff */
[----:B------:R-:W4:Y:S01]  /*2d40*/  LDL.LU R5, [R1+0x18] ;  /* 0x0000180001057983 */ /* 0x000f220000300800 */
[----:B------:R-:W-:-:S05]  /*2d50*/  LEA R6, P3, R20, UR14, 0x1 ;  /* 0x0000000e14067c11 */ /* 0x000fca000f8608ff */
[----:B------:R0:W-:Y:S04]  /*2d60*/  STL [R1+0x1a8], R6 ;  /* 0x0001a80601007387 */ /* 0x0001e80000100800 */
[----:B------:R1:W-:Y:S01]  /*2d70*/  STL [R1+0x41c], R8 ;  /* 0x00041c0801007387 */ /* 0x0003e20000100800 */
[----:B0-----:R-:W-:Y:S02]  /*2d80*/  LEA R6, P4, R11, UR14, 0x1 ;  /* 0x0000000e0b067c11 */ /* 0x001fe4000f8808ff */
[----:B-1----:R-:W-:-:S03]  /*2d90*/  LEA.HI.X.SX32 R8, R4, UR15, 0x1, P5 ;  /* 0x0000000f04087c11 */ /* 0x002fc6000a8f0eff */
[----:B------:R0:W-:Y:S04]  /*2da0*/  STL [R1+0x1a0], R6 ;  /* 0x0001a00601007387 */ /* 0x0001e80000100800 */
[----:B------:R1:W-:Y:S01]  /*2db0*/  STL [R1+0x324], R8 ;  /* 0x0003240801007387 */ /* 0x0003e20000100800 */
[----:B0-----:R-:W-:-:S03]  /*2dc0*/  LEA.HI.X.SX32 R6, R16, UR15, 0x1, P6 ;  /* 0x0000000f10067c11 */ /* 0x001fc6000b0f0eff */
[----:B------:R-:W3:Y:S01]  /*2dd0*/  LDL.LU R16, [R1+0x494] ;  /* 0x0004940001107983 */ /* 0x000ee20000300800 */
[----:B----4-:R-:W-:-:S05]  /*2de0*/  LEA R4, P5, R5, UR14, 0x1 ;  /* 0x0000000e05047c11 */ /* 0x010fca000f8a08ff */
[----:B------:R0:W-:Y:S04]  /*2df0*/  STL [R1+0x198], R4 ;  /* 0x0001980401007387 */ /* 0x0001e80000100800 */
[----:B-1----:R-:W4:Y:S01]  /*2e00*/  LDL.LU R8, [R1+0x20] ;  /* 0x0000200001087983 */ /* 0x002f220000300800 */
[----:B0-----:R-:W-:-:S03]  /*2e10*/  LEA R4, P6, R12, UR14, 0x1 ;  /* 0x0000000e0c047c11 */ /* 0x001fc6000f8c08ff */
[----:B------:R0:W-:Y:S04]  /*2e20*/  STL [R1+0x31c], R6 ;  /* 0x00031c0601007387 */ /* 0x0001e80000100800 */
[----:B------:R2:W-:Y:S01]  /*2e30*/  STL [R1+0x190], R4 ;  /* 0x0001900401007387 */ /* 0x0005e20000100800 */
[----:B0-----:R-:W-:Y:S02]  /*2e40*/  LEA.HI.X.SX32 R6, R3, UR15, 0x1, P0 ;  /* 0x0000000f03067c11 */ /* 0x001fe400080f0eff */
[----:B--2---:R-:W-:-:S03]  /*2e50*/  LEA R4, P0, R23, UR14, 0x1 ;  /* 0x0000000e17047c11 */ /* 0x004fc6000f8008ff */
[----:B------:R0:W-:Y:S01]  /*2e60*/  STL [R1+0x314], R6 ;  /* 0x0003140601007387 */ /* 0x0001e20000100800 */
[----:B------:R-:W-:Y:S02]  /*2e70*/  LEA.HI.X.SX32 R3, R15, UR15, 0x1, P1 ;  /* 0x0000000f0f037c11 */ /* 0x000fe400088f0eff */
[----:B------:R-:W-:Y:S01]  /*2e80*/  LEA R15, P1, R13, UR14, 0x1 ;  /* 0x0000000e0d0f7c11 */ /* 0x000fe2000f8208ff */
[----:B0-----:R-:W2:Y:S04]  /*2e90*/  LDL.LU R6, [R1+0x24] ;  /* 0x0000240001067983 */ /* 0x001ea80000300800 */
[----:B------:R0:W-:Y:S04]  /*2ea0*/  STL [R1+0x178], R4 ;  /* 0x0001780401007387 */ /* 0x0001e80000100800 */
[----:B------:R3:W-:Y:S01]  /*2eb0*/  STL [R1+0x304], R3 ;  /* 0x0003040301007387 */ /* 0x0007e20000100800 */
[----:B0-----:R-:W-:-:S03]  /*2ec0*/  LEA.HI.X.SX32 R4, R2, UR15, 0x1, P2 ;  /* 0x0000000f02047c11 */ /* 0x001fc600090f0eff */
[----:B------:R-:W-:Y:S01]  /*2ed0*/  STL [R1+0x170], R15 ;  /* 0x0001700f01007387 */ /* 0x000fe20000100800 */
[----:B------:R-:W-:-:S03]  /*2ee0*/  LEA.HI.X.SX32 R2, R20, UR15, 0x1, P3 ;  /* 0x0000000f14027c11 */ /* 0x000fc600098f0eff */
[----:B------:R0:W-:Y:S04]  /*2ef0*/  STL [R1+0x1ac], R4 ;  /* 0x0001ac0401007387 */ /* 0x0001e80000100800 */
[----:B------:R-:W2:Y:S01]  /*2f00*/  LDL.LU R20, [R1+0x490] ;  /* 0x0004900001147983 */ /* 0x000ea20000300800 */
[----:B---3--:R-:W-:Y:S01]  /*2f10*/  LEA R3, P2, R16, UR14, 0x1 ;  /* 0x0000000e10037c11 */ /* 0x008fe2000f8408ff */
[----:B------:R-:W-:-:S04]  /*2f20*/  IMAD R17, R17, UR6, RZ ;  /* 0x0000000611117c24 */ /* 0x000fc8000f8e02ff */
[----:B------:R1:W-:Y:S01]  /*2f30*/  STL [R1+0x158], R3 ;  /* 0x0001580301007387 */ /* 0x0003e20000100800 */
[----:B0-----:R-:W-:Y:S01]  /*2f40*/  LEA.HI.X.SX32 R4, R11, UR15, 0x1, P4 ;  /* 0x0000000f0b047c11 */ /* 0x001fe2000a0f0eff */
[----:B------:R-:W-:Y:S02]  /*2f50*/  IMAD R19, R19, UR6, RZ ;  /* 0x0000000613137c24 */ /* 0x000fe4000f8e02ff */
[----:B------:R0:W-:Y:S01]  /*2f60*/  STL [R1+0x1a4], R2 ;  /* 0x0001a40201007387 */ /* 0x0001e20000100800 */
[----:B-1----:R-:W-:Y:S02]  /*2f70*/  LEA R3, P3, R17, UR14, 0x1 ;  /* 0x0000000e11037c11 */ /* 0x002fe4000f8608ff */
[----:B0-----:R-:W-:-:S03]  /*2f80*/  LEA R2, P4, R18, UR14, 0x1 ;  /* 0x0000000e12027c11 */ /* 0x001fc6000f8808ff */
[----:B------:R0:W-:Y:S01]  /*2f90*/  STL [R1+0x150], R3 ;  /* 0x0001500301007387 */ /* 0x0001e20000100800 */
[----:B------:R-:W-:-:S03]  /*2fa0*/  IMAD R21, R21, UR6, RZ ;  /* 0x0000000615157c24 */ /* 0x000fc6000f8e02ff */
[----:B------:R1:W-:Y:S01]  /*2fb0*/  STL [R1+0x19c], R4 ;  /* 0x00019c0401007387 */ /* 0x0003e20000100800 */
[----:B0-----:R-:W-:-:S03]  /*2fc0*/  LEA.HI.X.SX32 R3, R5, UR15, 0x1, P5 ;  /* 0x0000000f05037c11 */ /* 0x001fc6000a8f0eff */
[----:B------:R0:W-:Y:S01]  /*2fd0*/  STL [R1+0x138], R2 ;  /* 0x0001380201007387 */ /* 0x0001e20000100800 */
[----:B-1----:R-:W-:-:S03]  /*2fe0*/  LEA R4, P5, R19, UR14, 0x1 ;  /* 0x0000000e13047c11 */ /* 0x002fc6000f8a08ff */
[----:B------:R-:W-:Y:S01]  /*2ff0*/  STL [R1+0x194], R3 ;  /* 0x0001940301007387 */ /* 0x000fe20000100800 */
[----:B0-----:R-:W-:-:S03]  /*3000*/  LEA.HI.X.SX32 R2, R12, UR15, 0x1, P6 ;  /* 0x0000000f0c027c11 */ /* 0x001fc6000b0f0eff */
[----:B------:R0:W-:Y:S01]  /*3010*/  STL [R1+0x130], R4 ;  /* 0x0001300401007387 */ /* 0x0001e20000100800 */
[----:B------:R-:W-:-:S03]  /*3020*/  IMAD R22, R22, UR6, RZ ;  /* 0x0000000616167c24 */ /* 0x000fc6000f8e02ff */
[----:B------:R1:W-:Y:S01]  /*3030*/  STL [R1+0x17c], R2 ;  /* 0x00017c0201007387 */ /* 0x0003e20000100800 */
[----:B0-----:R-:W-:Y:S02]  /*3040*/  LEA.HI.X.SX32 R4, R23, UR15, 0x1, P0 ;  /* 0x0000000f17047c11 */ /* 0x001fe400080f0eff */
[----:B-1----:R-:W-:Y:S01]  /*3050*/  LEA R2, P0, R21, UR14, 0x1 ;  /* 0x0000000e15027c11 */ /* 0x002fe2000f8008ff */
[----:B------:R-:W-:Y:S02]  /*3060*/  IMAD R24, R24, UR6, RZ ;  /* 0x0000000618187c24 */ /* 0x000fe4000f8e02ff */
[----:B------:R-:W-:Y:S02]  /*3070*/  IMAD R25, R25, UR6, RZ ;  /* 0x0000000619197c24 */ /* 0x000fe4000f8e02ff */
[----:B------:R-:W-:Y:S02]  /*3080*/  IMAD R26, R26, UR6, RZ ;  /* 0x000000061a1a7c24 */ /* 0x000fe4000f8e02ff */
[----:B------:R-:W-:-:S02]  /*3090*/  IMAD R27, R27, UR6, RZ ;  /* 0x000000061b1b7c24 */ /* 0x000fc4000f8e02ff */
[----:B------:R-:W-:Y:S02]  /*30a0*/  IMAD R10, R10, UR6, RZ ;  /* 0x000000060a0a7c24 */ /* 0x000fe4000f8e02ff */
[----:B------:R-:W-:Y:S02]  /*30b0*/  IMAD R7, R7, UR6, RZ ;  /* 0x0000000607077c24 */ /* 0x000fe4000f8e02ff */
[----:B------:R-:W-:Y:S01]  /*30c0*/  IMAD R9, R9, UR6, RZ ;  /* 0x0000000609097c24 */ /* 0x000fe2000f8e02ff */
[----:B------:R-:W-:-:S04]  /*30d0*/  USHF.R.S32.HI UR6, URZ, 0x1f, UR4 ;  /* 0x0000001fff067899 */ /* 0x000fc80008011404 */
[----:B------:R-:W-:Y:S01]  /*30e0*/  ULEA.HI UR6, UR6, UR4, URZ, 0x5 ;  /* 0x0000000406067291 */ /* 0x000fe2000f8f28ff */
[----:B--2---:R-:W-:-:S05]  /*30f0*/  LEA R3, P6, R20, UR14, 0x1 ;  /* 0x0000000e14037c11 */ /* 0x004fca000f8c08ff */
[----:B------:R0:W-:Y:S04]  /*3100*/  STL [R1+0x104], R3 ;  /* 0x0001040301007387 */ /* 0x0001e80000100800 */
[----:B------:R1:W-:Y:S01]  /*3110*/  STL [R1+0x174], R4 ;  /* 0x0001740401007387 */ /* 0x0003e20000100800 */
[----:B0-----:R-:W-:-:S03]  /*3120*/  LEA.HI.X.SX32 R3, R13, UR15, 0x1, P1 ;  /* 0x0000000f0d037c11 */ /* 0x001fc600088f0eff */
[----:B------:R0:W-:Y:S01]  /*3130*/  STL [R1+0x108], R2 ;  /* 0x0001080201007387 */ /* 0x0001e20000100800 */
[----:B-1----:R-:W-:-:S03]  /*3140*/  LEA R4, P1, R22, UR14, 0x1 ;  /* 0x0000000e16047c11 */ /* 0x002fc6000f8208ff */
[----:B------:R1:W-:Y:S01]  /*3150*/  STL [R1+0x15c], R3 ;  /* 0x00015c0301007387 */ /* 0x0003e20000100800 */
[----:B0-----:R-:W-:-:S03]  /*3160*/  LEA.HI.X.SX32 R2, R16, UR15, 0x1, P2 ;  /* 0x0000000f10027c11 */ /* 0x001fc600090f0eff */
[----:B------:R0:W-:Y:S01]  /*3170*/  STL [R1+0x50], R4 ;  /* 0x0000500401007387 */ /* 0x0001e20000100800 */
[----:B-1----:R-:W-:-:S03]  /*3180*/  LEA R3, P2, R14, UR14, 0x1 ;  /* 0x0000000e0e037c11 */ /* 0x002fc6000f8408ff */
[----:B------:R1:W-:Y:S04]  /*3190*/  STL [R1+0x154], R2 ;  /* 0x0001540201007387 */ /* 0x0003e80000100800 */
[----:B------:R2:W-:Y:S01]  /*31a0*/  STL [R1+0x54], R3 ;  /* 0x0000540301007387 */ /* 0x0005e20000100800 */
[----:B0-----:R-:W-:Y:S02]  /*31b0*/  LEA.HI.X.SX32 R4, R17, UR15, 0x1, P3 ;  /* 0x0000000f11047c11 */ /* 0x001fe400098f0eff */
[----:B-1----:R-:W-:-:S03]  /*31c0*/  LEA R2, P3, R24, UR14, 0x1 ;  /* 0x0000000e18027c11 */ /* 0x002fc6000f8608ff */
[----:B------:R0:W-:Y:S01]  /*31d0*/  STL [R1+0x13c], R4 ;  /* 0x00013c0401007387 */ /* 0x0001e20000100800 */
[----:B--2---:R-:W-:-:S03]  /*31e0*/  LEA.HI.X.SX32 R3, R18, UR15, 0x1, P4 ;  /* 0x0000000f12037c11 */ /* 0x004fc6000a0f0eff */
[----:B------:R1:W-:Y:S04]  /*31f0*/  STL [R1+0x58], R2 ;  /* 0x0000580201007387 */ /* 0x0003e80000100800 */
[----:B------:R2:W-:Y:S01]  /*3200*/  STL [R1+0x134], R3 ;  /* 0x0001340301007387 */ /* 0x0005e20000100800 */
[----:B0-----:R-:W-:Y:S02]  /*3210*/  LEA R4, P4, R25, UR14, 0x1 ;  /* 0x0000000e19047c11 */ /* 0x001fe4000f8808ff */
[----:B-1----:R-:W-:-:S03]  /*3220*/  LEA.HI.X.SX32 R2, R19, UR15, 0x1, P5 ;  /* 0x0000000f13027c11 */ /* 0x002fc6000a8f0eff */
[----:B------:R0:W-:Y:S01]  /*3230*/  STL [R1+0x8], R4 ;  /* 0x0000080401007387 */ /* 0x0001e20000100800 */
[----:B--2---:R-:W-:-:S03]  /*3240*/  LEA R3, P5, R26, UR14, 0x1 ;  /* 0x0000000e1a037c11 */ /* 0x004fc6000f8a08ff */
[----:B------:R1:W-:Y:S04]  /*3250*/  STL [R1+0x10c], R2 ;  /* 0x00010c0201007387 */ /* 0x0003e80000100800 */
[----:B------:R2:W-:Y:S01]  /*3260*/  STL [R1+0x40], R3 ;  /* 0x0000400301007387 */ /* 0x0005e20000100800 */
[----:B0-----:R-:W-:Y:S02]  /*3270*/  LEA.HI.X.SX32 R4, R20, UR15, 0x1, P6 ;  /* 0x0000000f14047c11 */ /* 0x001fe4000b0f0eff */
[----:B-1----:R-:W-:-:S03]  /*3280*/  LEA R2, P6, R27, UR14, 0x1 ;  /* 0x0000000e1b027c11 */ /* 0x002fc6000f8c08ff */
[----:B------:R-:W-:Y:S01]  /*3290*/  STL [R1+0x5c], R4 ;  /* 0x00005c0401007387 */ /* 0x000fe20000100800 */
[----:B--2---:R-:W-:Y:S02]  /*32a0*/  LEA.HI.X.SX32 R3, R21, UR15, 0x1, P0 ;  /* 0x0000000f15037c11 */ /* 0x004fe400080f0eff */
[----:B----4-:R-:W-:Y:S01]  /*32b0*/  LEA R23, P0, R8, UR14, 0x1 ;  /* 0x0000000e08177c11 */ /* 0x010fe2000f8008ff */
[----:B------:R0:W-:Y:S02]  /*32c0*/  STL [R1+0x4], R2 ;  /* 0x0000040201007387 */ /* 0x0001e40000100800 */
[----:B0-----:R-:W-:Y:S02]  /*32d0*/  LEA.HI.X.SX32 R2, R22, UR15, 0x1, P1 ;  /* 0x0000000f16027c11 */ /* 0x001fe400088f0eff */
[----:B------:R-:W-:Y:S02]  /*32e0*/  LEA.HI.X.SX32 R22, R8, UR15, 0x1, P0 ;  /* 0x0000000f08167c11 */ /* 0x000fe400080f0eff */
[----:B------:R-:W0:Y:S01]  /*32f0*/  S2R R8, SR_TID.X ;  /* 0x0000000000087919 */ /* 0x000e220000002100 */
[----:B------:R1:W-:Y:S04]  /*3300*/  STL [R1+0x100], R3 ;  /* 0x0001000301007387 */ /* 0x0003e80000100800 */
[----:B------:R2:W-:Y:S01]  /*3310*/  STL [R1+0x44], R2 ;  /* 0x0000440201007387 */ /* 0x0005e20000100800 */
[----:B-1----:R-:W-:-:S02]  /*3320*/  LEA.HI.X.SX32 R3, R14, UR15, 0x1, P2 ;  /* 0x0000000f0e037c11 */ /* 0x002fc400090f0eff */
[----:B--2---:R-:W-:-:S03]  /*3330*/  LEA.HI.X.SX32 R2, R24, UR15, 0x1, P3 ;  /* 0x0000000f18027c11 */ /* 0x004fc600098f0eff */
[----:B------:R1:W-:Y:S01]  /*3340*/  STL [R1+0x48], R3 ;  /* 0x0000480301007387 */ /* 0x0003e20000100800 */
[----:B------:R-:W-:-:S03]  /*3350*/  LEA.HI.X.SX32 R25, R25, UR15, 0x1, P4 ;  /* 0x0000000f19197c11 */ /* 0x000fc6000a0f0eff */
[----:B------:R2:W-:Y:S01]  /*3360*/  STL [R1+0x4c], R2 ;  /* 0x00004c0201007387 */ /* 0x0005e20000100800 */
[----:B------:R-:W-:-:S04]  /*3370*/  LEA R16, P4, R0, UR14, 0x1 ;  /* 0x0000000e00107c11 */ /* 0x000fc8000f8808ff */
[----:B------:R-:W-:Y:S01]  /*3380*/  LEA.HI.X.SX32 R13, R0, UR15, 0x1, P4 ;  /* 0x0000000f000d7c11 */ /* 0x000fe2000a0f0eff */
[----:B-1----:R-:W1:Y:S01]  /*3390*/  LDC R3, c[0x0][0x3ac] ;  /* 0x0000eb00ff037b82 */ /* 0x002e620000000800 */
[----:B--2---:R-:W-:Y:S01]  /*33a0*/  LEA.HI.X.SX32 R2, R26, UR15, 0x1, P5 ;  /* 0x0000000f1a027c11 */ /* 0x004fe2000a8f0eff */
[----:B0-----:R-:W-:-:S04]  /*33b0*/  IMAD.SHL.U32 R4, R8, 0x80, RZ ;  /* 0x0000008008047824 */ /* 0x001fc800078e00ff */
[----:B------:R0:W-:Y:S04]  /*33c0*/  STL [R1], R2 ;  /* 0x0000000201007387 */ /* 0x0001e80000100800 */
[----:B------:R2:W5:Y:S04]  /*33d0*/  LDL.LU R0, [R1+0x48c] ;  /* 0x00048c0001007983 */ /* 0x0005680000300800 */
[----:B------:R-:W-:Y:S01]  /*33e0*/  STL [R1+0x1b0], RZ ;  /* 0x0001b0ff01007387 */ /* 0x000fe20000100800 */
[----:B------:R-:W-:Y:S01]  /*33f0*/  LEA R20, P2, R6, UR14, 0x1 ;  /* 0x0000000e06147c11 */ /* 0x000fe2000f8408ff */
[----:B0-----:R-:W0:Y:S02]  /*3400*/  LDC R2, c[0x0][0x3a8] ;  /* 0x0000ea00ff027b82 */ /* 0x001e240000000800 */
[----:B------:R-:W-:Y:S04]  /*3410*/  STL [R1+0x440], R4 ;  /* 0x0004400401007387 */ /* 0x000fe80000100800 */
[----:B------:R-:W-:Y:S04]  /*3420*/  STL [R1+0x1b4], RZ ;  /* 0x0001b4ff01007387 */ /* 0x000fe80000100800 */
        /* <DEDUP_REMOVED lines=8> */
[----:B------:R-:W-:Y:S01]  /*34b0*/  STL [R1+0x2f8], RZ ;  /* 0x0002f8ff01007387 */ /* 0x000fe20000100800 */
[----:B------:R-:W-:-:S03]  /*34c0*/  LEA.HI.X.SX32 R24, R27, UR15, 0x1, P6 ;  /* 0x0000000f1b187c11 */ /* 0x000fc6000b0f0eff */
[----:B------:R-:W-:Y:S04]  /*34d0*/  STL [R1+0x2fc], RZ ;  /* 0x0002fcff01007387 */ /* 0x000fe80000100800 */
[----:B------:R-:W-:Y:S01]  /*34e0*/  STL [R1+0x2e0], RZ ;  /* 0x0002e0ff01007387 */ /* 0x000fe20000100800 */
[----:B------:R-:W-:-:S03]  /*34f0*/  LEA.HI.X.SX32 R18, R6, UR15, 0x1, P2 ;  /* 0x0000000f06127c11 */ /* 0x000fc600090f0eff */
[----:B------:R-:W-:Y:S04]  /*3500*/  STL [R1+0x2e4], RZ ;  /* 0x0002e4ff01007387 */ /* 0x000fe80000100800 */
[----:B------:R-:W-:Y:S04]  /*3510*/  STL [R1+0x2e8], RZ ;  /* 0x0002e8ff01007387 */ /* 0x000fe80000100800 */
[----:B------:R-:W-:Y:S01]  /*3520*/  STL [R1+0x2ec], RZ ;  /* 0x0002ecff01007387 */ /* 0x000fe20000100800 */
[----:B------:R-:W3:Y:S03]  /*3530*/  S2R R27, SR_TID.X ;  /* 0x00000000001b7919 */ /* 0x000ee60000002100 */
[----:B------:R-:W-:Y:S04]  /*3540*/  STL [R1+0x2d0], RZ ;  /* 0x0002d0ff01007387 */ /* 0x000fe80000100800 */
[----:B------:R-:W-:Y:S01]  /*3550*/  STL [R1+0x2d4], RZ ;  /* 0x0002d4ff01007387 */ /* 0x000fe20000100800 */
[----:B------:R-:W4:Y:S03]  /*3560*/  S2R R6, SR_TID.X ;  /* 0x0000000000067919 */ /* 0x000f260000002100 */
[----:B------:R-:W-:Y:S04]  /*3570*/  STL [R1+0x2d8], RZ ;  /* 0x0002d8ff01007387 */ /* 0x000fe80000100800 */
[----:B------:R-:W-:Y:S04]  /*3580*/  STL [R1+0x2dc], RZ ;  /* 0x0002dcff01007387 */ /* 0x000fe80000100800 */
[----:B------:R-:W-:Y:S01]  /*3590*/  STL [R1+0x2c0], RZ ;  /* 0x0002c0ff01007387 */ /* 0x000fe20000100800 */
[----:B------:R-:W0:Y:S03]  /*35a0*/  S2R R26, SR_TID.X ;  /* 0x00000000001a7919 */ /* 0x000e260000002100 */
        /* <DEDUP_REMOVED lines=23> */
[----:B---3--:R-:W-:-:S03]  /*3720*/  SHF.R.U32.HI R27, RZ, 0x7, R27 ;  /* 0x00000007ff1b7819 */ /* 0x008fc6000001161b */
[----:B------:R-:W-:Y:S04]  /*3730*/  STL [R1+0xe0], RZ ;  /* 0x0000e0ff01007387 */ /* 0x000fe80000100800 */
[----:B------:R-:W-:Y:S01]  /*3740*/  STL [R1+0xe4], RZ ;  /* 0x0000e4ff01007387 */ /* 0x000fe20000100800 */
[----:B----4-:R-:W-:-:S03]  /*3750*/  SHF.R.U32.HI R11, RZ, 0x7, R6 ;  /* 0x00000007ff0b7819 */ /* 0x010fc60000011606 */
[----:B------:R-:W-:Y:S01]  /*3760*/  STL [R1+0xe8], RZ ;  /* 0x0000e8ff01007387 */ /* 0x000fe20000100800 */
[----:B------:R-:W-:-:S03]  /*3770*/  LEA R21, P1, R10, UR14, 0x1 ;  /* 0x0000000e0a157c11 */ /* 0x000fc6000f8208ff */
[----:B------:R-:W-:Y:S01]  /*3780*/  STL [R1+0xec], RZ ;  /* 0x0000ecff01007387 */ /* 0x000fe20000100800 */
[----:B------:R-:W-:-:S03]  /*3790*/  LEA R17, P3, R7, UR14, 0x1 ;  /* 0x0000000e07117c11 */ /* 0x000fc6000f8608ff */
[----:B------:R-:W-:Y:S01]  /*37a0*/  STL [R1+0xf0], RZ ;  /* 0x0000f0ff01007387 */ /* 0x000fe20000100800 */
[----:B------:R-:W-:-:S03]  /*37b0*/  SGXT.U32 R27, R27, 0x2 ;  /* 0x000000021b1b781a */ /* 0x000fc60000000000 */
[----:B------:R-:W-:Y:S01]  /*37c0*/  STL [R1+0xf4], RZ ;  /* 0x0000f4ff01007387 */ /* 0x000fe20000100800 */
[----:B0-----:R-:W-:-:S03]  /*37d0*/  SHF.R.U32.HI R5, RZ, 0x7, R26 ;  /* 0x00000007ff057819 */ /* 0x001fc6000001161a */
[----:B------:R-:W-:Y:S01]  /*37e0*/  STL [R1+0xf8], RZ ;  /* 0x0000f8ff01007387 */ /* 0x000fe20000100800 */
[----:B------:R-:W-:-:S03]  /*37f0*/  SGXT.U32 R11, R11, 0x2 ;  /* 0x000000020b0b781a */ /* 0x000fc60000000000 */
[----:B------:R-:W-:Y:S01]  /*3800*/  STL [R1+0xfc], RZ ;  /* 0x0000fcff01007387 */ /* 0x000fe20000100800 */
[----:B------:R-:W-:-:S03]  /*3810*/  LEA.HI.X.SX32 R19, R10, UR15, 0x1, P1 ;  /* 0x0000000f0a137c11 */ /* 0x000fc600088f0eff */
[----:B------:R-:W-:Y:S01]  /*3820*/  STL [R1+0x160], RZ ;  /* 0x000160ff01007387 */ /* 0x000fe20000100800 */
[----:B------:R-:W-:-:S03]  /*3830*/  LEA.HI.X.SX32 R15, R7, UR15, 0x1, P3 ;  /* 0x0000000f070f7c11 */ /* 0x000fc600098f0eff */
[----:B------:R-:W-:Y:S01]  /*3840*/  STL [R1+0x164], RZ ;  /* 0x000164ff01007387 */ /* 0x000fe20000100800 */
[----:B------:R-:W-:Y:S02]  /*3850*/  LOP3.LUT R7, R8, 0x1f, RZ, 0xc0, !PT ;  /* 0x0000001f08077812 */ /* 0x000fe400078ec0ff */
[----:B------:R-:W-:Y:S01]  /*3860*/  LOP3.LUT R10, R27, 0x1c, RZ, 0xfc, !PT ;  /* 0x0000001c1b0a7812 */ /* 0x000fe200078efcff */
[----:B------:R-:W-:Y:S01]  /*3870*/  STL [R1+0x168], RZ ;  /* 0x000168ff01007387 */ /* 0x000fe20000100800 */
[----:B------:R-:W-:Y:S02]  /*3880*/  SGXT.U32 R5, R5, 0x2 ;  /* 0x000000020505781a */ /* 0x000fe40000000000 */
[----:B------:R-:W-:Y:S01]  /*3890*/  SHF.R.U32.HI R27, RZ, 0x7, R6 ;  /* 0x00000007ff1b7819 */ /* 0x000fe20000011606 */
[----:B------:R-:W-:Y:S01]  /*38a0*/  STL [R1+0x16c], RZ ;  /* 0x00016cff01007387 */ /* 0x000fe20000100800 */
[----:B------:R-:W-:-:S03]  /*38b0*/  LOP3.LUT R6, R11, 0x18, RZ, 0xfc, !PT ;  /* 0x000000180b067812 */ /* 0x000fc600078efcff */
[----:B------:R-:W-:Y:S01]  /*38c0*/  STL [R1+0x1c0], RZ ;  /* 0x0001c0ff01007387 */ /* 0x000fe20000100800 */
[----:B-1----:R-:W-:-:S03]  /*38d0*/  IMAD R3, R7, R3, RZ ;  /* 0x0000000307037224 */ /* 0x002fc600078e02ff */
[----:B------:R-:W-:Y:S01]  /*38e0*/  STL [R1+0x1c4], RZ ;  /* 0x0001c4ff01007387 */ /* 0x000fe20000100800 */
[----:B------:R-:W-:-:S03]  /*38f0*/  IMAD R3, R5, R2, RZ ;  /* 0x0000000205037224 */ /* 0x000fc600078e02ff */
[----:B------:R-:W-:Y:S01]  /*3900*/  STL [R1+0x1c8], RZ ;  /* 0x0001c8ff01007387 */ /* 0x000fe20000100800 */
[----:B------:R-:W-:-:S03]  /*3910*/  IMAD R3, R6, R2, RZ ;  /* 0x0000000206037224 */ /* 0x000fc600078e02ff */
[----:B------:R-:W-:Y:S04]  /*3920*/  STL [R1+0x1cc], RZ ;  /* 0x0001ccff01007387 */ /* 0x000fe80000100800 */
[----:B------:R-:W-:Y:S04]  /*3930*/  STL [R1+0x1e0], RZ ;  /* 0x0001e0ff01007387 */ /* 0x000fe80000100800 */
        /* <DEDUP_REMOVED lines=23> */
[----:B------:R-:W-:-:S03]  /*3ab0*/  SGXT.U32 R27, R27, 0x2 ;  /* 0x000000021b1b781a */ /* 0x000fc60000000000 */
[----:B------:R-:W-:Y:S04]  /*3ac0*/  STL [R1+0x29c], RZ ;  /* 0x00029cff01007387 */ /* 0x000fe80000100800 */
[----:B------:R-:W-:Y:S01]  /*3ad0*/  STL [R1+0x280], RZ ;  /* 0x000280ff01007387 */ /* 0x000fe20000100800 */
[----:B------:R-:W-:-:S03]  /*3ae0*/  IMAD R7, R10, R2, RZ ;  /* 0x000000020a077224 */ /* 0x000fc600078e02ff */
[----:B------:R-:W-:Y:S01]  /*3af0*/  STL [R1+0x284], RZ ;  /* 0x000284ff01007387 */ /* 0x000fe20000100800 */
[----:B------:R-:W-:-:S03]  /*3b00*/  LOP3.LUT R10, R11, 0x14, RZ, 0xfc, !PT ;  /* 0x000000140b0a7812 */ /* 0x000fc600078efcff */
[----:B------:R-:W-:Y:S01]  /*3b10*/  STL [R1+0x288], RZ ;  /* 0x000288ff01007387 */ /* 0x000fe20000100800 */
[----:B------:R-:W-:-:S03]  /*3b20*/  LOP3.LUT R11, R27, 0x10, RZ, 0xfc, !PT ;  /* 0x000000101b0b7812 */ /* 0x000fc600078efcff */
[----:B------:R-:W-:Y:S04]  /*3b30*/  STL [R1+0x28c], RZ ;  /* 0x00028cff01007387 */ /* 0x000fe80000100800 */
[----:B------:R-:W-:Y:S04]  /*3b40*/  STL [R1+0x270], RZ ;  /* 0x000270ff01007387 */ /* 0x000fe80000100800 */
[----:B------:R-:W-:Y:S04]  /*3b50*/  STL [R1+0x274], RZ ;  /* 0x000274ff01007387 */ /* 0x000fe80000100800 */
[----:B------:R-:W-:Y:S01]  /*3b60*/  STL [R1+0x278], RZ ;  /* 0x000278ff01007387 */ /* 0x000fe20000100800 */
[----:B------:R-:W-:-:S03]  /*3b70*/  LOP3.LUT R27, R27, 0xc, RZ, 0xfc, !PT ;  /* 0x0000000c1b1b7812 */ /* 0x000fc600078efcff */
[----:B------:R-:W-:Y:S01]  /*3b80*/  STL [R1+0x27c], RZ ;  /* 0x00027cff01007387 */ /* 0x000fe20000100800 */
[----:B0-----:R-:W-:-:S03]  /*3b90*/  IMAD.SHL.U32 R6, R6, 0x2, RZ ;  /* 0x0000000206067824 */ /* 0x001fc600078e00ff */
[----:B------:R-:W-:Y:S01]  /*3ba0*/  STL [R1+0x260], RZ ;  /* 0x000260ff01007387 */ /* 0x000fe20000100800 */
[----:B------:R-:W-:-:S03]  /*3bb0*/  IMAD R7, R11, R2, RZ ;  /* 0x000000020b077224 */ /* 0x000fc600078e02ff */
[----:B------:R-:W-:Y:S01]  /*3bc0*/  STL [R1+0x264], RZ ;  /* 0x000264ff01007387 */ /* 0x000fe20000100800 */
[----:B------:R-:W-:-:S03]  /*3bd0*/  LOP3.LUT R11, R26, 0x7, RZ, 0xc0, !PT ;  /* 0x000000071a0b7812 */ /* 0x000fc600078ec0ff */
[----:B------:R-:W-:Y:S01]  /*3be0*/  STL [R1+0x268], RZ ;  /* 0x000268ff01007387 */ /* 0x000fe20000100800 */
[----:B------:R-:W-:-:S03]  /*3bf0*/  IMAD R3, R10, R2, RZ ;  /* 0x000000020a037224 */ /* 0x000fc600078e02ff */
[----:B------:R-:W-:Y:S01]  /*3c00*/  STL [R1+0x26c], RZ ;  /* 0x00026cff01007387 */ /* 0x000fe20000100800 */
[----:B------:R-:W-:-:S03]  /*3c10*/  IMAD R3, R27, R2, RZ ;  /* 0x000000021b037224 */ /* 0x000fc600078e02ff */
[----:B------:R-:W-:Y:S01]  /*3c20*/  STL [R1+0x90], RZ ;  /* 0x000090ff01007387 */ /* 0x000fe20000100800 */
[----:B------:R-:W-:-:S03]  /*3c30*/  LOP3.LUT R6, R6, 0x10, RZ, 0xc0, !PT ;  /* 0x0000001006067812 */ /* 0x000fc600078ec0ff */
[----:B------:R-:W-:Y:S01]  /*3c40*/  STL [R1+0x94], RZ ;  /* 0x000094ff01007387 */ /* 0x000fe20000100800 */
[----:B------:R-:W-:-:S03]  /*3c50*/  SHF.R.U32.HI R27, RZ, 0x3, R26 ;  /* 0x00000003ff1b7819 */ /* 0x000fc6000001161a */
[----:B------:R-:W-:Y:S01]  /*3c60*/  STL [R1+0x98], RZ ;  /* 0x000098ff01007387 */ /* 0x000fe20000100800 */
[----:B------:R-:W-:-:S03]  /*3c70*/  IMAD R26, R11, 0x110, RZ ;  /* 0x000001100b1a7824 */ /* 0x000fc600078e02ff */
[----:B------:R-:W-:Y:S01]  /*3c80*/  STL [R1+0x9c], RZ ;  /* 0x00009cff01007387 */ /* 0x000fe20000100800 */
[----:B------:R-:W-:-:S03]  /*3c90*/  LOP3.LUT R11, R5, 0x8, RZ, 0xfc, !PT ;  /* 0x00000008050b7812 */ /* 0x000fc600078efcff */
[----:B------:R-:W-:Y:S01]  /*3ca0*/  STL [R1+0x80], RZ ;  /* 0x000080ff01007387 */ /* 0x000fe20000100800 */
[----:B------:R-:W-:-:S03]  /*3cb0*/  LOP3.LUT R5, R5, 0x4, RZ, 0xfc, !PT ;  /* 0x0000000405057812 */ /* 0x000fc600078efcff */
[----:B------:R-:W-:Y:S01]  /*3cc0*/  STL [R1+0x84], RZ ;  /* 0x000084ff01007387 */ /* 0x000fe20000100800 */
[----:B------:R-:W-:-:S03]  /*3cd0*/  LOP3.LUT R6, R6, 0x20, R27, 0xf8, !PT ;  /* 0x0000002006067812 */ /* 0x000fc600078ef81b */
[----:B------:R-:W-:Y:S04]  /*3ce0*/  STL [R1+0x88], RZ ;  /* 0x000088ff01007387 */ /* 0x000fe80000100800 */
[----:B------:R-:W-:Y:S01]  /*3cf0*/  STL [R1+0x8c], RZ ;  /* 0x00008cff01007387 */ /* 0x000fe20000100800 */
[----:B------:R-:W-:-:S03]  /*3d00*/  IMAD R3, R11, R2, RZ ;  /* 0x000000020b037224 */ /* 0x000fc600078e02ff */
[----:B------:R-:W-:Y:S01]  /*3d10*/  STL [R1+0x70], RZ ;  /* 0x000070ff01007387 */ /* 0x000fe20000100800 */
[----:B------:R-:W-:-:S03]  /*3d20*/  LOP3.LUT R6, R26, R6, RZ, 0x3c, !PT ;  /* 0x000000061a067212 */ /* 0x000fc600078e3cff */
[----:B------:R-:W-:Y:S01]  /*3d30*/  STL [R1+0x74], RZ ;  /* 0x000074ff01007387 */ /* 0x000fe20000100800 */
[----:B------:R-:W-:-:S03]  /*3d40*/  IMAD R2, R5, R2, RZ ;  /* 0x0000000205027224 */ /* 0x000fc600078e02ff */
[----:B------:R-:W-:Y:S04]  /*3d50*/  STL [R1+0x78], RZ ;  /* 0x000078ff01007387 */ /* 0x000fe80000100800 */
[----:B------:R-:W-:Y:S04]  /*3d60*/  STL [R1+0x7c], RZ ;  /* 0x00007cff01007387 */ /* 0x000fe80000100800 */
[----:B------:R-:W-:Y:S01]  /*3d70*/  STL [R1+0x60], RZ ;  /* 0x000060ff01007387 */ /* 0x000fe20000100800 */
[----:B------:R-:W-:-:S03]  /*3d80*/  LOP3.LUT R3, R6, 0x800, R4, 0xf8, !PT ;  /* 0x0000080006037812 */ /* 0x000fc600078ef804 */
[----:B------:R-:W-:Y:S04]  /*3d90*/  STL [R1+0x64], RZ ;  /* 0x000064ff01007387 */ /* 0x000fe80000100800 */
[----:B------:R-:W-:Y:S04]  /*3da0*/  STL [R1+0x68], RZ ;  /* 0x000068ff01007387 */ /* 0x000fe80000100800 */
[----:B------:R-:W-:Y:S04]  /*3db0*/  STL [R1+0x6c], RZ ;  /* 0x00006cff01007387 */ /* 0x000fe80000100800 */
[----:B------:R-:W-:Y:S04]  /*3dc0*/  STL [R1+0x200], RZ ;  /* 0x000200ff01007387 */ /* 0x000fe80000100800 */
[----:B------:R0:W-:Y:S04]  /*3dd0*/  STL [R1+0x46c], R2 ;  /* 0x00046c0201007387 */ /* 0x0001e80000100800 */
[----:B------:R2:W-:Y:S04]  /*3de0*/  STL [R1+0x204], RZ ;  /* 0x000204ff01007387 */ /* 0x0005e80000100800 */
[----:B------:R2:W-:Y:S04]  /*3df0*/  STL [R1+0x208], RZ ;  /* 0x000208ff01007387 */ /* 0x0005e80000100800 */
[----:B------:R2:W-:Y:S04]  /*3e00*/  STL [R1+0x20c], RZ ;  /* 0x00020cff01007387 */ /* 0x0005e80000100800 */
[----:B------:R2:W-:Y:S04]  /*3e10*/  STL [R1+0x410], R3 ;  /* 0x0004100301007387 */ /* 0x0005e80000100800 */
[----:B------:R2:W-:Y:S04]  /*3e20*/  STL [R1+0x1f0], RZ ;  /* 0x0001f0ff01007387 */ /* 0x0005e80000100800 */
[----:B------:R2:W-:Y:S04]  /*3e30*/  STL [R1+0x1f4], RZ ;  /* 0x0001f4ff01007387 */ /* 0x0005e80000100800 */
[----:B------:R2:W-:Y:S04]  /*3e40*/  STL [R1+0x1f8], RZ ;  /* 0x0001f8ff01007387 */ /* 0x0005e80000100800 */
[----:B------:R2:W-:Y:S01]  /*3e50*/  STL [R1+0x1fc], RZ ;  /* 0x0001fcff01007387 */ /* 0x0005e20000100800 */
[----:B0-----:R-:W-:-:S03]  /*3e60*/  LOP3.LUT R2, R3, 0x40, RZ, 0x3c, !PT ;  /* 0x0000004003027812 */ /* 0x001fc600078e3cff */
        /* <DEDUP_REMOVED lines=8> */
[----:B------:R2:W-:Y:S01]  /*3ef0*/  STL [R1+0x414], R2 ;  /* 0x0004140201007387 */ /* 0x0005e20000100800 */
[C---:B------:R-:W-:Y:S01]  /*3f00*/  LOP3.LUT R6, R8.reuse, 0x180, RZ, 0xc0, !PT ;  /* 0x0000018008067812 */ /* 0x040fe200078ec0ff */
[----:B------:R-:W-:-:S03]  /*3f10*/  IMAD.SHL.U32 R8, R8, 0x2, RZ ;  /* 0x0000000208087824 */ /* 0x000fc600078e00ff */
[----:B------:R-:W-:Y:S02]  /*3f20*/  SHF.R.U32.HI R6, RZ, 0x3, R6 ;  /* 0x00000003ff067819 */ /* 0x000fe40000011606 */
[C---:B------:R-:W-:Y:S02]  /*3f30*/  LEA R14, P5, R9.reuse, UR14, 0x1 ;  /* 0x0000000e090e7c11 */ /* 0x040fe4000f8a08ff */
[----:B------:R-:W-:Y:S02]  /*3f40*/  LOP3.LUT R6, R6, 0x3fe, R8, 0x78, !PT ;  /* 0x000003fe06067812 */ /* 0x000fe400078e7808 */
[----:B------:R-:W-:Y:S02]  /*3f50*/  LEA.HI.X.SX32 R12, R9, UR15, 0x1, P5 ;  /* 0x0000000f090c7c11 */ /* 0x000fe4000a8f0eff */
[----:B------:R-:W-:Y:S01]  /*3f60*/  LOP3.LUT R4, R6, 0x40, RZ, 0x3c, !PT ;  /* 0x0000004006047812 */ /* 0x000fe200078e3cff */
[----:B--2---:R-:W-:-:S12]  /*3f70*/  USHF.R.S32.HI UR6, URZ, 0x5, UR6 ;  /* 0x00000005ff067899 */ /* 0x004fd80008011406 */
.L_x_2:
[----:B------:R0:W-:Y:S04]  /*3f80*/  STL [R1+0x960], R15 ;  /* 0x0009600f01007387 */ /* 0x0001e80000100800 */
[----:B------:R-:W2:Y:S01]  /*3f90*/  LDL R11, [R1+0x46c] ;  /* 0x00046c00010b7983 */ /* 0x000ea20000100800 */
[-C--:B------:R-:W-:Y:S01]  /*3fa0*/  LOP3.LUT R29, R29, R28.reuse, RZ, 0x3c, !PT ;  /* 0x0000001c1d1d7212 */ /* 0x080fe200078e3cff */
[----:B------:R-:W1:Y:S03]  /*3fb0*/  S2R R2, SR_TID.X ;  /* 0x0000000000027919 */ /* 0x000e660000002100 */
[C---:B------:R-:W-:Y:S02]  /*3fc0*/  LOP3.LUT R28, R29.reuse, R28, RZ, 0x3c, !PT ;  /* 0x0000001c1d1c7212 */ /* 0x040fe400078e3cff */
[----:B0-----:R-:W-:Y:S01]  /*3fd0*/  PRMT R15, RZ, 0x7610, R15 ;  /* 0x00007610ff0f7816 */ /* 0x001fe2000000000f */
[----:B------:R-:W0:Y:S01]  /*3fe0*/  S2R R7, SR_TID.X ;  /* 0x0000000000077919 */ /* 0x000e220000002100 */
[----:B------:R-:W-:-:S02]  /*3ff0*/  LOP3.LUT R29, R29, R28, RZ, 0x3c, !PT ;  /* 0x0000001c1d1d7212 */ /* 0x000fc400078e3cff */
[----:B------:R-:W-:Y:S01]  /*4000*/  PRMT R10, RZ, 0x7610, R10 ;  /* 0x00007610ff0a7816 */ /* 0x000fe2000000000a */
[----:B------:R-:W-:Y:S01]  /*4010*/  STL [R1+0x95c], R16 ;  /* 0x00095c1001007387 */ /* 0x000fe20000100800 */
[----:B------:R-:W-:-:S03]  /*4020*/  PRMT R9, RZ, 0x7610, R9 ;  /* 0x00007610ff097816 */ /* 0x000fc60000000009 */
[----:B------:R-:W-:Y:S04]  /*4030*/  STL [R1+0x958], R13 ;  /* 0x0009580d01007387 */ /* 0x000fe80000100800 */
[----:B------:R-:W-:Y:S04]  /*4040*/  STL [R1+0x954], R14 ;  /* 0x0009540e01007387 */ /* 0x000fe80000100800 */
[----:B------:R-:W-:Y:S04]  /*4050*/  STL [R1+0x950], R12 ;  /* 0x0009500c01007387 */ /* 0x000fe80000100800 */
[----:B------:R-:W-:Y:S04]  /*4060*/  STL [R1+0x94c], R25 ;  /* 0x00094c1901007387 */ /* 0x000fe80000100800 */
[----:B------:R-:W-:Y:S01]  /*4070*/  STL [R1+0x948], R24 ;  /* 0x0009481801007387 */ /* 0x000fe20000100800 */
[----:B-1----:R-:W-:-:S03]  /*4080*/  SHF.R.U32.HI R4, RZ, 0x7, R2 ;  /* 0x00000007ff047819 */ /* 0x002fc60000011602 */
[----:B------:R-:W-:Y:S01]  /*4090*/  STL [R1+0x944], R23 ;  /* 0x0009441701007387 */ /* 0x000fe20000100800 */
[----:B------:R-:W-:Y:S02]  /*40a0*/  SHF.R.U32.HI R3, RZ, 0x7, R2 ;  /* 0x00000007ff037819 */ /* 0x000fe40000011602 */
[----:B------:R-:W-:Y:S01]  /*40b0*/  SGXT.U32 R4, R4, 0x2 ;  /* 0x000000020404781a */ /* 0x000fe20000000000 */
[----:B------:R-:W1:Y:S01]  /*40c0*/  LDC R2, c[0x0][0x3a8] ;  /* 0x0000ea00ff027b82 */ /* 0x000e620000000800 */
[----:B0-----:R-:W-:Y:S01]  /*40d0*/  SHF.R.U32.HI R6, RZ, 0x7, R7 ;  /* 0x00000007ff067819 */ /* 0x001fe20000011607 */
[----:B------:R-:W-:Y:S01]  /*40e0*/  STL [R1+0x940], R22 ;  /* 0x0009401601007387 */ /* 0x000fe20000100800 */
[C---:B------:R-:W-:Y:S02]  /*40f0*/  LOP3.LUT R8, R4.reuse, 0x4, RZ, 0xfc, !PT ;  /* 0x0000000404087812 */ /* 0x040fe400078efcff */
[----:B------:R-:W-:Y:S01]  /*4100*/  LOP3.LUT R5, R4, 0x8, RZ, 0xfc, !PT ;  /* 0x0000000804057812 */ /* 0x000fe200078efcff */
[----:B------:R-:W-:Y:S01]  /*4110*/  STL [R1+0x93c], R27 ;  /* 0x00093c1b01007387 */ /* 0x000fe20000100800 */
[----:B------:R-:W-:-:S02]  /*4120*/  SGXT.U32 R6, R6, 0x2 ;  /* 0x000000020606781a */ /* 0x000fc40000000000 */
[----:B------:R-:W-:Y:S01]  /*4130*/  SGXT.U32 R3, R3, 0x2 ;  /* 0x000000020303781a */ /* 0x000fe20000000000 */
[----:B------:R-:W0:Y:S01]  /*4140*/  S2R R4, SR_TID.X ;  /* 0x0000000000047919 */ /* 0x000e220000002100 */
[----:B------:R-:W-:Y:S02]  /*4150*/  ISETP.GE.AND P1, PT, R5, UR7, PT ;  /* 0x0000000705007c0c */ /* 0x000fe4000bf26270 */
[----:B------:R-:W3:Y:S01]  /*4160*/  LDC R5, c[0x0][0x3a8] ;  /* 0x0000ea00ff057b82 */ /* 0x000ee20000000800 */
[----:B------:R-:W-:Y:S01]  /*4170*/  ISETP.GE.AND P0, PT, R6, UR7, PT ;  /* 0x0000000706007c0c */ /* 0x000fe2000bf06270 */
[----:B------:R-:W-:Y:S04]  /*4180*/  STL [R1+0x938], R26 ;  /* 0x0009381a01007387 */ /* 0x000fe80000100800 */
[----:B-----5:R-:W-:Y:S01]  /*4190*/  STL [R1+0x8f8], R0 ;  /* 0x0008f80001007387 */ /* 0x020fe20000100800 */
[----:B-1----:R-:W-:-:S04]  /*41a0*/  IMAD R2, R3, R2, RZ ;  /* 0x0000000203027224 */ /* 0x002fc800078e02ff */
[----:B------:R-:W-:-:S05]  /*41b0*/  IMAD.WIDE R2, R2, 0x2, R28 ;  /* 0x0000000202027825 */ /* 0x000fca00078e021c */
[----:B------:R2:W4:Y:S01]  /*41c0*/  @!P0 LDG.E.U16 R15, desc[UR8][R2.64] ;  /* 0x00000008020f8981 */ /* 0x000522000c1e1500 */
[----:B------:R-:W-:Y:S02]  /*41d0*/  ISETP.GE.AND P0, PT, R8, UR7, PT ;  /* 0x0000000708007c0c */ /* 0x000fe4000bf06270 */
[----:B0-----:R-:W-:-:S04]  /*41e0*/  SHF.R.U32.HI R4, RZ, 0x7, R4 ;  /* 0x00000007ff047819 */ /* 0x001fc80000011604 */
[----:B------:R-:W-:-:S04]  /*41f0*/  SGXT.U32 R4, R4, 0x2 ;  /* 0x000000020404781a */ /* 0x000fc80000000000 */
[----:B------:R-:W-:-:S05]  /*4200*/  LOP3.LUT R4, R4, 0x8, RZ, 0xfc, !PT ;  /* 0x0000000804047812 */ /* 0x000fca00078efcff */
[----:B---3--:R-:W-:-:S04]  /*4210*/  IMAD R4, R4, R5, RZ ;  /* 0x0000000504047224 */ /* 0x008fc800078e02ff */
[----:B------:R-:W-:-:S05]  /*4220*/  IMAD.WIDE R4, R4, 0x2, R28 ;  /* 0x0000000204047825 */ /* 0x000fca00078e021c */
[----:B------:R0:W3:Y:S01]  /*4230*/  @!P1 LDG.E.U16 R9, desc[UR8][R4.64] ;  /* 0x0000000804099981 */ /* 0x0000e2000c1e1500 */
[----:B--2---:R-:W-:Y:S01]  /*4240*/  IMAD.WIDE R2, R11, 0x2, R28 ;  /* 0x000000020b027825 */ /* 0x004fe200078e021c */
[--C-:B------:R-:W-:Y:S01]  /*4250*/  SHF.R.U32.HI R8, RZ, 0x7, R7.reuse ;  /* 0x00000007ff087819 */ /* 0x100fe20000011607 */
[----:B0-----:R-:W0:Y:S03]  /*4260*/  LDC R5, c[0x0][0x3a8] ;  /* 0x0000ea00ff057b82 */ /* 0x001e260000000800 */
[----:B------:R-:W2:Y:S01]  /*4270*/  @!P0 LDG.E.U16 R10, desc[UR8][R2.64] ;  /* 0x00000008020a8981 */ /* 0x000ea2000c1e1500 */
[----:B------:R-:W-:Y:S02]  /*4280*/  SGXT.U32 R8, R8, 0x2 ;  /* 0x000000020808781a */ /* 0x000fe40000000000 */
[----:B------:R-:W-:Y:S02]  /*4290*/  SHF.R.U32.HI R7, RZ, 0x7, R7 ;  /* 0x00000007ff077819 */ /* 0x000fe40000011607 */
[----:B------:R-:W-:Y:S01]  /*42a0*/  LOP3.LUT R8, R8, 0xc, RZ, 0xfc, !PT ;  /* 0x0000000c08087812 */ /* 0x000fe200078efcff */
[----:B------:R-:W1:Y:S01]  /*42b0*/  LDC R11, c[0x0][0x3a8] ;  /* 0x0000ea00ff0b7b82 */ /* 0x000e620000000800 */
[----:B------:R-:W-:-:S02]  /*42c0*/  SGXT.U32 R7, R7, 0x2 ;  /* 0x000000020707781a */ /* 0x000fc40000000000 */
[----:B------:R-:W-:Y:S02]  /*42d0*/  ISETP.GE.AND P0, PT, R8, UR7, PT ;  /* 0x0000000708007c0c */ /* 0x000fe4000bf06270 */
[----:B------:R-:W-:-:S04]  /*42e0*/  LOP3.LUT R8, R7, 0x18, RZ, 0xfc, !PT ;  /* 0x0000001807087812 */ /* 0x000fc800078efcff */
[----:B------:R-:W-:Y:S02]  /*42f0*/  ISETP.GE.AND P3, PT, R8, UR7, PT ;  /* 0x0000000708007c0c */ /* 0x000fe4000bf66270 */
[----:B------:R-:W0:Y:S01]  /*4300*/  S2R R8, SR_TID.X ;  /* 0x0000000000087919 */ /* 0x000e220000002100 */
[----:B------:R-:W-:Y:S01]  /*4310*/  LOP3.LUT R6, R6, 0xc, RZ, 0xfc, !PT ;  /* 0x0000000c06067812 */ /* 0x000fe200078efcff */
[----:B----4-:R4:W-:Y:S04]  /*4320*/  STL [R1+0x34], R15 ;  /* 0x0000340f01007387 */ /* 0x0109e80000100800 */
[----:B----4-:R-:W4:Y:S01]  /*4330*/  LDL.LU R15, [R1+0x960] ;  /* 0x00096000010f7983 */ /* 0x010f220000300800 */
[----:B0-----:R-:W-:-:S04]  /*4340*/  SHF.R.U32.HI R4, RZ, 0x7, R8 ;  /* 0x00000007ff047819 */ /* 0x001fc80000011608 */
[----:B------:R-:W-:-:S04]  /*4350*/  SGXT.U32 R4, R4, 0x2 ;  /* 0x000000020404781a */ /* 0x000fc80000000000 */
[----:B------:R-:W-:Y:S02]  /*4360*/  LOP3.LUT R8, R4, 0x18, RZ, 0xfc, !PT ;  /* 0x0000001804087812 */ /* 0x000fe400078efcff */
[----:B------:R-:W-:Y:S02]  /*4370*/  PRMT R16, RZ, 0x7610, R16 ;  /* 0x00007610ff107816 */ /* 0x000fe40000000010 */
[----:B------:R-:W-:Y:S02]  /*4380*/  PRMT R13, RZ, 0x7610, R13 ;  /* 0x00007610ff0d7816 */ /* 0x000fe4000000000d */
[----:B------:R-:W-:Y:S02]  /*4390*/  PRMT R14, RZ, 0x7610, R14 ;  /* 0x00007610ff0e7816 */ /* 0x000fe4000000000e */
[----:B------:R-:W-:Y:S01]  /*43a0*/  PRMT R12, RZ, 0x7610, R12 ;  /* 0x00007610ff0c7816 */ /* 0x000fe2000000000c */
[----:B--2---:R0:W-:Y:S04]  /*43b0*/  STL [R1+0x3c], R10 ;  /* 0x00003c0a01007387 */ /* 0x0041e80000100800 */
[----:B---3--:R2:W-:Y:S01]  /*43c0*/  STL [R1+0x38], R9 ;  /* 0x0000380901007387 */ /* 0x0085e20000100800 */
[----:B0-----:R-:W-:-:S02]  /*43d0*/  LOP3.LUT R10, R7, 0x10, RZ, 0xfc, !PT ;  /* 0x00000010070a7812 */ /* 0x001fc400078efcff */
[C---:B--2---:R-:W-:Y:S02]  /*43e0*/  LOP3.LUT R9, R7.reuse, 0x14, RZ, 0xfc, !PT ;  /* 0x0000001407097812 */ /* 0x044fe400078efcff */
[----:B------:R-:W-:-:S04]  /*43f0*/  LOP3.LUT R7, R7, 0x1c, RZ, 0xfc, !PT ;  /* 0x0000001c07077812 */ /* 0x000fc800078efcff */
[----:B------:R-:W-:Y:S02]  /*4400*/  ISETP.GE.AND P4, PT, R7, UR7, PT ;  /* 0x0000000707007c0c */ /* 0x000fe4000bf86270 */
[----:B------:R-:W0:Y:S01]  /*4410*/  LDC R7, c[0x0][0x3a8] ;  /* 0x0000ea00ff077b82 */ /* 0x000e220000000800 */
[----:B------:R-:W-:-:S07]  /*4420*/  ISETP.GE.AND P2, PT, R9, UR7, PT ;  /* 0x0000000709007c0c */ /* 0x000fce000bf46270 */
[----:B------:R-:W2:Y:S01]  /*4430*/  LDC R9, c[0x0][0x3a8] ;  /* 0x0000ea00ff097b82 */ /* 0x000ea20000000800 */
[----:B0-----:R-:W-:-:S07]  /*4440*/  IMAD R6, R6, R7, RZ ;  /* 0x0000000706067224 */ /* 0x001fce00078e02ff */
[----:B------:R-:W0:Y:S01]  /*4450*/  LDC R7, c[0x0][0x3a8] ;  /* 0x0000ea00ff077b82 */ /* 0x000e220000000800 */
[----:B------:R-:W-:Y:S01]  /*4460*/  ISETP.GE.AND P1, PT, R10, UR7, PT ;  /* 0x000000070a007c0c */ /* 0x000fe2000bf26270 */
[----:B------:R-:W-:Y:S01]  /*4470*/  IMAD.WIDE R2, R6, 0x2, R28 ;  /* 0x0000000206027825 */ /* 0x000fe200078e021c */
[C---:B------:R-:W-:Y:S02]  /*4480*/  LOP3.LUT R10, R4.reuse, 0x1c, RZ, 0xfc, !PT ;  /* 0x0000001c040a7812 */ /* 0x040fe400078efcff */
[C---:B------:R-:W-:Y:S02]  /*4490*/  LOP3.LUT R6, R4.reuse, 0x14, RZ, 0xfc, !PT ;  /* 0x0000001404067812 */ /* 0x040fe400078efcff */
[----:B------:R-:W-:Y:S01]  /*44a0*/  LOP3.LUT R4, R4, 0x10, RZ, 0xfc, !PT ;  /* 0x0000001004047812 */ /* 0x000fe200078efcff */
[----:B--2---:R-:W-:Y:S01]  /*44b0*/  IMAD R8, R8, R9, RZ ;  /* 0x0000000908087224 */ /* 0x004fe200078e02ff */
[----:B------:R-:W2:Y:S03]  /*44c0*/  @!P0 LDG.E.U16 R16, desc[UR8][R2.64] ;  /* 0x0000000802108981 */ /* 0x000ea6000c1e1500 */
[----:B------:R-:W-:-:S04]  /*44d0*/  IMAD R4, R4, R5, RZ ;  /* 0x0000000504047224 */ /* 0x000fc800078e02ff */
[----:B------:R-:W-:-:S04]  /*44e0*/  IMAD.WIDE R4, R4, 0x2, R28 ;  /* 0x0000000204047825 */ /* 0x000fc800078e021c */
[----:B0-----:R-:W-:Y:S01]  /*44f0*/  IMAD R6, R6, R7, RZ ;  /* 0x0000000706067224 */ /* 0x001fe200078e02ff */
[----:B------:R-:W3:Y:S01]  /*4500*/  @!P1 LDG.E.U16 R13, desc[UR8][R4.64] ;  /* 0x00000008040d9981 */ /* 0x000ee2000c1e1500 */
[----:B------:R-:W-:-:S04]  /*4510*/  IMAD.WIDE R8, R8, 0x2, R28 ;  /* 0x0000000208087825 */ /* 0x000fc800078e021c */
[----:B------:R-:W-:Y:S01]  /*4520*/  IMAD.WIDE R6, R6, 0x2, R28 ;  /* 0x0000000206067825 */ /* 0x000fe200078e021c */
[----:B------:R-:W4:Y:S04]  /*4530*/  @!P3 LDG.E.U16 R12, desc[UR8][R8.64] ;  /* 0x00000008080cb981 */ /* 0x000f28000c1e1500 */
[----:B------:R-:W4:Y:S01]  /*4540*/  @!P2 LDG.E.U16 R14, desc[UR8][R6.64] ;  /* 0x00000008060ea981 */ /* 0x000f22000c1e1500 */
[----:B-1----:R-:W-:-:S03]  /*4550*/  IMAD R10, R10, R11, RZ ;  /* 0x0000000b0a0a7224 */ /* 0x002fc600078e02ff */
[----:B------:R-:W-:Y:S01]  /*4560*/  STL.64 [R1+0x490], R28 ;  /* 0x0004901c01007387 */ /* 0x000fe20000100a00 */
[----:B------:R-:W-:Y:S01]  /*4570*/  PRMT R0, RZ, 0x7610, R0 ;  /* 0x00007610ff007816 */ /* 0x000fe20000000000 */
[----:B------:R-:W-:-:S05]  /*4580*/  IMAD.WIDE R10, R10, 0x2, R28 ;  /* 0x000000020a0a7825 */ /* 0x000fca00078e021c */
[----:B------:R0:W4:Y:S04]  /*4590*/  @!P4 LDG.E.U16 R0, desc[UR8][R10.64] ;  /* 0x000000080a00c981 */ /* 0x000128000c1e1500 */
[----:B--2---:R1:W-:Y:S04]  /*45a0*/  STL [R1+0x30], R16 ;  /* 0x0000301001007387 */ /* 0x0043e80000100800 */
[----:B-1----:R-:W2:Y:S04]  /*45b0*/  LDL.LU R16, [R1+0x95c] ;  /* 0x00095c0001107983 */ /* 0x002ea80000300800 */
[----:B---3--:R1:W-:Y:S04]  /*45c0*/  STL [R1+0x2c], R13 ;  /* 0x00002c0d01007387 */ /* 0x0083e80000100800 */
[----:B-1----:R-:W3:Y:S04]  /*45d0*/  LDL.LU R13, [R1+0x958] ;  /* 0x00095800010d7983 */ /* 0x002ee80000300800 */
[----:B----4-:R1:W-:Y:S04]  /*45e0*/  STL [R1+0x28], R14 ;  /* 0x0000280e01007387 */ /* 0x0103e80000100800 */
[----:B-1----:R-:W4:Y:S04]  /*45f0*/  LDL.LU R14, [R1+0x954] ;  /* 0x00095400010e7983 */ /* 0x002f280000300800 */
[----:B------:R1:W-:Y:S04]  /*4600*/  STL [R1+0x24], R12 ;  /* 0x0000240c01007387 */ /* 0x0003e80000100800 */
[----:B-1----:R-:W4:Y:S01]  /*4610*/  LDL.LU R12, [R1+0x950] ;  /* 0x00095000010c7983 */ /* 0x002f220000300800 */
[----:B------:R-:W1:Y:S01]  /*4620*/  S2R R3, SR_TID.X ;  /* 0x0000000000037919 */ /* 0x000e620000002100 */
[----:B------:R-:W-:-:S02]  /*4630*/  IMAD.MOV.U32 R28, RZ, RZ, R17 ;  /* 0x000000ffff1c7224 */ /* 0x000fc400078e0011 */
[----:B------:R-:W1:Y:S01]  /*4640*/  LDC R17, c[0x0][0x3ac] ;  /* 0x0000eb00ff117b82 */ /* 0x000e620000000800 */
[----:B0-----:R-:W-:Y:S02]  /*4650*/  IMAD.MOV.U32 R10, RZ, RZ, R21 ;  /* 0x000000ffff0a7224 */ /* 0x001fe400078e0015 */
[----:B------:R-:W-:Y:S02]  /*4660*/  IMAD.MOV.U32 R11, RZ, RZ, R19 ;  /* 0x000000ffff0b7224 */ /* 0x000fe400078e0013 */
[----:B------:R-:W-:Y:S02]  /*4670*/  IMAD.MOV.U32 R8, RZ, RZ, R20 ;  /* 0x000000ffff087224 */ /* 0x000fe400078e0014 */
[----:B------:R-:W-:Y:S01]  /*4680*/  IMAD.MOV.U32 R9, RZ, RZ, R18 ;  /* 0x000000ffff097224 */ /* 0x000fe200078e0012 */
[----:B------:R-:W-:Y:S01]  /*4690*/  STL [R1+0x900], R0 ;  /* 0x0009000001007387 */ /* 0x000fe20000100800 */
[----:B------:R-:W-:-:S03]  /*46a0*/  PRMT R25, RZ, 0x7610, R25 ;  /* 0x00007610ff197816 */ /* 0x000fc60000000019 */
[----:B------:R-:W-:Y:S04]  /*46b0*/  STL.64 [R1+0x3f0], R10 ;  /* 0x0003f00a01007387 */ /* 0x000fe80000100a00 */
[----:B------:R0:W-:Y:S01]  /*46c0*/  STL.64 [R1+0x3e8], R8 ;  /* 0x0003e80801007387 */ /* 0x0001e20000100a00 */
[----:B-1----:R-:W-:-:S04]  /*46d0*/  LOP3.LUT R7, R3, 0x1f, RZ, 0xc0, !PT ;  /* 0x0000001f03077812 */ /* 0x002fc800078ec0ff */
[C---:B------:R-:W-:Y:S01]  /*46e0*/  ISETP.GE.AND P0, PT, R7.reuse, UR7, PT ;  /* 0x0000000707007c0c */ /* 0x040fe2000bf06270 */
[----:B------:R-:W-:Y:S01]  /*46f0*/  IMAD R17, R7, R17, RZ ;  /* 0x0000001107117224 */ /* 0x000fe200078e02ff */
[----:B------:R-:W-:Y:S01]  /*4700*/  PRMT R24, RZ, 0x7610, R24 ;  /* 0x00007610ff187816 */ /* 0x000fe20000000018 */
[----:B------:R-:W-:Y:S01]  /*4710*/  IMAD.MOV.U32 R29, RZ, RZ, R15 ;  /* 0x000000ffff1d7224 */ /* 0x000fe200078e000f */
[----:B------:R-:W-:Y:S01]  /*4720*/  PRMT R23, RZ, 0x7610, R23 ;  /* 0x00007610ff177816 */ /* 0x000fe20000000017 */
[C---:B0-----:R-:W-:Y:S01]  /*4730*/  IMAD.WIDE R8, R17.reuse, 0x2, R8 ;  /* 0x0000000211087825 */ /* 0x041fe200078e0208 */
[----:B------:R-:W-:Y:S01]  /*4740*/  PRMT R22, RZ, 0x7610, R22 ;  /* 0x00007610ff167816 */ /* 0x000fe20000000016 */
[----:B------:R-:W-:Y:S02]  /*4750*/  BAR.SYNC.DEFER_BLOCKING 0x0 ;  /* 0x0000000000007b1d */ /* 0x000fe40000010000 */
[----:B------:R-:W-:-:S05]  /*4760*/  IMAD.WIDE R6, R17, 0x2, R28 ;  /* 0x0000000211067825 */ /* 0x000fca00078e021c */
[----:B------:R-:W4:Y:S04]  /*4770*/  @!P0 LDG.E.U16 R23, desc[UR8][R6.64] ;  /* 0x0000000806178981 */ /* 0x000f28000c1e1500 */
[----:B------:R-:W4:Y:S01]  /*4780*/  @!P0 LDG.E.U16 R22, desc[UR8][R8.64] ;  /* 0x0000000808168981 */ /* 0x000f22000c1e1500 */
[----:B--2---:R-:W-:Y:S02]  /*4790*/  IMAD.MOV.U32 R4, RZ, RZ, R16 ;  /* 0x000000ffff047224 */ /* 0x004fe400078e0010 */
[----:B---3--:R-:W-:-:S05]  /*47a0*/  IMAD.MOV.U32 R5, RZ, RZ, R13 ;  /* 0x000000ffff057224 */ /* 0x008fca00078e000d */
[----:B------:R0:W-:Y:S01]  /*47b0*/  STL.64 [R1+0x400], R4 ;  /* 0x0004000401007387 */ /* 0x0001e20000100a00 */
[----:B----4-:R-:W-:Y:S02]  /*47c0*/  IMAD.MOV.U32 R2, RZ, RZ, R14 ;  /* 0x000000ffff027224 */ /* 0x010fe400078e000e */
[----:B0-----:R-:W-:-:S05]  /*47d0*/  IMAD.WIDE R4, R17, 0x2, R4 ;  /* 0x0000000211047825 */ /* 0x001fca00078e0204 */
[----:B------:R-:W2:Y:S01]  /*47e0*/  @!P0 LDG.E.U16 R24, desc[UR8][R4.64] ;  /* 0x0000000804188981 */ /* 0x000ea2000c1e1500 */
[----:B------:R-:W-:-:S05]  /*47f0*/  IMAD.MOV.U32 R3, RZ, RZ, R12 ;  /* 0x000000ffff037224 */ /* 0x000fca00078e000c */
[----:B------:R0:W-:Y:S04]  /*4800*/  STL.64 [R1+0x3f8], R2 ;  /* 0x0003f80201007387 */ /* 0x0001e80000100a00 */
[----:B------:R-:W3:Y:S04]  /*4810*/  LDL.LU R16, [R1+0x40] ;  /* 0x0000400001107983 */ /* 0x000ee80000300800 */
[----:B------:R-:W4:Y:S01]  /*4820*/  LDL.LU R0, [R1+0x4] ;  /* 0x0000040001007983 */ /* 0x000f220000300800 */
[----:B0-----:R-:W-:-:S05]  /*4830*/  IMAD.WIDE R2, R17, 0x2, R2 ;  /* 0x0000000211027825 */ /* 0x001fca00078e0202 */
[----:B------:R-:W2:Y:S04]  /*4840*/  @!P0 LDG.E.U16 R25, desc[UR8][R2.64] ;  /* 0x0000000802198981 */ /* 0x000ea8000c1e1500 */
[----:B------:R-:W-:Y:S01]  /*4850*/  STL [R1+0x4a0], R28 ;  /* 0x0004a01c01007387 */ /* 0x000fe20000100800 */
[----:B------:R-:W-:-:S03]  /*4860*/  PRMT R27, RZ, 0x7610, R27 ;  /* 0x00007610ff1b7816 */ /* 0x000fc6000000001b */
[----:B------:R-:W-:Y:S01]  /*4870*/  STL [R1+0x49c], R29 ;  /* 0x00049c1d01007387 */ /* 0x000fe20000100800 */
[----:B------:R-:W-:-:S05]  /*4880*/  IMAD.WIDE R10, R17, 0x2, R10 ;  /* 0x00000002110a7825 */ /* 0x000fca00078e020a */
[----:B------:R-:W3:Y:S04]  /*4890*/  @!P0 LDG.E.U16 R27, desc[UR8][R10.64] ;  /* 0x000000080a1b8981 */ /* 0x000ee8000c1e1500 */
[----:B--2---:R0:W-:Y:S04]  /*48a0*/  STL [R1+0x1c], R25 ;  /* 0x00001c1901007387 */ /* 0x0041e80000100800 */
[----:B0-----:R-:W2:Y:S04]  /*48b0*/  LDL.LU R25, [R1+0x94c] ;  /* 0x00094c0001197983 */ /* 0x001ea80000300800 */
[----:B------:R-:W2:Y:S04]  /*48c0*/  LDL.LU R2, [R1+0x8] ;  /* 0x0000080001027983 */ /* 0x000ea80000300800 */
[----:B------:R-:W2:Y:S04]  /*48d0*/  LDL.LU R3, [R1] ;  /* 0x0000000001037983 */ /* 0x000ea80000300800 */
[----:B------:R0:W-:Y:S04]  /*48e0*/  STL [R1+0x18], R24 ;  /* 0x0000181801007387 */ /* 0x0001e80000100800 */
[----:B0-----:R-:W2:Y:S04]  /*48f0*/  LDL.LU R24, [R1+0x948] ;  /* 0x0009480001187983 */ /* 0x001ea80000300800 */
[----:B------:R0:W-:Y:S04]  /*4900*/  STL [R1+0x14], R23 ;  /* 0x0000141701007387 */ /* 0x0001e80000100800 */
[----:B0-----:R-:W2:Y:S04]  /*4910*/  LDL.LU R23, [R1+0x944] ;  /* 0x0009440001177983 */ /* 0x001ea80000300800 */
[----:B------:R0:W-:Y:S04]  /*4920*/  STL [R1+0x10], R22 ;  /* 0x0000101601007387 */ /* 0x0001e80000100800 */
[----:B0-----:R-:W2:Y:S01]  /*4930*/  LDL.LU R22, [R1+0x940] ;  /* 0x0009400001167983 */ /* 0x001ea20000300800 */
[----:B---3--:R-:W-:-:S02]  /*4940*/  IMAD.MOV.U32 R6, RZ, RZ, R16 ;  /* 0x000000ffff067224 */ /* 0x008fc400078e0010 */
[----:B----4-:R-:W-:Y:S01]  /*4950*/  IMAD.MOV.U32 R4, RZ, RZ, R0 ;  /* 0x000000ffff047224 */ /* 0x010fe200078e0000 */
[----:B------:R0:W-:Y:S01]  /*4960*/  STL [R1+0xc], R27 ;  /* 0x00000c1b01007387 */ /* 0x0001e20000100800 */
[----:B------:R-:W-:-:S03]  /*4970*/  PRMT R26, RZ, 0x7610, R26 ;  /* 0x00007610ff1a7816 */ /* 0x000fc6000000001a */
[----:B0-----:R-:W3:Y:S04]  /*4980*/  LDL.LU R27, [R1+0x93c] ;  /* 0x00093c00011b7983 */ /* 0x001ee80000300800 */
[----:B------:R-:W4:Y:S01]  /*4990*/  LDL.LU R16, [R1+0x54] ;  /* 0x0000540001107983 */ /* 0x000f220000300800 */
[----:B--2---:R-:W-:Y:S02]  /*49a0*/  IMAD.MOV.U32 R9, RZ, RZ, R25 ;  /* 0x000000ffff097224 */ /* 0x004fe400078e0019 */
[----:B------:R-:W-:Y:S02]  /*49b0*/  IMAD.MOV.U32 R8, RZ, RZ, R2 ;  /* 0x000000ffff087224 */ /* 0x000fe400078e0002 */
[----:B------:R-:W-:-:S03]  /*49c0*/  IMAD.MOV.U32 R7, RZ, RZ, R3 ;  /* 0x000000ffff077224 */ /* 0x000fc600078e0003 */
[----:B------:R-:W-:Y:S04]  /*49d0*/  STL.64 [R1+0x3c0], R8 ;  /* 0x0003c00801007387 */ /* 0x000fe80000100a00 */
[----:B------:R-:W-:Y:S01]  /*49e0*/  STL.64 [R1+0x3c8], R6 ;  /* 0x0003c80601007387 */ /* 0x000fe20000100a00 */
[----:B------:R-:W-:-:S05]  /*49f0*/  IMAD.MOV.U32 R5, RZ, RZ, R24 ;  /* 0x000000ffff057224 */ /* 0x000fca00078e0018 */
[----:B------:R0:W-:Y:S01]  /*4a00*/  STL.64 [R1+0x3d0], R4 ;  /* 0x0003d00401007387 */ /* 0x0001e20000100a00 */
[----:B------:R-:W-:Y:S02]  /*4a10*/  IMAD.MOV.U32 R2, RZ, RZ, R23 ;  /* 0x000000ffff027224 */ /* 0x000fe400078e0017 */
[----:B------:R-:W-:-:S05]  /*4a20*/  IMAD.MOV.U32 R3, RZ, RZ, R22 ;  /* 0x000000ffff037224 */ /* 0x000fca00078e0016 */
[----:B------:R1:W-:Y:S01]  /*4a30*/  STL.64 [R1+0x3d8], R2 ;  /* 0x0003d80201007387 */ /* 0x0003e20000100a00 */
[----:B------:R-:W-:Y:S01]  /*4a40*/  PRMT R29, RZ, 0x7610, R29 ;  /* 0x00007610ff1d7816 */ /* 0x000fe2000000001d */
[C---:B0-----:R-:W-:Y:S01]  /*4a50*/  IMAD.WIDE R4, R17.reuse, 0x2, R4 ;  /* 0x0000000211047825 */ /* 0x041fe200078e0204 */
[----:B------:R-:W-:Y:S01]  /*4a60*/  PRMT R28, RZ, 0x7610, R28 ;  /* 0x00007610ff1c7816 */ /* 0x000fe2000000001c */
[----:B------:R-:W2:Y:S02]  /*4a70*/  LDL.LU R0, [R1+0x58] ;  /* 0x0000580001007983 */ /* 0x000ea40000300800 */
[C---:B------:R-:W-:Y:S02]  /*4a80*/  IMAD.WIDE R6, R17.reuse, 0x2, R6 ;  /* 0x0000000211067825 */ /* 0x040fe400078e0206 */
[----:B------:R-:W2:Y:S02]  /*4a90*/  @!P0 LDG.E.U16 R29, desc[UR8][R4.64] ;  /* 0x00000008041d8981 */ /* 0x000ea4000c1e1500 */
[C---:B-1----:R-:W-:Y:S01]  /*4aa0*/  IMAD.WIDE R2, R17.reuse, 0x2, R2 ;  /* 0x0000000211027825 */ /* 0x042fe200078e0202 */
[----:B---3--:R-:W-:Y:S01]  /*4ab0*/  PRMT R27, RZ, 0x7610, R27 ;  /* 0x00007610ff1b7816 */ /* 0x008fe2000000001b */
[----:B------:R-:W3:Y:S04]  /*4ac0*/  @!P0 LDG.E.U16 R28, desc[UR8][R6.64] ;  /* 0x00000008061c8981 */ /* 0x000ee8000c1e1500 */
[----:B------:R-:W2:Y:S01]  /*4ad0*/  @!P0 LDG.E.U16 R26, desc[UR8][R2.64] ;  /* 0x00000008021a8981 */ /* 0x000ea2000c1e1500 */
[----:B------:R-:W-:-:S05]  /*4ae0*/  IMAD.WIDE R8, R17, 0x2, R8 ;  /* 0x0000000211087825 */ /* 0x000fca00078e0208 */
[----:B------:R-:W3:Y:S04]  /*4af0*/  @!P0 LDG.E.U16 R27, desc[UR8][R8.64] ;  /* 0x00000008081b8981 */ /* 0x000ee8000c1e1500 */
[----:B--2---:R0:W-:Y:S04]  /*4b00*/  STL [R1+0x8], R26 ;  /* 0x0000081a01007387 */ /* 0x0041e80000100800 */
[----:B0-----:R-:W2:Y:S04]  /*4b10*/  LDL.LU R26, [R1+0x938] ;  /* 0x00093800011a7983 */ /* 0x001ea80000300800 */
[----:B------:R-:W4:Y:S04]  /*4b20*/  LDL.LU R2, [R1+0x48] ;  /* 0x0000480001027983 */ /* 0x000f280000300800 */
[----:B------:R-:W4:Y:S04]  /*4b30*/  LDL.LU R3, [R1+0x4c] ;  /* 0x00004c0001037983 */ /* 0x000f280000300800 */
[----:B------:R-:W4:Y:S04]  /*4b40*/  LDL.LU R4, [R1+0x44] ;  /* 0x0000440001047983 */ /* 0x000f280000300800 */
[----:B------:R-:W4:Y:S04]  /*4b50*/  LDL.LU R5, [R1+0x50] ;  /* 0x0000500001057983 */ /* 0x000f280000300800 */
[----:B------:R0:W-:Y:S04]  /*4b60*/  STL [R1+0x8e8], R29 ;  /* 0x0008e81d01007387 */ /* 0x0001e80000100800 */
[----:B---3--:R-:W-:Y:S04]  /*4b70*/  STL [R1+0x8ec], R28 ;  /* 0x0008ec1c01007387 */ /* 0x008fe80000100800 */
[----:B------:R1:W-:Y:S04]  /*4b80*/  STL [R1+0x8f0], R27 ;  /* 0x0008f01b01007387 */ /* 0x0003e80000100800 */
[----:B0-----:R-:W3:Y:S04]  /*4b90*/  LDL.LU R29, [R1+0x104] ;  /* 0x00010400011d7983 */ /* 0x001ee80000300800 */
[----:B-1----:R-:W3:Y:S01]  /*4ba0*/  LDL.LU R27, [R1+0x100] ;  /* 0x00010000011b7983 */ /* 0x002ee20000300800 */
[----:B------:R-:W-:-:S02]  /*4bb0*/  PRMT R25, RZ, 0x7610, R25 ;  /* 0x00007610ff197816 */ /* 0x000fc40000000019 */
[----:B------:R-:W-:Y:S02]  /*4bc0*/  PRMT R24, RZ, 0x7610, R24 ;  /* 0x00007610ff187816 */ /* 0x000fe40000000018 */
[----:B--2---:R-:W-:Y:S01]  /*4bd0*/  PRMT R26, RZ, 0x7610, R26 ;  /* 0x00007610ff1a7816 */ /* 0x004fe2000000001a */
[----:B----4-:R-:W-:Y:S02]  /*4be0*/  IMAD.MOV.U32 R7, RZ, RZ, R4 ;  /* 0x000000ffff077224 */ /* 0x010fe400078e0004 */
[----:B------:R-:W-:Y:S02]  /*4bf0*/  IMAD.MOV.U32 R4, RZ, RZ, R16 ;  /* 0x000000ffff047224 */ /* 0x000fe400078e0010 */
[----:B------:R-:W-:Y:S02]  /*4c00*/  IMAD.MOV.U32 R6, RZ, RZ, R5 ;  /* 0x000000ffff067224 */ /* 0x000fe400078e0005 */
[----:B------:R-:W-:Y:S02]  /*4c10*/  IMAD.MOV.U32 R5, RZ, RZ, R2 ;  /* 0x000000ffff057224 */ /* 0x000fe400078e0002 */
[----:B------:R-:W-:Y:S01]  /*4c20*/  IMAD.MOV.U32 R2, RZ, RZ, R0 ;  /* 0x000000ffff027224 */ /* 0x000fe200078e0000 */
[----:B------:R0:W-:Y:S04]  /*4c30*/  STL.64 [R1+0x3a8], R6 ;  /* 0x0003a80601007387 */ /* 0x0001e80000100a00 */
[----:B------:R1:W-:Y:S04]  /*4c40*/  STL.64 [R1+0x3b0], R4 ;  /* 0x0003b00401007387 */ /* 0x0003e80000100a00 */
[----:B------:R-:W2:Y:S04]  /*4c50*/  LDL.LU R16, [R1+0x108] ;  /* 0x0001080001107983 */ /* 0x000ea80000300800 */
[----:B------:R4:W-:Y:S01]  /*4c60*/  STL.64 [R1+0x3b8], R2 ;  /* 0x0003b80201007387 */ /* 0x0009e20000100a00 */
[----:B0-----:R-:W-:-:S03]  /*4c70*/  IMAD.WIDE R6, R17, 0x2, R6 ;  /* 0x0000000211067825 */ /* 0x001fc600078e0206 */
[----:B------:R-:W2:Y:S01]  /*4c80*/  LDL.LU R28, [R1+0x10c] ;  /* 0x00010c00011c7983 */ /* 0x000ea20000300800 */
[----:B-1----:R-:W-:-:S03]  /*4c90*/  IMAD.WIDE R4, R17, 0x2, R4 ;  /* 0x0000000211047825 */ /* 0x002fc600078e0204 */
[----:B------:R-:W2:Y:S01]  /*4ca0*/  LDL.LU R0, [R1+0x130] ;  /* 0x0001300001007983 */ /* 0x000ea20000300800 */
[----:B----4-:R-:W-:-:S03]  /*4cb0*/  IMAD.WIDE R2, R17, 0x2, R2 ;  /* 0x0000000211027825 */ /* 0x010fc600078e0202 */
[----:B------:R3:W4:Y:S04]  /*4cc0*/  @!P0 LDG.E.U16 R25, desc[UR8][R4.64] ;  /* 0x0000000804198981 */ /* 0x000728000c1e1500 */
[----:B------:R2:W4:Y:S04]  /*4cd0*/  @!P0 LDG.E.U16 R26, desc[UR8][R2.64] ;  /* 0x00000008021a8981 */ /* 0x000528000c1e1500 */
[----:B------:R-:W4:Y:S04]  /*4ce0*/  @!P0 LDG.E.U16 R24, desc[UR8][R6.64] ;  /* 0x0000000806188981 */ /* 0x000f28000c1e1500 */
[----:B------:R-:W4:Y:S01]  /*4cf0*/  LDL.LU R3, [R1+0x5c] ;  /* 0x00005c0001037983 */ /* 0x000f220000300800 */
[----:B---3--:R-:W-:Y:S01]  /*4d00*/  IMAD.MOV.U32 R4, RZ, RZ, R29 ;  /* 0x000000ffff047224 */ /* 0x008fe200078e001d */
[----:B------:R-:W-:-:S02]  /*4d10*/  PRMT R23, RZ, 0x7610, R23 ;  /* 0x00007610ff177816 */ /* 0x000fc40000000017 */
[----:B------:R-:W-:Y:S01]  /*4d20*/  PRMT R22, RZ, 0x7610, R22 ;  /* 0x00007610ff167816 */ /* 0x000fe20000000016 */
[----:B--2---:R-:W-:Y:S01]  /*4d30*/  IMAD.MOV.U32 R2, RZ, RZ, R16 ;  /* 0x000000ffff027224 */ /* 0x004fe200078e0010 */
[----:B----4-:R-:W-:Y:S04]  /*4d40*/  STL [R1+0x8f4], R26 ;  /* 0x0008f41a01007387 */ /* 0x010fe80000100800 */
[----:B------:R-:W-:Y:S04]  /*4d50*/  STL [R1+0x8fc], R25 ;  /* 0x0008fc1901007387 */ /* 0x000fe80000100800 */
[----:B------:R0:W-:Y:S01]  /*4d60*/  STL [R1+0x904], R24 ;  /* 0x0009041801007387 */ /* 0x0001e20000100800 */
[----:B------:R-:W-:-:S02]  /*4d70*/  IMAD.MOV.U32 R5, RZ, RZ, R3 ;  /* 0x000000ffff057224 */ /* 0x000fc400078e0003 */
[----:B------:R-:W-:Y:S02]  /*4d80*/  IMAD.MOV.U32 R3, RZ, RZ, R27 ;  /* 0x000000ffff037224 */ /* 0x000fe400078e001b */
[----:B------:R-:W2:Y:S04]  /*4d90*/  LDL.LU R27, [R1+0x134] ;  /* 0x00013400011b7983 */ /* 0x000ea80000300800 */
[----:B0-----:R-:W3:Y:S04]  /*4da0*/  LDL.LU R24, [R1+0x138] ;  /* 0x0001380001187983 */ /* 0x001ee80000300800 */
[----:B------:R0:W-:Y:S04]  /*4db0*/  STL.64 [R1+0x398], R4 ;  /* 0x0003980401007387 */ /* 0x0001e80000100a00 */
[----:B------:R1:W-:Y:S01]  /*4dc0*/  STL.64 [R1+0x3a0], R2 ;  /* 0x0003a00201007387 */ /* 0x0003e20000100a00 */
[----:B------:R-:W-:-:S02]  /*4dd0*/  IMAD.MOV.U32 R29, RZ, RZ, R28 ;  /* 0x000000ffff1d7224 */ /* 0x000fc400078e001c */
[C---:B0-----:R-:W-:Y:S01]  /*4de0*/  IMAD.WIDE R4, R17.reuse, 0x2, R4 ;  /* 0x0000000211047825 */ /* 0x041fe200078e0204 */
[----:B------:R-:W4:Y:S03]  /*4df0*/  LDL.LU R26, [R1+0x13c] ;  /* 0x00013c00011a7983 */ /* 0x000f260000300800 */
[----:B-1----:R-:W-:Y:S01]  /*4e00*/  IMAD.WIDE R2, R17, 0x2, R2 ;  /* 0x0000000211027825 */ /* 0x002fe200078e0202 */
[----:B------:R-:W2:Y:S04]  /*4e10*/  @!P0 LDG.E.U16 R22, desc[UR8][R4.64] ;  /* 0x0000000804168981 */ /* 0x000ea8000c1e1500 */
[----:B------:R0:W2:Y:S01]  /*4e20*/  @!P0 LDG.E.U16 R23, desc[UR8][R2.64] ;  /* 0x0000000802178981 */ /* 0x0000a2000c1e1500 */
[----:B------:R-:W-:Y:S01]  /*4e30*/  IMAD.MOV.U32 R28, RZ, RZ, R0 ;  /* 0x000000ffff1c7224 */ /* 0x000fe200078e0000 */
[----:B------:R-:W-:-:S02]  /*4e40*/  PRMT R21, RZ, 0x7610, R21 ;  /* 0x00007610ff157816 */ /* 0x000fc40000000015 */
[----:B------:R-:W3:Y:S01]  /*4e50*/  LDL.LU R16, [R1+0x150] ;  /* 0x0001500001107983 */ /* 0x000ee20000300800 */
[----:B0-----:R-:W-:Y:S01]  /*4e60*/  IMAD.WIDE R2, R17, 0x2, R28 ;  /* 0x0000000211027825 */ /* 0x001fe200078e021c */
[----:B------:R-:W-:-:S04]  /*4e70*/  PRMT R20, RZ, 0x7610, R20 ;  /* 0x00007610ff147816 */ /* 0x000fc80000000014 */
[----:B------:R0:W4:Y:S04]  /*4e80*/  @!P0 LDG.E.U16 R21, desc[UR8][R2.64] ;  /* 0x0000000802158981 */ /* 0x000128000c1e1500 */
[----:B--2---:R1:W-:Y:S04]  /*4e90*/  STL [R1+0x908], R23 ;  /* 0x0009081701007387 */ /* 0x0043e80000100800 */
[----:B------:R3:W-:Y:S01]  /*4ea0*/  STL [R1+0x90c], R22 ;  /* 0x00090c1601007387 */ /* 0x0007e20000100800 */
[----:B-1----:R-:W-:Y:S02]  /*4eb0*/  IMAD.MOV.U32 R23, RZ, RZ, R27 ;  /* 0x000000ffff177224 */ /* 0x002fe400078e001b */
[----:B---3--:R-:W-:-:S04]  /*4ec0*/  IMAD.MOV.U32 R22, RZ, RZ, R24 ;  /* 0x000000ffff167224 */ /* 0x008fc800078e0018 */
[----:B0-----:R-:W-:-:S05]  /*4ed0*/  IMAD.WIDE R2, R17, 0x2, R22 ;  /* 0x0000000211027825 */ /* 0x001fca00078e0216 */
[----:B------:R0:W2:Y:S04]  /*4ee0*/  @!P0 LDG.E.U16 R20, desc[UR8][R2.64] ;  /* 0x0000000802148981 */ /* 0x0000a8000c1e1500 */
[----:B------:R-:W-:Y:S04]  /*4ef0*/  STL.64 [R1+0x390], R28 ;  /* 0x0003901c01007387 */ /* 0x000fe80000100a00 */
[----:B------:R-:W3:Y:S04]  /*4f00*/  LDL.LU R25, [R1+0x154] ;  /* 0x0001540001197983 */ /* 0x000ee80000300800 */
[----:B------:R-:W3:Y:S01]  /*4f10*/  LDL.LU R0, [R1+0x158] ;  /* 0x0001580001007983 */ /* 0x000ee20000300800 */
[----:B----4-:R-:W-:-:S02]  /*4f20*/  IMAD.MOV.U32 R27, RZ, RZ, R26 ;  /* 0x000000ffff1b7224 */ /* 0x010fc400078e001a */
[----:B------:R-:W-:Y:S01]  /*4f30*/  IMAD.MOV.U32 R26, RZ, RZ, R16 ;  /* 0x000000ffff1a7224 */ /* 0x000fe200078e0010 */
[----:B------:R-:W-:-:S03]  /*4f40*/  PRMT R19, RZ, 0x7610, R19 ;  /* 0x00007610ff137816 */ /* 0x000fc60000000013 */
[----:B0-----:R-:W-:Y:S01]  /*4f50*/  IMAD.WIDE R2, R17, 0x2, R26 ;  /* 0x0000000211027825 */ /* 0x001fe200078e021a */
[----:B------:R-:W-:Y:S04]  /*4f60*/  STL [R1+0x910], R21 ;  /* 0x0009101501007387 */ /* 0x000fe80000100800 */
[----:B------:R0:W-:Y:S04]  /*4f70*/  STL.64 [R1+0x388], R22 ;  /* 0x0003881601007387 */ /* 0x0001e80000100a00 */
[----:B------:R-:W4:Y:S04]  /*4f80*/  LDL.LU R24, [R1+0x15c] ;  /* 0x00015c0001187983 */ /* 0x000f280000300800 */
[----:B------:R1:W4:Y:S04]  /*4f90*/  @!P0 LDG.E.U16 R19, desc[UR8][R2.64] ;  /* 0x0000000802138981 */ /* 0x000328000c1e1500 */
[----:B0-----:R-:W4:Y:S04]  /*4fa0*/  LDL.LU R23, [R1+0x170] ;  /* 0x0001700001177983 */ /* 0x001f280000300800 */
[----:B--2---:R-:W-:Y:S04]  /*4fb0*/  STL [R1+0x914], R20 ;  /* 0x0009141401007387 */ /* 0x004fe80000100800 */
[----:B------:R-:W2:Y:S04]  /*4fc0*/  LDL.LU R22, [R1+0x174] ;  /* 0x0001740001167983 */ /* 0x000ea80000300800 */
[----:B------:R-:W2:Y:S04]  /*4fd0*/  LDL.LU R16, [R1+0x178] ;  /* 0x0001780001107983 */ /* 0x000ea80000300800 */
[----:B------:R3:W-:Y:S01]  /*4fe0*/  STL.64 [R1+0x380], R26 ;  /* 0x0003801a01007387 */ /* 0x0007e20000100a00 */
[----:B------:R-:W-:Y:S01]  /*4ff0*/  PRMT R18, RZ, 0x7610, R18 ;  /* 0x00007610ff127816 */ /* 0x000fe20000000012 */
[----:B---3--:R-:W-:-:S02]  /*5000*/  IMAD.MOV.U32 R26, RZ, RZ, R0 ;  /* 0x000000ffff1a7224 */ /* 0x008fc400078e0000 */
[----:B------:R-:W-:Y:S02]  /*5010*/  IMAD.MOV.U32 R27, RZ, RZ, R25 ;  /* 0x000000ffff1b7224 */ /* 0x000fe400078e0019 */
[----:B-1----:R-:W-:-:S05]  /*5020*/  IMAD.WIDE R2, R17, 0x2, R26 ;  /* 0x0000000211027825 */ /* 0x002fca00078e021a */
[----:B------:R0:W3:Y:S01]  /*5030*/  @!P0 LDG.E.U16 R18, desc[UR8][R2.64] ;  /* 0x0000000802128981 */ /* 0x0000e2000c1e1500 */
[----:B----4-:R-:W-:Y:S02]  /*5040*/  IMAD.MOV.U32 R25, RZ, RZ, R24 ;  /* 0x000000ffff197224 */ /* 0x010fe400078e0018 */
[----:B------:R-:W-:Y:S01]  /*5050*/  IMAD.MOV.U32 R24, RZ, RZ, R23 ;  /* 0x000000ffff187224 */ /* 0x000fe200078e0017 */
[----:B------:R1:W-:Y:S01]  /*5060*/  STL [R1+0x918], R19 ;  /* 0x0009181301007387 */ /* 0x0003e20000100800 */
[----:B------:R-:W-:-:S03]  /*5070*/  PRMT R15, RZ, 0x7610, R15 ;  /* 0x00007610ff0f7816 */ /* 0x000fc6000000000f */
[----:B------:R-:W4:Y:S04]  /*5080*/  LDL.LU R21, [R1+0x17c] ;  /* 0x00017c0001157983 */ /* 0x000f280000300800 */
[----:B------:R-:W4:Y:S01]  /*5090*/  LDL.LU R0, [R1+0x190] ;  /* 0x0001900001007983 */ /* 0x000f220000300800 */
[----:B0-----:R-:W-:Y:S01]  /*50a0*/  IMAD.WIDE R2, R17, 0x2, R24 ;  /* 0x0000000211027825 */ /* 0x001fe200078e0218 */
[----:B------:R-:W-:-:S04]  /*50b0*/  PRMT R14, RZ, 0x7610, R14 ;  /* 0x00007610ff0e7816 */ /* 0x000fc8000000000e */
[----:B------:R0:W4:Y:S01]  /*50c0*/  @!P0 LDG.E.U16 R15, desc[UR8][R2.64] ;  /* 0x00000008020f8981 */ /* 0x000122000c1e1500 */
[----:B--2---:R-:W-:Y:S02]  /*50d0*/  IMAD.MOV.U32 R23, RZ, RZ, R22 ;  /* 0x000000ffff177224 */ /* 0x004fe400078e0016 */
[----:B------:R-:W-:-:S04]  /*50e0*/  IMAD.MOV.U32 R22, RZ, RZ, R16 ;  /* 0x000000ffff167224 */ /* 0x000fc800078e0010 */
[----:B0-----:R-:W-:-:S05]  /*50f0*/  IMAD.WIDE R2, R17, 0x2, R22 ;  /* 0x0000000211027825 */ /* 0x001fca00078e0216 */
[----:B------:R0:W2:Y:S04]  /*5100*/  @!P0 LDG.E.U16 R14, desc[UR8][R2.64] ;  /* 0x00000008020e8981 */ /* 0x0000a8000c1e1500 */
[----:B------:R-:W-:Y:S01]  /*5110*/  STL.64 [R1+0x378], R26 ;  /* 0x0003781a01007387 */ /* 0x000fe20000100a00 */
[----:B------:R-:W-:-:S03]  /*5120*/  PRMT R13, RZ, 0x7610, R13 ;  /* 0x00007610ff0d7816 */ /* 0x000fc6000000000d */
[----:B---3--:R3:W-:Y:S04]  /*5130*/  STL [R1+0x91c], R18 ;  /* 0x00091c1201007387 */ /* 0x0087e80000100800 */
[----:B------:R-:W2:Y:S04]  /*5140*/  LDL.LU R20, [R1+0x194] ;  /* 0x0001940001147983 */ /* 0x000ea80000300800 */
[----:B-1----:R-:W2:Y:S04]  /*5150*/  LDL.LU R19, [R1+0x198] ;  /* 0x0001980001137983 */ /* 0x002ea80000300800 */
[----:B------:R-:W-:Y:S04]  /*5160*/  STL.64 [R1+0x370], R24 ;  /* 0x0003701801007387 */ /* 0x000fe80000100a00 */
[----:B---3--:R-:W3:Y:S04]  /*5170*/  LDL.LU R18, [R1+0x19c] ;  /* 0x00019c0001127983 */ /* 0x008ee80000300800 */
[----:B------:R-:W3:Y:S04]  /*5180*/  LDL.LU R16, [R1+0x1a0] ;  /* 0x0001a00001107983 */ /* 0x000ee80000300800 */
[----:B------:R4:W-:Y:S02]  /*5190*/  STL.64 [R1+0x368], R22 ;  /* 0x0003681601007387 */ /* 0x0009e40000100a00 */
[----:B----4-:R-:W-:-:S02]  /*51a0*/  IMAD.MOV.U32 R22, RZ, RZ, R0 ;  /* 0x000000ffff167224 */ /* 0x010fc400078e0000 */
[----:B------:R-:W-:Y:S02]  /*51b0*/  IMAD.MOV.U32 R23, RZ, RZ, R21 ;  /* 0x000000ffff177224 */ /* 0x000fe400078e0015 */
[----:B0-----:R-:W-:-:S05]  /*51c0*/  IMAD.WIDE R2, R17, 0x2, R22 ;  /* 0x0000000211027825 */ /* 0x001fca00078e0216 */
[----:B------:R0:W4:Y:S04]  /*51d0*/  @!P0 LDG.E.U16 R13, desc[UR8][R2.64] ;  /* 0x00000008020d8981 */ /* 0x000128000c1e1500 */
[----:B--2---:R1:W-:Y:S04]  /*51e0*/  STL.64 [R1+0x920], R14 ;  /* 0x0009200e01007387 */ /* 0x0043e80000100a00 */
[----:B------:R3:W-:Y:S04]  /*51f0*/  STL.64 [R1+0x360], R22 ;  /* 0x0003601601007387 */ /* 0x0007e80000100a00 */
[----:B------:R-:W2:Y:S04]  /*5200*/  LDL.LU R21, [R1+0x1a4] ;  /* 0x0001a40001157983 */ /* 0x000ea80000300800 */
[----:B------:R-:W2:Y:S01]  /*5210*/  LDL.LU R0, [R1+0x1a8] ;  /* 0x0001a80001007983 */ /* 0x000ea20000300800 */
[----:B------:R-:W-:Y:S01]  /*5220*/  PRMT R12, RZ, 0x7610, R12 ;  /* 0x00007610ff0c7816 */ /* 0x000fe2000000000c */
[----:B-1----:R-:W-:-:S02]  /*5230*/  IMAD.MOV.U32 R15, RZ, RZ, R20 ;  /* 0x000000ffff0f7224 */ /* 0x002fc400078e0014 */
[----:B------:R-:W-:-:S04]  /*5240*/  IMAD.MOV.U32 R14, RZ, RZ, R19 ;  /* 0x000000ffff0e7224 */ /* 0x000fc800078e0013 */
[----:B0-----:R-:W-:Y:S01]  /*5250*/  IMAD.WIDE R2, R17, 0x2, R14 ;  /* 0x0000000211027825 */ /* 0x001fe200078e020e */
[----:B------:R-:W-:-:S03]  /*5260*/  PRMT R11, RZ, 0x7610, R11 ;  /* 0x00007610ff0b7816 */ /* 0x000fc6000000000b */
[----:B---3--:R-:W-:Y:S01]  /*5270*/  IMAD.MOV.U32 R23, RZ, RZ, R18 ;  /* 0x000000ffff177224 */ /* 0x008fe200078e0012 */
[----:B------:R0:W3:Y:S01]  /*5280*/  @!P0 LDG.E.U16 R12, desc[UR8][R2.64] ;  /* 0x00000008020c8981 */ /* 0x0000e2000c1e1500 */
[----:B------:R-:W-:Y:S01]  /*5290*/  IMAD.MOV.U32 R22, RZ, RZ, R16 ;  /* 0x000000ffff167224 */ /* 0x000fe200078e0010 */
[----:B------:R-:W-:-:S03]  /*52a0*/  PRMT R10, RZ, 0x7610, R10 ;  /* 0x00007610ff0a7816 */ /* 0x000fc6000000000a */
[----:B0-----:R-:W-:-:S05]  /*52b0*/  IMAD.WIDE R2, R17, 0x2, R22 ;  /* 0x0000000211027825 */ /* 0x001fca00078e0216 */
[----:B------:R0:W3:Y:S04]  /*52c0*/  @!P0 LDG.E.U16 R11, desc[UR8][R2.64] ;  /* 0x00000008020b8981 */ /* 0x0000e8000c1e1500 */
[----:B----4-:R-:W-:Y:S04]  /*52d0*/  STL [R1+0x928], R13 ;  /* 0x0009280d01007387 */ /* 0x010fe80000100800 */
[----:B------:R-:W4:Y:S04]  /*52e0*/  LDL.LU R19, [R1+0x300] ;  /* 0x0003000001137983 */ /* 0x000f280000300800 */
[----:B------:R1:W-:Y:S04]  /*52f0*/  STL.64 [R1+0x358], R14 ;  /* 0x0003580e01007387 */ /* 0x0003e80000100a00 */
[----:B------:R-:W3:Y:S04]  /*5300*/  LDL.LU R20, [R1+0x1ac] ;  /* 0x0001ac0001147983 */ /* 0x000ee80000300800 */
[----:B------:R-:W4:Y:S04]  /*5310*/  LDL.LU R18, [R1+0x304] ;  /* 0x0003040001127983 */ /* 0x000f280000300800 */
[----:B------:R-:W4:Y:S04]  /*5320*/  LDL.LU R16, [R1+0x310] ;  /* 0x0003100001107983 */ /* 0x000f280000300800 */
[----:B-1----:R-:W4:Y:S04]  /*5330*/  LDL.LU R14, [R1+0x318] ;  /* 0x00031800010e7983 */ /* 0x002f280000300800 */
[----:B------:R2:W-:Y:S04]  /*5340*/  STL.64 [R1+0x350], R22 ;  /* 0x0003501601007387 */ /* 0x0005e80000100a00 */
[----:B------:R-:W4:Y:S04]  /*5350*/  LDL.LU R15, [R1+0x314] ;  /* 0x00031400010f7983 */ /* 0x000f280000300800 */
[----:B------:R-:W4:Y:S01]  /*5360*/  LDL.LU R13, [R1+0x31c] ;  /* 0x00031c00010d7983 */ /* 0x000f220000300800 */
[----:B--2---:R-:W-:-:S02]  /*5370*/  IMAD.MOV.U32 R23, RZ, RZ, R21 ;  /* 0x000000ffff177224 */ /* 0x004fc400078e0015 */
[----:B------:R-:W-:Y:S02]  /*5380*/  IMAD.MOV.U32 R22, RZ, RZ, R0 ;  /* 0x000000ffff167224 */ /* 0x000fe400078e0000 */
[----:B------:R-:W2:Y:S02]  /*5390*/  LDL.LU R0, [R1+0x320] ;  /* 0x0003200001007983 */ /* 0x000ea40000300800 */
[----:B0-----:R-:W-:-:S05]  /*53a0*/  IMAD.WIDE R2, R17, 0x2, R22 ;  /* 0x0000000211027825 */ /* 0x001fca00078e0216 */
[----:B------:R0:W2:Y:S01]  /*53b0*/  @!P0 LDG.E.U16 R10, desc[UR8][R2.64] ;  /* 0x00000008020a8981 */ /* 0x0000a2000c1e1500 */
[----:B------:R-:W-:-:S03]  /*53c0*/  PRMT R9, RZ, 0x7610, R9 ;  /* 0x00007610ff097816 */ /* 0x000fc60000000009 */
[----:B------:R-:W-:Y:S01]  /*53d0*/  STL.64 [R1+0x348], R22 ;  /* 0x0003481601007387 */ /* 0x000fe20000100a00 */
[----:B------:R-:W-:Y:S02]  /*53e0*/  PRMT R8, RZ, 0x7610, R8 ;  /* 0x00007610ff087816 */ /* 0x000fe40000000008 */
[----:B------:R-:W-:Y:S01]  /*53f0*/  PRMT R7, RZ, 0x7610, R7 ;  /* 0x00007610ff077816 */ /* 0x000fe20000000007 */
[----:B---3--:R-:W-:Y:S02]  /*5400*/  IMAD.MOV.U32 R21, RZ, RZ, R20 ;  /* 0x000000ffff157224 */ /* 0x008fe400078e0014 */
[----:B----4-:R-:W-:-:S04]  /*5410*/  IMAD.MOV.U32 R20, RZ, RZ, R19 ;  /* 0x000000ffff147224 */ /* 0x010fc800078e0013 */
[----:B0-----:R-:W-:-:S05]  /*5420*/  IMAD.WIDE R2, R17, 0x2, R20 ;  /* 0x0000000211027825 */ /* 0x001fca00078e0214 */
[----:B------:R0:W3:Y:S04]  /*5430*/  @!P0 LDG.E.U16 R9, desc[UR8][R2.64] ;  /* 0x0000000802098981 */ /* 0x0000e8000c1e1500 */
[----:B--2---:R1:W-:Y:S04]  /*5440*/  STL.64 [R1+0x930], R10 ;  /* 0x0009300a01007387 */ /* 0x0043e80000100a00 */
[----:B------:R-:W-:Y:S01]  /*5450*/  STL.64 [R1+0x340], R20 ;  /* 0x0003401401007387 */ /* 0x000fe20000100a00 */
[----:B-1----:R-:W-:Y:S02]  /*5460*/  IMAD.MOV.U32 R10, RZ, RZ, R16 ;  /* 0x000000ffff0a7224 */ /* 0x002fe400078e0010 */
[----:B------:R-:W-:-:S02]  /*5470*/  IMAD.MOV.U32 R11, RZ, RZ, R18 ;  /* 0x000000ffff0b7224 */ /* 0x000fc400078e0012 */
[----:B0-----:R-:W-:-:S03]  /*5480*/  IMAD.WIDE R2, R17, 0x2, R10 ;  /* 0x0000000211027825 */ /* 0x001fc600078e020a */
[----:B------:R0:W-:Y:S04]  /*5490*/  STL.64 [R1+0x338], R10 ;  /* 0x0003380a01007387 */ /* 0x0001e80000100a00 */
[----:B------:R1:W2:Y:S01]  /*54a0*/  @!P0 LDG.E.U16 R8, desc[UR8][R2.64] ;  /* 0x0000000802088981 */ /* 0x0002a2000c1e1500 */
[----:B0-----:R-:W-:Y:S02]  /*54b0*/  IMAD.MOV.U32 R10, RZ, RZ, R14 ;  /* 0x000000ffff0a7224 */ /* 0x001fe400078e000e */
[----:B------:R-:W-:Y:S02]  /*54c0*/  IMAD.MOV.U32 R11, RZ, RZ, R15 ;  /* 0x000000ffff0b7224 */ /* 0x000fe400078e000f */
[----:B-1----:R-:W-:-:S03]  /*54d0*/  IMAD.WIDE R2, R17, 0x2, R10 ;  /* 0x0000000211027825 */ /* 0x002fc600078e020a */
[----:B------:R0:W-:Y:S04]  /*54e0*/  STL.64 [R1+0x330], R10 ;  /* 0x0003300a01007387 */ /* 0x0001e80000100a00 */
[----:B------:R-:W4:Y:S04]  /*54f0*/  LDL.LU R14, [R1+0x324] ;  /* 0x00032400010e7983 */ /* 0x000f280000300800 */
[----:B------:R1:W2:Y:S01]  /*5500*/  @!P0 LDG.E.U16 R7, desc[UR8][R2.64] ;  /* 0x0000000802078981 */ /* 0x0002a2000c1e1500 */
[----:B0-----:R-:W-:-:S03]  /*5510*/  IMAD.MOV.U32 R11, RZ, RZ, R13 ;  /* 0x000000ffff0b7224 */ /* 0x001fc600078e000d */
[----:B------:R-:W2:Y:S01]  /*5520*/  LDL.LU R13, [R1+0x418] ;  /* 0x00041800010d7983 */ /* 0x000ea20000300800 */
[----:B------:R-:W-:-:S05]  /*5530*/  IMAD.MOV.U32 R10, RZ, RZ, R0 ;  /* 0x000000ffff0a7224 */ /* 0x000fca00078e0000 */
[----:B------:R0:W-:Y:S04]  /*5540*/  STL.64 [R1+0x328], R10 ;  /* 0x0003280a01007387 */ /* 0x0001e80000100a00 */
[----:B------:R-:W3:Y:S04]  /*5550*/  LDL.LU R18, [R1+0x41c] ;  /* 0x00041c0001127983 */ /* 0x000ee80000300800 */
[----:B------:R-:W3:Y:S01]  /*5560*/  LDL.LU R16, [R1+0x420] ;  /* 0x0004200001107983 */ /* 0x000ee20000300800 */
[----:B-1----:R-:W-:-:S03]  /*5570*/  IMAD.WIDE R2, R17, 0x2, R10 ;  /* 0x0000000211027825 */ /* 0x002fc600078e020a */
[----:B0-----:R-:W3:Y:S04]  /*5580*/  LDL.LU R11, [R1+0x424] ;  /* 0x00042400010b7983 */ /* 0x001ee80000300800 */
[----:B------:R-:W3:Y:S01]  /*5590*/  LDL.LU R10, [R1+0x428] ;  /* 0x00042800010a7983 */ /* 0x000ee20000300800 */
[----:B------:R-:W-:Y:S02]  /*55a0*/  PRMT R6, RZ, 0x7610, R6 ;  /* 0x00007610ff067816 */ /* 0x000fe40000000006 */
[----:B------:R-:W-:Y:S01]  /*55b0*/  PRMT R5, RZ, 0x7610, R5 ;  /* 0x00007610ff057816 */ /* 0x000fe20000000005 */
[----:B------:R-:W3:Y:S04]  /*55c0*/  LDL.LU R19, [R1+0x38] ;  /* 0x0000380001137983 */ /* 0x000ee80000300800 */
[----:B------:R-:W3:Y:S04]  /*55d0*/  LDL.LU R20, [R1+0x2c] ;  /* 0x00002c0001147983 */ /* 0x000ee80000300800 */
[----:B------:R0:W3:Y:S04]  /*55e0*/  @!P0 LDG.E.U16 R6, desc[UR8][R2.64] ;  /* 0x0000000802068981 */ /* 0x0000e8000c1e1500 */
[----:B------:R-:W3:Y:S04]  /*55f0*/  LDL.LU R22, [R1+0x24] ;  /* 0x0000240001167983 */ /* 0x000ee80000300800 */
[----:B------:R-:W3:Y:S04]  /*5600*/  LDL.LU R23, [R1+0x3c] ;  /* 0x00003c0001177983 */ /* 0x000ee80000300800 */
[----:B------:R-:W3:Y:S04]  /*5610*/  LDL.LU R24, [R1+0x30] ;  /* 0x0000300001187983 */ /* 0x000ee80000300800 */
[----:B------:R-:W3:Y:S04]  /*5620*/  LDL.LU R0, [R1+0x28] ;  /* 0x0000280001007983 */ /* 0x000ee80000300800 */
[----:B------:R-:W3:Y:S04]  /*5630*/  LDL.LU R26, [R1+0x1c] ;  /* 0x00001c00011a7983 */ /* 0x000ee80000300800 */
[----:B------:R-:W3:Y:S04]  /*5640*/  LDL.LU R27, [R1+0x18] ;  /* 0x00001800011b7983 */ /* 0x000ee80000300800 */
[----:B------:R-:W3:Y:S04]  /*5650*/  LDL.LU R28, [R1+0x14] ;  /* 0x00001400011c7983 */ /* 0x000ee80000300800 */
[----:B------:R-:W3:Y:S01]  /*5660*/  LDL.LU R29, [R1+0x10] ;  /* 0x00001000011d7983 */ /* 0x000ee20000300800 */
[----:B------:R-:W-:Y:S01]  /*5670*/  PRMT R4, RZ, 0x7610, R4 ;  /* 0x00007610ff047816 */ /* 0x000fe20000000004 */
[----:B----4-:R-:W-:-:S02]  /*5680*/  IMAD.MOV.U32 R15, RZ, RZ, R14 ;  /* 0x000000ffff0f7224 */ /* 0x010fc400078e000e */
[----:B--2---:R-:W-:-:S04]  /*5690*/  IMAD.MOV.U32 R14, RZ, RZ, R13 ;  /* 0x000000ffff0e7224 */ /* 0x004fc800078e000d */
[----:B0-----:R-:W-:Y:S01]  /*56a0*/  IMAD.WIDE R2, R17, 0x2, R14 ;  /* 0x0000000211027825 */ /* 0x001fe200078e020e */
[----:B------:R0:W-:Y:S04]  /*56b0*/  STL.64 [R1+0x320], R14 ;  /* 0x0003200e01007387 */ /* 0x0001e80000100a00 */
[----:B------:R3:W2:Y:S04]  /*56c0*/  @!P0 LDG.E.U16 R5, desc[UR8][R2.64] ;  /* 0x0000000802058981 */ /* 0x0006a8000c1e1500 */
[----:B0-----:R-:W4:Y:S01]  /*56d0*/  LDL.LU R15, [R1+0x42c] ;  /* 0x00042c00010f7983 */ /* 0x001f220000300800 */
[----:B---3--:R-:W-:-:S02]  /*56e0*/  IMAD.MOV.U32 R2, RZ, RZ, R16 ;  /* 0x000000ffff027224 */ /* 0x008fc400078e0010 */
[----:B------:R-:W-:Y:S01]  /*56f0*/  IMAD.MOV.U32 R3, RZ, RZ, R18 ;  /* 0x000000ffff037224 */ /* 0x000fe200078e0012 */
[----:B------:R-:W4:Y:S04]  /*5700*/  LDL.LU R14, [R1+0x430] ;  /* 0x00043000010e7983 */ /* 0x000f280000300800 */
[----:B------:R0:W-:Y:S02]  /*5710*/  STL.64 [R1+0x318], R2 ;  /* 0x0003180201007387 */ /* 0x0001e40000100a00 */
[----:B0-----:R-:W-:-:S05]  /*5720*/  IMAD.WIDE R2, R17, 0x2, R2 ;  /* 0x0000000211027825 */ /* 0x001fca00078e0202 */
[----:B------:R0:W3:Y:S01]  /*5730*/  @!P0 LDG.E.U16 R4, desc[UR8][R2.64] ;  /* 0x0000000802048981 */ /* 0x0000e2000c1e1500 */
[----:B------:R-:W-:-:S03]  /*5740*/  IMAD.WIDE R16, R17, 0x2, R10 ;  /* 0x0000000211107825 */ /* 0x000fc600078e020a */
[----:B------:R1:W-:Y:S01]  /*5750*/  STL.64 [R1+0x310], R10 ;  /* 0x0003100a01007387 */ /* 0x0003e20000100a00 */
[----:B0-----:R-:W-:-:S03]  /*5760*/  PRMT R3, RZ, 0x7610, R3 ;  /* 0x00007610ff037816 */ /* 0x001fc60000000003 */
[----:B-1----:R-:W2:Y:S04]  /*5770*/  LDL.LU.64 R10, [R1+0x930] ;  /* 0x00093000010a7983 */ /* 0x002ea80000300a00 */
[----:B------:R0:W2:Y:S04]  /*5780*/  @!P0 LDG.E.U16 R3, desc[UR8][R16.64] ;  /* 0x0000000810038981 */ /* 0x0000a8000c1e1500 */
[----:B------:R-:W2:Y:S01]  /*5790*/  LDL.LU R16, [R1+0x34] ;  /* 0x0000340001107983 */ /* 0x000ea20000300800 */
[----:B0-----:R-:W0:Y:S01]  /*57a0*/  LDC R17, c[0x0][0x3ac] ;  /* 0x0000eb00ff117b82 */ /* 0x001e220000000800 */
[----:B------:R-:W1:Y:S01]  /*57b0*/  S2R R13, SR_TID.X ;  /* 0x00000000000d7919 */ /* 0x000e620000002100 */
[----:B------:R-:W-:-:S02]  /*57c0*/  PRMT R2, RZ, 0x7610, R2 ;  /* 0x00007610ff027816 */ /* 0x000fc40000000002 */
[C---:B-1----:R-:W-:Y:S01]  /*57d0*/  LOP3.LUT R25, R13.reuse, 0x180, RZ, 0xc0, !PT ;  /* 0x000001800d197812 */ /* 0x042fe200078ec0ff */
[C---:B------:R-:W-:Y:S01]  /*57e0*/  IMAD.SHL.U32 R18, R13.reuse, 0x2, RZ ;  /* 0x000000020d127824 */ /* 0x040fe200078e00ff */
[----:B------:R-:W-:Y:S02]  /*57f0*/  LOP3.LUT R13, R13, 0x1f, RZ, 0xc0, !PT ;  /* 0x0000001f0d0d7812 */ /* 0x000fe400078ec0ff */
[----:B------:R-:W-:-:S04]  /*5800*/  SHF.R.U32.HI R25, RZ, 0x3, R25 ;  /* 0x00000003ff197819 */ /* 0x000fc80000011619 */
[--C-:B------:R-:W-:Y:S01]  /*5810*/  LOP3.LUT R21, R25, 0x3fe, R18.reuse, 0x78, !PT ;  /* 0x000003fe19157812 */ /* 0x100fe200078e7812 */
[----:B0-----:R-:W-:Y:S01]  /*5820*/  IMAD R17, R13, R17, RZ ;  /* 0x000000110d117224 */ /* 0x001fe200078e02ff */
[----:B------:R-:W-:Y:S01]  /*5830*/  LOP3.LUT R25, R25, 0x3fe, R18, 0x78, !PT ;  /* 0x000003fe19197812 */ /* 0x000fe200078e7812 */
[----:B------:R-:W3:Y:S03]  /*5840*/  LDL.LU R13, [R1+0x928] ;  /* 0x00092800010d7983 */ /* 0x000ee60000300800 */
[----:B------:R-:W-:Y:S01]  /*5850*/  LOP3.LUT R25, R25, 0x40, RZ, 0x3c, !PT ;  /* 0x0000004019197812 */ /* 0x000fe200078e3cff */
[----:B----4-:R-:W-:Y:S04]  /*5860*/  STL.64 [R1+0x300], R14 ;  /* 0x0003000e01007387 */ /* 0x010fe80000100a00 */
[----:B--2---:R0:W-:Y:S02]  /*5870*/  STS.U16 [R21+UR5+0x8000], R16 ;  /* 0x0080001015007988 */ /* 0x0041e40008000405 */
[----:B0-----:R-:W-:-:S02]  /*5880*/  IMAD.WIDE R16, R17, 0x2, R14 ;  /* 0x0000000211107825 */ /* 0x001fc400078e020e */
[----:B------:R-:W2:Y:S04]  /*5890*/  LDL.LU.64 R14, [R1+0x920] ;  /* 0x00092000010e7983 */ /* 0x000ea80000300a00 */
[----:B------:R-:W4:Y:S04]  /*58a0*/  @!P0 LDG.E.U16 R2, desc[UR8][R16.64] ;  /* 0x0000000810028981 */ /* 0x000f28000c1e1500 */
[----:B------:R0:W-:Y:S04]  /*58b0*/  STS.U16 [R21+UR5+0x8800], R19 ;  /* 0x0088001315007988 */ /* 0x0001e80008000405 */
[----:B------:R-:W2:Y:S04]  /*58c0*/  LDL.LU R16, [R1+0xc] ;  /* 0x00000c0001107983 */ /* 0x000ea80000300800 */
[----:B------:R-:W2:Y:S04]  /*58d0*/  LDL.LU R17, [R1+0x8] ;  /* 0x0000080001117983 */ /* 0x000ea80000300800 */
[----:B------:R-:W2:Y:S04]  /*58e0*/  LDL.LU R18, [R1+0x91c] ;  /* 0x00091c0001127983 */ /* 0x000ea80000300800 */
[----:B0-----:R-:W2:Y:S04]  /*58f0*/  LDL.LU R19, [R1+0x918] ;  /* 0x0009180001137983 */ /* 0x001ea80000300800 */
[----:B------:R0:W-:Y:S04]  /*5900*/  STS.U16 [R21+UR5+0x9000], R20 ;  /* 0x0090001415007988 */ /* 0x0001e80008000405 */
[----:B------:R1:W-:Y:S04]  /*5910*/  STS.U16 [R21+UR5+0x9800], R22 ;  /* 0x0098001615007988 */ /* 0x0003e80008000405 */
[----:B------:R3:W-:Y:S04]  /*5920*/  STS.U16 [R25+UR5+0x8400], R23 ;  /* 0x0084001719007988 */ /* 0x0007e80008000405 */
[----:B0-----:R-:W2:Y:S04]  /*5930*/  LDL.LU R20, [R1+0x914] ;  /* 0x0009140001147983 */ /* 0x001ea80000300800 */
[----:B-1----:R-:W2:Y:S04]  /*5940*/  LDL.LU R21, [R1+0x910] ;  /* 0x0009100001157983 */ /* 0x002ea80000300800 */
[----:B------:R-:W2:Y:S04]  /*5950*/  LDL.LU R22, [R1+0x90c] ;  /* 0x00090c0001167983 */ /* 0x000ea80000300800 */
[----:B---3--:R-:W3:Y:S04]  /*5960*/  LDL.LU R23, [R1+0x908] ;  /* 0x0009080001177983 */ /* 0x008ee80000300800 */
[----:B------:R0:W-:Y:S04]  /*5970*/  STS.U16 [R25+UR5+0x8c00], R24 ;  /* 0x008c001819007988 */ /* 0x0001e80008000405 */
[----:B------:R1:W-:Y:S04]  /*5980*/  STS.U16 [R25+UR5+0x9400], R0 ;  /* 0x0094000019007988 */ /* 0x0003e80008000405 */
[----:B0-----:R-:W2:Y:S04]  /*5990*/  LDL.LU R24, [R1+0x904] ;  /* 0x0009040001187983 */ /* 0x001ea80000300800 */
[----:B-1----:R-:W2:Y:S04]  /*59a0*/  LDL.LU R0, [R1+0x900] ;  /* 0x0009000001007983 */ /* 0x002ea80000300800 */
[----:B--2---:R0:W-:Y:S04]  /*59b0*/  STS.U16 [R25+UR5+0x9c00], R0 ;  /* 0x009c000019007988 */ /* 0x0041e80008000405 */
[----:B0-----:R-:W2:Y:S04]  /*59c0*/  LDL.LU R25, [R1+0x8fc] ;  /* 0x0008fc0001197983 */ /* 0x001ea80000300800 */
[----:B------:R-:W2:Y:S04]  /*59d0*/  LDL.LU R0, [R1+0x8f8] ;  /* 0x0008f80001007983 */ /* 0x000ea80000300800 */
[----:B--2---:R0:W-:Y:S04]  /*59e0*/  STS.U16 [R0+UR5], R26 ;  /* 0x0000001a00007988 */ /* 0x0041e80008000405 */
[----:B------:R1:W-:Y:S04]  /*59f0*/  STS.U16 [R0+UR5+0x400], R27 ;  /* 0x0004001b00007988 */ /* 0x0003e80008000405 */
[----:B------:R2:W-:Y:S04]  /*5a00*/  STS.U16 [R0+UR5+0x800], R28 ;  /* 0x0008001c00007988 */ /* 0x0005e80008000405 */
[----:B0-----:R-:W3:Y:S04]  /*5a10*/  LDL.LU R26, [R1+0x8f4] ;  /* 0x0008f400011a7983 */ /* 0x001ee80000300800 */
[----:B-1----:R-:W3:Y:S04]  /*5a20*/  LDL.LU R27, [R1+0x8f0] ;  /* 0x0008f000011b7983 */ /* 0x002ee80000300800 */
[----:B--2---:R-:W2:Y:S04]  /*5a30*/  LDL.LU R28, [R1+0x8ec] ;  /* 0x0008ec00011c7983 */ /* 0x004ea80000300800 */
[----:B------:R0:W-:Y:S04]  /*5a40*/  STS.U16 [R0+UR5+0xc00], R29 ;  /* 0x000c001d00007988 */ /* 0x0001e80008000405 */
[----:B0-----:R-:W4:Y:S04]  /*5a50*/  LDL.LU R29, [R1+0x8e8] ;  /* 0x0008e800011d7983 */ /* 0x001f280000300800 */
[----:B------:R-:W-:Y:S04]  /*5a60*/  STS.U16 [R0+UR5+0x1000], R16 ;  /* 0x0010001000007988 */ /* 0x000fe80008000405 */
[----:B------:R-:W-:Y:S04]  /*5a70*/  STS.U16 [R0+UR5+0x1400], R17 ;  /* 0x0014001100007988 */ /* 0x000fe80008000405 */
[----:B---3--:R0:W-:Y:S04]  /*5a80*/  STS.U16 [R0+UR5+0x2000], R27 ;  /* 0x0020001b00007988 */ /* 0x0081e80008000405 */
[----:B--2---:R1:W-:Y:S04]  /*5a90*/  STS.U16 [R0+UR5+0x1c00], R28 ;  /* 0x001c001c00007988 */ /* 0x0043e80008000405 */
[----:B0-----:R-:W2:Y:S04]  /*5aa0*/  LDL R27, [R1+0x410] ;  /* 0x00041000011b7983 */ /* 0x001ea80000100800 */
[----:B-1----:R-:W3:Y:S04]  /*5ab0*/  LDL R28, [R1+0x308] ;  /* 0x00030800011c7983 */ /* 0x002ee80000100800 */
[----:B----4-:R0:W-:Y:S04]  /*5ac0*/  STS.U16 [R0+UR5+0x1800], R29 ;  /* 0x0018001d00007988 */ /* 0x0101e80008000405 */
[----:B0-----:R-:W4:Y:S04]  /*5ad0*/  LDL R29, [R1+0x414] ;  /* 0x00041400011d7983 */ /* 0x001f280000100800 */
[----:B------:R-:W-:Y:S04]  /*5ae0*/  STS.U16 [R0+UR5+0x2400], R26 ;  /* 0x0024001a00007988 */ /* 0x000fe80008000405 */
        /* <DEDUP_REMOVED lines=21> */
[----:B------:R-:W-:Y:S01]  /*5c40*/  STS.U16 [R0+UR5+0x7c00], R2 ;  /* 0x007c000200007988 */ /* 0x000fe20008000405 */
[----:B------:R-:W-:Y:S06]  /*5c50*/  BAR.SYNC.DEFER_BLOCKING 0x0 ;  /* 0x0000000000007b1d */ /* 0x000fec0000010000 */
[----:B------:R-:W-:Y:S04]  /*5c60*/  STL [R1+0x498], R0 ;  /* 0x0004980001007387 */ /* 0x000fe80000100800 */
[----:B--2---:R-:W-:Y:S04]  /*5c70*/  LDSM.16.MT88.4 R12, [R27+UR5+0x8080] ;  /* 0x008080051b0c783b */ /* 0x004fe80008004200 */
[----:B---3--:R-:W-:Y:S04]  /*5c80*/  LDSM.16.M88.4 R8, [R28] ;  /* 0x000000001c08783b */ /* 0x008fe80000000200 */
[----:B------:R-:W-:Y:S04]  /*5c90*/  LDSM.16.M88.4 R20, [R28+0x1000] ;  /* 0x001000001c14783b */ /* 0x000fe80000000200 */
[----:B------:R-:W-:Y:S04]  /*5ca0*/  LDSM.16.MT88.4 R4, [R27+UR5+0x8000] ;  /* 0x008000051b04783b */ /* 0x000fe80008004200 */
[----:B----4-:R-:W0:Y:S04]  /*5cb0*/  LDSM.16.MT88.4 R16, [R29+UR5+0x8000] ;  /* 0x008000051d10783b */ /* 0x010e280008004200 */
[----:B0-----:R-:W-:Y:S04]  /*5cc0*/  STL.64 [R1+0x8d0], R18 ;  /* 0x0008d01201007387 */ /* 0x001fe80000100a00 */
[----:B------:R-:W-:Y:S04]  /*5cd0*/  STL.64 [R1+0x50], R8 ;  /* 0x0000500801007387 */ /* 0x000fe80000100a00 */
[----:B------:R-:W-:Y:S04]  /*5ce0*/  STL.64 [R1+0x58], R10 ;  /* 0x0000580a01007387 */ /* 0x000fe80000100a00 */
[----:B------:R0:W-:Y:S04]  /*5cf0*/  STL.64 [R1+0x8c8], R16 ;  /* 0x0008c81001007387 */ /* 0x0001e80000100a00 */
[----:B------:R-:W1:Y:S04]  /*5d00*/  LDSM.16.MT88.4 R8, [R29+UR5+0x8080] ;  /* 0x008080051d08783b */ /* 0x000e680008004200 */
[----:B0-----:R-:W2:Y:S04]  /*5d10*/  LDL.LU.64 R16, [R1+0x50] ;  /* 0x0000500001107983 */ /* 0x001ea80000300a00 */
[----:B------:R-:W-:Y:S04]  /*5d20*/  STL.64 [R1+0x8b8], R14 ;  /* 0x0008b80e01007387 */ /* 0x000fe80000100a00 */
[----:B------:R0:W-:Y:S04]  /*5d30*/  STL.64 [R1+0x8b0], R12 ;  /* 0x0008b00c01007387 */ /* 0x0001e80000100a00 */
[----:B0-----:R-:W3:Y:S04]  /*5d40*/  LDL.LU.64 R12, [R1+0xb0] ;  /* 0x0000b000010c7983 */ /* 0x001ee80000300a00 */
[----:B------:R-:W4:Y:S01]  /*5d50*/  LDL.LU.64 R14, [R1+0xb8] ;  /* 0x0000b800010e7983 */ /* 0x000f220000300a00 */
[----:B------:R-:W-:-:S02]  /*5d60*/  IMAD.MOV.U32 R2, RZ, RZ, R20 ;  /* 0x000000ffff027224 */ /* 0x000fc400078e0014 */
[----:B------:R-:W-:Y:S01]  /*5d70*/  IMAD.MOV.U32 R0, RZ, RZ, R21 ;  /* 0x000000ffff007224 */ /* 0x000fe200078e0015 */
[----:B----4-:R-:W-:Y:S04]  /*5d80*/  STL.64 [R1+0x8e0], R14 ;  /* 0x0008e00e01007387 */ /* 0x010fe80000100a00 */
[----:B---3--:R0:W-:Y:S04]  /*5d90*/  STL.64 [R1+0x8d8], R12 ;  /* 0x0008d80c01007387 */ /* 0x0081e80000100a00 */
[----:B0-----:R-:W3:Y:S04]  /*5da0*/  LDL.LU.64 R12, [R1+0x1b0] ;  /* 0x0001b000010c7983 */ /* 0x001ee80000300a00 */
[----:B------:R-:W3:Y:S04]  /*5db0*/  LDL.LU.64 R14, [R1+0x1b8] ;  /* 0x0001b800010e7983 */ /* 0x000ee80000300a00 */
[----:B-1----:R2:W-:Y:S04]  /*5dc0*/  STL [R1+0x8c4], R10 ;  /* 0x0008c40a01007387 */ /* 0x0025e80000100800 */
[----:B------:R0:W-:Y:S04]  /*5dd0*/  STL [R1+0x8c0], R11 ;  /* 0x0008c00b01007387 */ /* 0x0001e80000100800 */
[----:B------:R-:W4:Y:S04]  /*5de0*/  LDL.LU.64 R24, [R1+0x110] ;  /* 0x0001100001187983 */ /* 0x000f280000300a00 */
[----:B------:R-:W4:Y:S04]  /*5df0*/  LDL.LU.64 R26, [R1+0x118] ;  /* 0x00011800011a7983 */ /* 0x000f280000300a00 */
[----:B------:R-:W-:Y:S04]  /*5e00*/  STL.64 [R1+0x48], R22 ;  /* 0x0000481601007387 */ /* 0x000fe80000100a00 */
[----:B------:R-:W1:Y:S01]  /*5e10*/  LDSM.16.M88.4 R20, [R28+0x2000] ;  /* 0x002000001c14783b */ /* 0x000e620000000200 */
[----:B--2---:R-:W-:-:S02]  /*5e20*/  IMAD.MOV.U32 R10, RZ, RZ, R16 ;  /* 0x000000ffff0a7224 */ /* 0x004fc400078e0010 */
[----:B0-----:R-:W-:Y:S01]  /*5e30*/  IMAD.MOV.U32 R11, RZ, RZ, R17 ;  /* 0x000000ffff0b7224 */ /* 0x001fe200078e0011 */
[----:B-1----:R-:W-:Y:S01]  /*5e40*/  STL.64 [R1+0x38], R22 ;  /* 0x0000381601007387 */ /* 0x002fe20000100a00 */
[----:B---3--:R-:W-:-:S15]  /*5e50*/  HMMA.16816.F32 R12, R4, R16, R12 ;  /* 0x00000010040c723c */ /* 0x008fde000000180c */
[----:B------:R-:W-:-:S04]  /*5e60*/  NOP ;  /* 0x0000000000007918 */ /* 0x000fc80000000000 */
[----:B------:R-:W-:Y:S04]  /*5e70*/  STL.64 [R1+0x1b0], R12 ;  /* 0x0001b00c01007387 */ /* 0x000fe80000100a00 */
[----:B------:R0:W-:Y:S04]  /*5e80*/  STL.64 [R1+0x1b8], R14 ;  /* 0x0001b80e01007387 */ /* 0x0001e80000100a00 */
[----:B0-----:R-:W2:Y:S04]  /*5e90*/  LDL.LU.64 R14, [R1+0x8e0] ;  /* 0x0008e000010e7983 */ /* 0x001ea80000300a00 */
[----:B------:R-:W2:Y:S04]  /*5ea0*/  LDL.LU.64 R12, [R1+0x8d8] ;  /* 0x0008d800010c7983 */ /* 0x000ea80000300a00 */
[----:B------:R-:W2:Y:S04]  /*5eb0*/  LDL.LU.64 R18, [R1+0x8d0] ;  /* 0x0008d00001127983 */ /* 0x000ea80000300a00 */
[----:B------:R-:W2:Y:S04]  /*5ec0*/  LDL.LU.64 R16, [R1+0x8c8] ;  /* 0x0008c80001107983 */ /* 0x000ea80000300a00 */
[----:B------:R-:W-:Y:S04]  /*5ed0*/  STL.64 [R1+0x898], R6 ;  /* 0x0008980601007387 */ /* 0x000fe80000100a00 */
[----:B------:R0:W-:Y:S02]  /*5ee0*/  STL.64 [R1+0x890], R4 ;  /* 0x0008900401007387 */ /* 0x0001e40000100a00 */
[----:B0-----:R-:W-:-:S02]  /*5ef0*/  IMAD.MOV.U32 R4, RZ, RZ, R10 ;  /* 0x000000ffff047224 */ /* 0x001fc400078e000a */
[----:B------:R-:W-:Y:S01]  /*5f00*/  IMAD.MOV.U32 R5, RZ, RZ, R11 ;  /* 0x000000ffff057224 */ /* 0x000fe200078e000b */
[----:B------:R-:W3:Y:S04]  /*5f10*/  LDL.LU R10, [R1+0x8c4] ;  /* 0x0008c400010a7983 */ /* 0x000ee80000300800 */
[----:B------:R-:W3:Y:S02]  /*5f20*/  LDL.LU R11, [R1+0x8c0] ;  /* 0x0008c000010b7983 */ /* 0x000ee40000300800 */
[----:B--2---:R-:W-:-:S15]  /*5f30*/  HMMA.16816.F32 R12, R16, R4, R12 ;  /* 0x00000004100c723c */ /* 0x004fde000000180c */
[----:B------:R-:W-:-:S04]  /*5f40*/  NOP ;  /* 0x0000000000007918 */ /* 0x000fc80000000000 */
[----:B------:R-:W-:Y:S04]  /*5f50*/  STL.64 [R1+0x1a0], R12 ;  /* 0x0001a00c01007387 */ /* 0x000fe80000100a00 */
[----:B------:R0:W-:Y:S04]  /*5f60*/  STL.64 [R1+0x1a8], R14 ;  /* 0x0001a80e01007387 */ /* 0x0001e80000100a00 */
[----:B0-----:R-:W4:Y:S04]  /*5f70*/  LDL.LU.64 R14, [R1+0x8b8] ;  /* 0x0008b800010e7983 */ /* 0x001f280000300a00 */
[----:B------:R-:W4:Y:S04]  /*5f80*/  LDL.LU.64 R12, [R1+0x8b0] ;  /* 0x0008b000010c7983 */ /* 0x000f280000300a00 */
[----:B------:R-:W-:Y:S04]  /*5f90*/  STL.64 [R1+0x8a8], R18 ;  /* 0x0008a81201007387 */ /* 0x000fe80000100a00 */
[----:B------:R0:W-:Y:S04]  /*5fa0*/  STL.64 [R1+0x8a0], R16 ;  /* 0x0008a01001007387 */ /* 0x0001e80000100a00 */
[----:B0-----:R-:W3:Y:S04]  /*5fb0*/  LDL.LU.64 R16, [R1+0x90] ;  /* 0x0000900001107983 */ /* 0x001ee80000300a00 */
[----:B------:R-:W3:Y:S01]  /*5fc0*/  LDL.LU.64 R18, [R1+0x98] ;  /* 0x0000980001127983 */ /* 0x000ee20000300a00 */
[----:B------:R-:W-:-:S02]  /*5fd0*/  IMAD.MOV.U32 R29, RZ, RZ, R20 ;  /* 0x000000ffff1d7224 */ /* 0x000fc400078e0014 */
[----:B------:R-:W-:Y:S02]  /*5fe0*/  IMAD.MOV.U32 R3, RZ, RZ, R21 ;  /* 0x000000ffff037224 */ /* 0x000fe400078e0015 */
[----:B------:R-:W0:Y:S01]  /*5ff0*/  LDSM.16.M88.4 R20, [R28+0x3000] ;  /* 0x003000001c14783b */ /* 0x000e220000000200 */
[----:B----4-:R-:W-:-:S15]  /*6000*/  HMMA.16816.F32 R24, R12, R4, R24 ;  /* 0x000000040c18723c */ /* 0x010fde0000001818 */
[----:B------:R-:W-:-:S04]  /*6010*/  NOP ;  /* 0x0000000000007918 */ /* 0x000fc80000000000 */
[----:B------:R1:W-:Y:S01]  /*6020*/  STL.64 [R1+0x190], R24 ;  /* 0x0001901801007387 */ /* 0x0003e20000100a00 */
[----:B---3--:R-:W-:Y:S03]  /*6030*/  HMMA.16816.F32 R4, R8, R4, R16 ;  /* 0x000000040804723c */ /* 0x008fe60000001810 */
[----:B------:R2:W-:Y:S04]  /*6040*/  STL.64 [R1+0x198], R26 ;  /* 0x0001981a01007387 */ /* 0x0005e80000100a00 */
[----:B-1----:R-:W3:Y:S04]  /*6050*/  LDL.LU.64 R24, [R1+0x180] ;  /* 0x0001800001187983 */ /* 0x002ee80000300a00 */
[----:B--2---:R-:W3:Y:S04]  /*6060*/  LDL.LU.64 R26, [R1+0x188] ;  /* 0x00018800011a7983 */ /* 0x004ee80000300a00 */
[----:B------:R-:W-:Y:S04]  /*6070*/  STL.64 [R1+0x888], R14 ;  /* 0x0008880e01007387 */ /* 0x000fe80000100a00 */
[----:B------:R1:W-:Y:S04]  /*6080*/  STL.64 [R1+0x880], R12 ;  /* 0x0008800c01007387 */ /* 0x0003e80000100a00 */
[----:B-1----:R-:W2:Y:S04]  /*6090*/  LDL.LU.64 R12, [R1+0xc0] ;  /* 0x0000c000010c7983 */ /* 0x002ea80000300a00 */
[----:B------:R-:W2:Y:S04]  /*60a0*/  LDL.LU.64 R14, [R1+0xc8] ;  /* 0x0000c800010e7983 */ /* 0x000ea80000300a00 */
[----:B0-----:R-:W-:Y:S04]  /*60b0*/  STL.64 [R1+0x28], R22 ;  /* 0x0000281601007387 */ /* 0x001fe80000100a00 */
[----:B------:R0:W-:Y:S02]  /*60c0*/  STL.64 [R1+0x830], R20 ;  /* 0x0008301401007387 */ /* 0x0001e40000100a00 */
[----:B0-----:R-:W-:-:S02]  /*60d0*/  IMAD.MOV.U32 R20, RZ, RZ, R29 ;  /* 0x000000ffff147224 */ /* 0x001fc400078e001d */
[----:B------:R-:W-:-:S05]  /*60e0*/  IMAD.MOV.U32 R21, RZ, RZ, R3 ;  /* 0x000000ffff157224 */ /* 0x000fca00078e0003 */
[----:B------:R-:W-:Y:S04]  /*60f0*/  STL.64 [R1+0x858], R20 ;  /* 0x0008581401007387 */ /* 0x000fe80000100a00 */
[----:B------:R-:W2:Y:S04]  /*6100*/  LDL.LU.64 R18, [R1+0x8a8] ;  /* 0x0008a80001127983 */ /* 0x000ea80000300a00 */
[----:B------:R-:W2:Y:S04]  /*6110*/  LDL.LU.64 R16, [R1+0x8a0] ;  /* 0x0008a00001107983 */ /* 0x000ea80000300a00 */
[----:B------:R-:W-:Y:S04]  /*6120*/  STL.64 [R1+0x210], R4 ;  /* 0x0002100401007387 */ /* 0x000fe80000100a00 */
[----:B------:R0:W-:Y:S04]  /*6130*/  STL.64 [R1+0x218], R6 ;  /* 0x0002180601007387 */ /* 0x0001e80000100a00 */
[----:B0-----:R-:W3:Y:S04]  /*6140*/  LDL.LU.64 R6, [R1+0x898] ;  /* 0x0008980001067983 */ /* 0x001ee80000300a00 */
[----:B------:R-:W3:Y:S01]  /*6150*/  LDL.LU.64 R4, [R1+0x890] ;  /* 0x0008900001047983 */ /* 0x000ee20000300a00 */
[----:B------:R-:W-:-:S02]  /*6160*/  IMAD.MOV.U32 R20, RZ, RZ, R2 ;  /* 0x000000ffff147224 */ /* 0x000fc400078e0002 */
[----:B------:R-:W-:Y:S01]  /*6170*/  IMAD.MOV.U32 R21, RZ, RZ, R0 ;  /* 0x000000ffff157224 */ /* 0x000fe200078e0000 */
[----:B------:R-:W-:Y:S04]  /*6180*/  STL.64 [R1+0x878], R10 ;  /* 0x0008780a01007387 */ /* 0x000fe80000100a00 */
[----:B------:R0:W-:Y:S04]  /*6190*/  STL.64 [R1+0x870], R8 ;  /* 0x0008700801007387 */ /* 0x0001e80000100a00 */
[----:B0-----:R-:W4:Y:S04]  /*61a0*/  LDL.LU.64 R8, [R1+0x140] ;  /* 0x0001400001087983 */ /* 0x001f280000300a00 */
[----:B------:R-:W4:Y:S01]  /*61b0*/  LDL.LU.64 R10, [R1+0x148] ;  /* 0x00014800010a7983 */ /* 0x000f220000300a00 */
[-C--:B--2---:R-:W-:Y:S08]  /*61c0*/  HMMA.16816.F32 R12, R16, R20.reuse, R12 ;  /* 0x00000014100c723c */ /* 0x084ff0000000180c */
[----:B---3--:R-:W-:Y:S01]  /*61d0*/  HMMA.16816.F32 R24, R4, R20, R24 ;  /* 0x000000140418723c */ /* 0x008fe20000001818 */
[----:B------:R-:W-:Y:S04]  /*61e0*/  STL.64 [R1+0x868], R6 ;  /* 0x0008680601007387 */ /* 0x000fe80000100a00 */
[----:B------:R0:W-:Y:S06]  /*61f0*/  STL.64 [R1+0x860], R4 ;  /* 0x0008600401007387 */ /* 0x0001ec0000100a00 */
[----:B------:R-:W-:-:S02]  /*6200*/  IMAD.MOV.U32 R3, RZ, RZ, R14 ;  /* 0x000000ffff037224 */ /* 0x000fc400078e000e */
[----:B------:R-:W-:-:S06]  /*6210*/  IMAD.MOV.U32 R2, RZ, RZ, R15 ;  /* 0x000000ffff027224 */ /* 0x000fcc00078e000f */
[----:B------:R1:W-:Y:S04]  /*6220*/  STL.64 [R1+0x180], R24 ;  /* 0x0001801801007387 */ /* 0x0003e80000100a00 */
[----:B------:R2:W-:Y:S04]  /*6230*/  STL.64 [R1+0x188], R26 ;  /* 0x0001881a01007387 */ /* 0x0005e80000100a00 */
[----:B0-----:R-:W3:Y:S04]  /*6240*/  LDL.LU.64 R4, [R1+0x80] ;  /* 0x0000800001047983 */ /* 0x001ee80000300a00 */
[----:B------:R-:W3:Y:S04]  /*6250*/  LDL.LU.64 R6, [R1+0x88] ;  /* 0x0000880001067983 */ /* 0x000ee80000300a00 */
[----:B-1----:R-:W3:Y:S04]  /*6260*/  LDL.LU.64 R24, [R1+0xd0] ;  /* 0x0000d00001187983 */ /* 0x002ee80000300a00 */
[----:B--2---:R-:W2:Y:S04]  /*6270*/  LDL.LU.64 R26, [R1+0xd8] ;  /* 0x0000d800011a7983 */ /* 0x004ea80000300a00 */
[----:B------:R0:W-:Y:S04]  /*6280*/  STL.64 [R1+0x170], R12 ;  /* 0x0001700c01007387 */ /* 0x0001e80000100a00 */
[----:B------:R-:W4:Y:S04]  /*6290*/  LDL.LU.64 R14, [R1+0x888] ;  /* 0x00088800010e7983 */ /* 0x000f280000300a00 */
[----:B0-----:R-:W4:Y:S04]  /*62a0*/  LDL.LU.64 R12, [R1+0x880] ;  /* 0x00088000010c7983 */ /* 0x001f280000300a00 */
[----:B------:R-:W-:Y:S04]  /*62b0*/  STL [R1+0x5f4], R2 ;  /* 0x0005f40201007387 */ /* 0x000fe80000100800 */
[----:B------:R-:W-:Y:S01]  /*62c0*/  STL [R1+0x5f0], R3 ;  /* 0x0005f00301007387 */ /* 0x000fe20000100800 */
[----:B----4-:R-:W-:-:S15]  /*62d0*/  HMMA.16816.F32 R8, R12, R20, R8 ;  /* 0x000000140c08723c */ /* 0x010fde0000001808 */
[----:B------:R-:W-:-:S04]  /*62e0*/  NOP ;  /* 0x0000000000007918 */ /* 0x000fc80000000000 */
[----:B------:R-:W-:Y:S04]  /*62f0*/  STL.64 [R1+0x150], R8 ;  /* 0x0001500801007387 */ /* 0x000fe80000100a00 */
[----:B------:R0:W-:Y:S04]  /*6300*/  STL.64 [R1+0x158], R10 ;  /* 0x0001580a01007387 */ /* 0x0001e80000100a00 */
[----:B0-----:R-:W3:Y:S04]  /*6310*/  LDL.LU.64 R10, [R1+0x878] ;  /* 0x00087800010a7983 */ /* 0x001ee80000300a00 */
[----:B------:R-:W3:Y:S02]  /*6320*/  LDL.LU.64 R8, [R1+0x870] ;  /* 0x0008700001087983 */ /* 0x000ee40000300a00 */
[----:B---3--:R-:W-:Y:S02]  /*6330*/  HMMA.16816.F32 R20, R8, R20, R4 ;  /* 0x000000140814723c */ /* 0x008fe40000001804 */
[----:B------:R-:W3:Y:S04]  /*6340*/  LDL.LU.64 R6, [R1+0x868] ;  /* 0x0008680001067983 */ /* 0x000ee80000300a00 */
[----:B------:R-:W3:-:S13]  /*6350*/  LDL.LU.64 R4, [R1+0x860] ;  /* 0x0008600001047983 */ /* 0x000eda0000300a00 */
[----:B------:R0:W-:Y:S04]  /*6360*/  STL.64 [R1+0x220], R20 ;  /* 0x0002201401007387 */ /* 0x0001e80000100a00 */
[----:B------:R-:W-:Y:S04]  /*6370*/  STL.64 [R1+0x228], R22 ;  /* 0x0002281601007387 */ /* 0x000fe80000100a00 */
[----:B0-----:R-:W2:Y:S04]  /*6380*/  LDL.LU.64 R20, [R1+0x858] ;  /* 0x0008580001147983 */ /* 0x001ea80000300a00 */
[----:B------:R-:W-:Y:S04]  /*6390*/  STL.64 [R1+0x850], R10 ;  /* 0x0008500a01007387 */ /* 0x000fe80000100a00 */
[----:B------:R0:W-:Y:S04]  /*63a0*/  STL.64 [R1+0x848], R8 ;  /* 0x0008480801007387 */ /* 0x0001e80000100a00 */
[----:B0-----:R-:W3:Y:S04]  /*63b0*/  LDL.LU.64 R8, [R1+0x2f0] ;  /* 0x0002f00001087983 */ /* 0x001ee80000300a00 */
[----:B------:R-:W3:Y:S01]  /*63c0*/  LDL.LU.64 R10, [R1+0x2f8] ;  /* 0x0002f800010a7983 */ /* 0x000ee20000300a00 */
[-C--:B--2---:R-:W-:Y:S08]  /*63d0*/  HMMA.16816.F32 R24, R16, R20.reuse, R24 ;  /* 0x000000141018723c */ /* 0x084ff00000001818 */
[----:B---3--:R-:W-:Y:S11]  /*63e0*/  HMMA.16816.F32 R8, R4, R20, R8 ;  /* 0x000000140408723c */ /* 0x008ff60000001808 */
[----:B------:R-:W-:-:S02]  /*63f0*/  IMAD.MOV.U32 R2, RZ, RZ, R26 ;  /* 0x000000ffff027224 */ /* 0x000fc400078e001a */
[----:B------:R-:W-:-:S06]  /*6400*/  IMAD.MOV.U32 R3, RZ, RZ, R27 ;  /* 0x000000ffff037224 */ /* 0x000fcc00078e001b */
[----:B------:R0:W-:Y:S04]  /*6410*/  STL.64 [R1+0x140], R8 ;  /* 0x0001400801007387 */ /* 0x0001e80000100a00 */
[----:B------:R1:W-:Y:S04]  /*6420*/  STL.64 [R1+0x148], R10 ;  /* 0x0001480a01007387 */ /* 0x0003e80000100a00 */
[----:B0-----:R-:W2:Y:S04]  /*6430*/  LDL.LU.64 R8, [R1+0x120] ;  /* 0x0001200001087983 */ /* 0x001ea80000300a00 */
[----:B-1----:R-:W2:Y:S04]  /*6440*/  LDL.LU.64 R10, [R1+0x128] ;  /* 0x00012800010a7983 */ /* 0x002ea80000300a00 */
[----:B------:R-:W-:Y:S04]  /*6450*/  STL.64 [R1+0x840], R6 ;  /* 0x0008400601007387 */ /* 0x000fe80000100a00 */
[----:B------:R0:W-:Y:S04]  /*6460*/  STL.64 [R1+0x838], R4 ;  /* 0x0008380401007387 */ /* 0x0001e80000100a00 */
[----:B0-----:R-:W3:Y:S04]  /*6470*/  LDL.LU.64 R4, [R1+0x70] ;  /* 0x0000700001047983 */ /* 0x001ee80000300a00 */
[----:B------:R-:W3:Y:S04]  /*6480*/  LDL.LU.64 R6, [R1+0x78] ;  /* 0x0000780001067983 */ /* 0x000ee80000300a00 */
[----:B------:R-:W-:Y:S04]  /*6490*/  STL.64 [R1+0x130], R24 ;  /* 0x0001301801007387 */ /* 0x000fe80000100a00 */
[----:B------:R-:W-:Y:S04]  /*64a0*/  STL.64 [R1+0x828], R18 ;  /* 0x0008281201007387 */ /* 0x000fe80000100a00 */
[----:B------:R0:W-:Y:S04]  /*64b0*/  STL.64 [R1+0x820], R16 ;  /* 0x0008201001007387 */ /* 0x0001e80000100a00 */
[----:B0-----:R-:W4:Y:S04]  /*64c0*/  LDL.LU.64 R16, [R1+0x2e0] ;  /* 0x0002e00001107983 */ /* 0x001f280000300a00 */
[----:B------:R-:W4:Y:S04]  /*64d0*/  LDL.LU.64 R18, [R1+0x2e8] ;  /* 0x0002e80001127983 */ /* 0x000f280000300a00 */
[----:B------:R-:W3:Y:S04]  /*64e0*/  LDL.LU.64 R24, [R1+0x60] ;  /* 0x0000600001187983 */ /* 0x000ee80000300a00 */
[----:B------:R-:W3:Y:S01]  /*64f0*/  LDL.LU.64 R26, [R1+0x68] ;  /* 0x00006800011a7983 */ /* 0x000ee20000300a00 */
[-C--:B--2---:R-:W-:Y:S03]  /*6500*/  HMMA.16816.F32 R8, R12, R20.reuse, R8 ;  /* 0x000000140c08723c */ /* 0x084fe60000001808 */
[----:B---3--:R-:W-:Y:S04]  /*6510*/  STL.64 [R1+0x818], R26 ;  /* 0x0008181a01007387 */ /* 0x008fe80000100a00 */
[----:B------:R0:W-:Y:S04]  /*6520*/  STL.64 [R1+0x810], R24 ;  /* 0x0008101801007387 */ /* 0x0001e80000100a00 */
[----:B0-----:R-:W2:Y:S04]  /*6530*/  LDL.LU.64 R24, [R1+0xe0] ;  /* 0x0000e00001187983 */ /* 0x001ea80000300a00 */
[----:B------:R-:W2:Y:S04]  /*6540*/  LDL.LU.64 R26, [R1+0xe8] ;  /* 0x0000e800011a7983 */ /* 0x000ea80000300a00 */
[----:B------:R-:W-:Y:S04]  /*6550*/  STL [R1+0x5fc], R2 ;  /* 0x0005fc0201007387 */ /* 0x000fe80000100800 */
[----:B------:R-:W-:Y:S04]  /*6560*/  STL [R1+0x5f8], R3 ;  /* 0x0005f80301007387 */ /* 0x000fe80000100800 */
[----:B------:R-:W-:Y:S04]  /*6570*/  STL.64 [R1+0x120], R8 ;  /* 0x0001200801007387 */ /* 0x000fe80000100a00 */
[----:B------:R0:W-:Y:S04]  /*6580*/  STL.64 [R1+0x128], R10 ;  /* 0x0001280a01007387 */ /* 0x0001e80000100a00 */
[----:B0-----:R-:W3:Y:S04]  /*6590*/  LDL.LU.64 R10, [R1+0x850] ;  /* 0x00085000010a7983 */ /* 0x001ee80000300a00 */
[----:B------:R-:W3:Y:S02]  /*65a0*/  LDL.LU.64 R8, [R1+0x848] ;  /* 0x0008480001087983 */ /* 0x000ee40000300a00 */
[----:B---3--:R-:W-:Y:S02]  /*65b0*/  HMMA.16816.F32 R20, R8, R20, R4 ;  /* 0x000000140814723c */ /* 0x008fe40000001804 */
[----:B------:R-:W4:Y:S04]  /*65c0*/  LDL.LU.64 R6, [R1+0x840] ;  /* 0x0008400001067983 */ /* 0x000f280000300a00 */
[----:B------:R-:W4:-:S13]  /*65d0*/  LDL.LU.64 R4, [R1+0x838] ;  /* 0x0008380001047983 */ /* 0x000f1a0000300a00 */
[----:B------:R0:W-:Y:S04]  /*65e0*/  STL.64 [R1+0x230], R20 ;  /* 0x0002301401007387 */ /* 0x0001e80000100a00 */
[----:B------:R-:W-:Y:S04]  /*65f0*/  STL.64 [R1+0x238], R22 ;  /* 0x0002381601007387 */ /* 0x000fe80000100a00 */
[----:B0-----:R-:W4:Y:S02]  /*6600*/  LDL.LU.64 R20, [R1+0x830] ;  /* 0x0008300001147983 */ /* 0x001f240000300a00 */
[----:B----4-:R-:W-:-:S15]  /*6610*/  HMMA.16816.F32 R16, R4, R20, R16 ;  /* 0x000000140410723c */ /* 0x010fde0000001810 */
[----:B------:R-:W-:-:S04]  /*6620*/  NOP ;  /* 0x0000000000007918 */ /* 0x000fc80000000000 */
[----:B------:R-:W-:Y:S04]  /*6630*/  STL.64 [R1+0x110], R16 ;  /* 0x0001101001007387 */ /* 0x000fe80000100a00 */
[----:B------:R0:W-:Y:S04]  /*6640*/  STL.64 [R1+0x118], R18 ;  /* 0x0001181201007387 */ /* 0x0001e80000100a00 */
[----:B0-----:R-:W2:Y:S04]  /*6650*/  LDL.LU.64 R18, [R1+0x828] ;  /* 0x0008280001127983 */ /* 0x001ea80000300a00 */
[----:B------:R-:W2:Y:S02]  /*6660*/  LDL.LU.64 R16, [R1+0x820] ;  /* 0x0008200001107983 */ /* 0x000ea40000300a00 */
[----:B--2---:R-:W-:-:S15]  /*6670*/  HMMA.16816.F32 R24, R16, R20, R24 ;  /* 0x000000141018723c */ /* 0x004fde0000001818 */
[----:B------:R-:W-:-:S04]  /*6680*/  NOP ;  /* 0x0000000000007918 */ /* 0x000fc80000000000 */
[----:B------:R-:W-:Y:S01]  /*6690*/  STL [R1+0x100], R24 ;  /* 0x0001001801007387 */ /* 0x000fe20000100800 */
[----:B------:R-:W-:Y:S02]  /*66a0*/  IMAD.MOV.U32 R3, RZ, RZ, R26 ;  /* 0x000000ffff037224 */ /* 0x000fe400078e001a */
[----:B------:R-:W-:Y:S01]  /*66b0*/  IMAD.MOV.U32 R2, RZ, RZ, R25 ;  /* 0x000000ffff027224 */ /* 0x000fe200078e0019 */
[----:B------:R0:W-:Y:S04]  /*66c0*/  STL [R1+0x10c], R27 ;  /* 0x00010c1b01007387 */ /* 0x0001e80000100800 */
[----:B0-----:R-:W2:Y:S04]  /*66d0*/  LDL.LU.64 R26, [R1+0x818] ;  /* 0x00081800011a7983 */ /* 0x001ea80000300a00 */
[----:B------:R-:W2:Y:S04]  /*66e0*/  LDL.LU.64 R24, [R1+0x810] ;  /* 0x0008100001187983 */ /* 0x000ea80000300a00 */
[----:B------:R-:W-:Y:S04]  /*66f0*/  STL.64 [R1+0x7e8], R18 ;  /* 0x0007e81201007387 */ /* 0x000fe80000100a00 */
[----:B------:R0:W-:Y:S04]  /*6700*/  STL.64 [R1+0x7e0], R16 ;  /* 0x0007e01001007387 */ /* 0x0001e80000100a00 */
[----:B0-----:R-:W3:Y:S04]  /*6710*/  LDL.LU.64 R16, [R1+0x250] ;  /* 0x0002500001107983 */ /* 0x001ee80000300a00 */
[----:B------:R-:W3:Y:S04]  /*6720*/  LDL.LU.64 R18, [R1+0x258] ;  /* 0x0002580001127983 */ /* 0x000ee80000300a00 */
[----:B------:R-:W-:Y:S04]  /*6730*/  STL [R1+0x6bc], R3 ;  /* 0x0006bc0301007387 */ /* 0x000fe80000100800 */
[----:B------:R-:W-:Y:S04]  /*6740*/  STL [R1+0x6b8], R2 ;  /* 0x0006b80201007387 */ /* 0x000fe80000100800 */
[----:B------:R-:W-:Y:S04]  /*6750*/  STL.64 [R1+0x798], R14 ;  /* 0x0007980e01007387 */ /* 0x000fe80000100a00 */
[----:B------:R0:W-:Y:S01]  /*6760*/  STL.64 [R1+0x790], R12 ;  /* 0x0007900c01007387 */ /* 0x0001e20000100a00 */
[----:B---3--:R-:W-:-:S15]  /*6770*/  HMMA.16816.F32 R16, R12, R20, R16 ;  /* 0x000000140c10723c */ /* 0x008fde0000001810 */
[----:B------:R-:W-:-:S04]  /*6780*/  NOP ;  /* 0x0000000000007918 */ /* 0x000fc80000000000 */
[----:B------:R-:W-:Y:S04]  /*6790*/  STL.64 [R1+0xe0], R16 ;  /* 0x0000e01001007387 */ /* 0x000fe80000100a00 */
[----:B------:R2:W-:Y:S04]  /*67a0*/  STL.64 [R1+0xe8], R18 ;  /* 0x0000e81201007387 */ /* 0x0005e80000100a00 */
[----:B0-----:R-:W3:Y:S04]  /*67b0*/  LDL.LU.64 R12, [R1+0x2b0] ;  /* 0x0002b000010c7983 */ /* 0x001ee80000300a00 */
[----:B------:R-:W4:Y:S01]  /*67c0*/  LDL.LU.64 R14, [R1+0x2b8] ;  /* 0x0002b800010e7983 */ /* 0x000f220000300a00 */
[----:B--2---:R-:W-:Y:S03]  /*67d0*/  HMMA.16816.F32 R16, R8, R20, R24 ;  /* 0x000000140810723c */ /* 0x004fe60000001818 */
[----:B------:R-:W0:Y:S04]  /*67e0*/  LDSM.16.M88.4 R20, [R28+0x6000] ;  /* 0x006000001c14783b */ /* 0x000e280000000200 */
[----:B------:R-:W-:-:S12]  /*67f0*/  LDSM.16.M88.4 R24, [R28+0x7000] ;  /* 0x007000001c18783b */ /* 0x000fd80000000200 */
[----:B------:R-:W-:Y:S04]  /*6800*/  STL.64 [R1+0x240], R16 ;  /* 0x0002401001007387 */ /* 0x000fe80000100a00 */
[----:B------:R-:W-:Y:S04]  /*6810*/  STL.64 [R1+0x248], R18 ;  /* 0x0002481201007387 */ /* 0x000fe80000100a00 */
[----:B------:R-:W-:Y:S04]  /*6820*/  LDSM.16.M88.4 R16, [R28+0x5000] ;  /* 0x005000001c10783b */ /* 0x000fe80000000200 */
[----:B----4-:R-:W-:Y:S04]  /*6830*/  STL.64 [R1+0x7f8], R14 ;  /* 0x0007f80e01007387 */ /* 0x010fe80000100a00 */
[----:B---3--:R-:W-:Y:S04]  /*6840*/  STL.64 [R1+0x7f0], R12 ;  /* 0x0007f00c01007387 */ /* 0x008fe80000100a00 */
[----:B------:R-:W-:Y:S04]  /*6850*/  STL [R1+0x760], R11 ;  /* 0x0007600b01007387 */ /* 0x000fe80000100800 */
[----:B------:R-:W-:Y:S04]  /*6860*/  STL [R1+0x7a8], R10 ;  /* 0x0007a80a01007387 */ /* 0x000fe80000100800 */
[----:B------:R1:W-:Y:S04]  /*6870*/  STL.64 [R1+0x7a0], R8 ;  /* 0x0007a00801007387 */ /* 0x0003e80000100a00 */
[----:B------:R-:W2:Y:S04]  /*6880*/  LDSM.16.M88.4 R12, [R28+0x4000] ;  /* 0x004000001c0c783b */ /* 0x000ea80000000200 */
[----:B-1----:R-:W3:Y:S04]  /*6890*/  LDL.LU.64 R8, [R1+0x2c0] ;  /* 0x0002c00001087983 */ /* 0x002ee80000300a00 */
[----:B------:R-:W4:Y:S04]  /*68a0*/  LDL.LU.64 R10, [R1+0x2c8] ;  /* 0x0002c800010a7983 */ /* 0x000f280000300a00 */
[----:B----4-:R-:W-:Y:S04]  /*68b0*/  STL.64 [R1+0x808], R10 ;  /* 0x0008080a01007387 */ /* 0x010fe80000100a00 */
[----:B---3--:R1:W-:Y:S04]  /*68c0*/  STL.64 [R1+0x800], R8 ;  /* 0x0008000801007387 */ /* 0x0083e80000100a00 */
[----:B-1----:R-:W3:Y:S04]  /*68d0*/  LDL.LU.64 R8, [R1+0x2d0] ;  /* 0x0002d00001087983 */ /* 0x002ee80000300a00 */
[----:B------:R-:W3:Y:S04]  /*68e0*/  LDL.LU.64 R10, [R1+0x2d8] ;  /* 0x0002d800010a7983 */ /* 0x000ee80000300a00 */
[----:B0-----:R-:W-:Y:S04]  /*68f0*/  STL [R1+0x6c4], R22 ;  /* 0x0006c41601007387 */ /* 0x001fe80000100800 */
[----:B--2---:R-:W-:Y:S04]  /*6900*/  STL.64 [R1+0x10], R12 ;  /* 0x0000100c01007387 */ /* 0x004fe80000100a00 */
[----:B------:R-:W-:Y:S04]  /*6910*/  STL.64 [R1+0x18], R14 ;  /* 0x0000180e01007387 */ /* 0x000fe80000100a00 */
[----:B------:R-:W-:Y:S04]  /*6920*/  STL [R1+0x6c0], R23 ;  /* 0x0006c01701007387 */ /* 0x000fe80000100800 */
[----:B------:R-:W-:Y:S04]  /*6930*/  STL.64 [R1], R16 ;  /* 0x0000001001007387 */ /* 0x000fe80000100a00 */
[----:B------:R-:W-:Y:S01]  /*6940*/  STL.64 [R1+0x8], R18 ;  /* 0x0000081201007387 */ /* 0x000fe20000100a00 */
[----:B---3--:R-:W-:-:S15]  /*6950*/  HMMA.16816.F32 R8, R4, R12, R8 ;  /* 0x0000000c0408723c */ /* 0x008fde0000001808 */
[----:B------:R-:W-:-:S04]  /*6960*/  NOP ;  /* 0x0000000000007918 */ /* 0x000fc80000000000 */
[----:B------:R-:W-:Y:S04]  /*6970*/  STL.64 [R1+0xd0], R8 ;  /* 0x0000d00801007387 */ /* 0x000fe80000100a00 */
[----:B------:R0:W-:Y:S04]  /*6980*/  STL.64 [R1+0xd8], R10 ;  /* 0x0000d80a01007387 */ /* 0x0001e80000100a00 */
[----:B0-----:R-:W2:Y:S04]  /*6990*/  LDL.LU.64 R10, [R1+0x808] ;  /* 0x00080800010a7983 */ /* 0x001ea80000300a00 */
[----:B------:R-:W2:Y:S01]  /*69a0*/  LDL.LU.64 R8, [R1+0x800] ;  /* 0x0008000001087983 */ /* 0x000ea20000300a00 */
[----:B------:R-:W-:-:S02]  /*69b0*/  IMAD.MOV.U32 R2, RZ, RZ, R12 ;  /* 0x000000ffff027224 */ /* 0x000fc400078e000c */
[----:B------:R-:W-:Y:S01]  /*69c0*/  IMAD.MOV.U32 R0, RZ, RZ, R13 ;  /* 0x000000ffff007224 */ /* 0x000fe200078e000d */
[----:B------:R-:W3:Y:S04]  /*69d0*/  LDL.LU.64 R14, [R1+0x7f8] ;  /* 0x0007f800010e7983 */ /* 0x000ee80000300a00 */
[----:B------:R-:W3:Y:S01]  /*69e0*/  LDL.LU.64 R12, [R1+0x7f0] ;  /* 0x0007f000010c7983 */ /* 0x000ee20000300a00 */
[----:B------:R-:W-:Y:S02]  /*69f0*/  IMAD.MOV.U32 R22, RZ, RZ, R16 ;  /* 0x000000ffff167224 */ /* 0x000fe400078e0010 */
[----:B------:R-:W-:Y:S01]  /*6a00*/  IMAD.MOV.U32 R3, RZ, RZ, R17 ;  /* 0x000000ffff037224 */ /* 0x000fe200078e0011 */
[----:B--2---:R-:W-:-:S15]  /*6a10*/  HMMA.16816.F32 R8, R4, R16, R8 ;  /* 0x000000100408723c */ /* 0x004fde0000001808 */
[----:B------:R-:W-:-:S04]  /*6a20*/  NOP ;  /* 0x0000000000007918 */ /* 0x000fc80000000000 */
[----:B------:R0:W-:Y:S04]  /*6a30*/  STL.64 [R1+0xc0], R8 ;  /* 0x0000c00801007387 */ /* 0x0001e80000100a00 */
[----:B------:R1:W-:Y:S04]  /*6a40*/  STL.64 [R1+0xc8], R10 ;  /* 0x0000c80a01007387 */ /* 0x0003e80000100a00 */
[----:B------:R-:W2:Y:S04]  /*6a50*/  LDL.LU.64 R16, [R1+0x2a0] ;  /* 0x0002a00001107983 */ /* 0x000ea80000300a00 */
[----:B------:R-:W2:Y:S04]  /*6a60*/  LDL.LU.64 R18, [R1+0x2a8] ;  /* 0x0002a80001127983 */ /* 0x000ea80000300a00 */
[----:B0-----:R-:W4:Y:S04]  /*6a70*/  LDL.LU.64 R8, [R1+0x1c0] ;  /* 0x0001c00001087983 */ /* 0x001f280000300a00 */
[----:B-1----:R-:W2:Y:S01]  /*6a80*/  LDL.LU.64 R10, [R1+0x1c8] ;  /* 0x0001c800010a7983 */ /* 0x002ea20000300a00 */
[----:B---3--:R-:W-:Y:S03]  /*6a90*/  HMMA.16816.F32 R12, R4, R20, R12 ;  /* 0x00000014040c723c */ /* 0x008fe6000000180c */
[----:B--2---:R-:W-:Y:S04]  /*6aa0*/  STL.64 [R1+0x7b8], R10 ;  /* 0x0007b80a01007387 */ /* 0x004fe80000100a00 */
[----:B----4-:R0:W-:Y:S02]  /*6ab0*/  STL.64 [R1+0x7b0], R8 ;  /* 0x0007b00801007387 */ /* 0x0101e40000100a00 */
[----:B0-----:R-:W-:-:S02]  /*6ac0*/  IMAD.MOV.U32 R8, RZ, RZ, R22 ;  /* 0x000000ffff087224 */ /* 0x001fc400078e0016 */
[----:B------:R-:W-:-:S05]  /*6ad0*/  IMAD.MOV.U32 R9, RZ, RZ, R3 ;  /* 0x000000ffff097224 */ /* 0x000fca00078e0003 */
[----:B------:R-:W-:Y:S04]  /*6ae0*/  STL.64 [R1+0x7c8], R8 ;  /* 0x0007c80801007387 */ /* 0x000fe80000100a00 */
[----:B------:R0:W-:Y:S04]  /*6af0*/  STL.64 [R1+0x7c0], R20 ;  /* 0x0007c01401007387 */ /* 0x0001e80000100a00 */
[----:B0-----:R-:W2:Y:S04]  /*6b00*/  LDL.LU.64 R20, [R1+0x160] ;  /* 0x0001600001147983 */ /* 0x001ea80000300a00 */
[----:B------:R-:W-:Y:S04]  /*6b10*/  STL.64 [R1+0xb0], R12 ;  /* 0x0000b00c01007387 */ /* 0x000fe80000100a00 */
[----:B------:R-:W-:Y:S04]  /*6b20*/  STL.64 [R1+0xb8], R14 ;  /* 0x0000b80e01007387 */ /* 0x000fe80000100a00 */
[----:B------:R-:W3:Y:S01]  /*6b30*/  LDL.LU.64 R22, [R1+0x168] ;  /* 0x0001680001167983 */ /* 0x000ee20000300a00 */
[----:B------:R-:W-:Y:S03]  /*6b40*/  HMMA.16816.F32 R4, R4, R24, R16 ;  /* 0x000000180404723c */ /* 0x000fe60000001810 */
[----:B---3--:R-:W-:Y:S04]  /*6b50*/  STL.64 [R1+0x7d8], R22 ;  /* 0x0007d81601007387 */ /* 0x008fe80000100a00 */
[----:B--2---:R0:W-:Y:S04]  /*6b60*/  STL.64 [R1+0x7d0], R20 ;  /* 0x0007d01401007387 */ /* 0x0041e80000100a00 */
[----:B0-----:R-:W2:Y:S04]  /*6b70*/  LDL.LU.64 R20, [R1+0xf0] ;  /* 0x0000f00001147983 */ /* 0x001ea80000300a00 */
[----:B------:R-:W2:Y:S04]  /*6b80*/  LDL.LU.64 R22, [R1+0xf8] ;  /* 0x0000f80001167983 */ /* 0x000ea80000300a00 */
[----:B------:R-:W3:Y:S04]  /*6b90*/  LDL.LU.64 R12, [R1+0x1e0] ;  /* 0x0001e000010c7983 */ /* 0x000ee80000300a00 */
[----:B------:R-:W3:Y:S04]  /*6ba0*/  LDL.LU.64 R14, [R1+0x1e8] ;  /* 0x0001e800010e7983 */ /* 0x000ee80000300a00 */
[----:B------:R-:W2:Y:S04]  /*6bb0*/  LDL.LU.64 R18, [R1+0x7e8] ;  /* 0x0007e80001127983 */ /* 0x000ea80000300a00 */
[----:B------:R-:W2:Y:S04]  /*6bc0*/  LDL.LU.64 R16, [R1+0x7e0] ;  /* 0x0007e00001107983 */ /* 0x000ea80000300a00 */
[----:B------:R0:W-:Y:S04]  /*6bd0*/  STL.64 [R1+0x90], R4 ;  /* 0x0000900401007387 */ /* 0x0001e80000100a00 */
[----:B------:R1:W-:Y:S04]  /*6be0*/  STL.64 [R1+0x98], R6 ;  /* 0x0000980601007387 */ /* 0x0003e80000100a00 */
[----:B0-----:R-:W4:Y:S04]  /*6bf0*/  LDL.LU.64 R4, [R1+0x270] ;  /* 0x0002700001047983 */ /* 0x001f280000300a00 */
[----:B-1----:R-:W2:Y:S01]  /*6c00*/  LDL.LU.64 R6, [R1+0x278] ;  /* 0x0002780001067983 */ /* 0x002ea20000300a00 */
[----:B------:R-:W-:-:S02]  /*6c10*/  IMAD.MOV.U32 R8, RZ, RZ, R2 ;  /* 0x000000ffff087224 */ /* 0x000fc400078e0002 */
[----:B------:R-:W-:Y:S01]  /*6c20*/  IMAD.MOV.U32 R9, RZ, RZ, R0 ;  /* 0x000000ffff097224 */ /* 0x000fe200078e0000 */
[----:B--2---:R-:W-:Y:S04]  /*6c30*/  STL.64 [R1+0x770], R6 ;  /* 0x0007700601007387 */ /* 0x004fe80000100a00 */
[----:B----4-:R0:W-:Y:S04]  /*6c40*/  STL.64 [R1+0x768], R4 ;  /* 0x0007680401007387 */ /* 0x0101e80000100a00 */
[----:B0-----:R-:W2:Y:S04]  /*6c50*/  LDL.LU.64 R4, [R1+0x280] ;  /* 0x0002800001047983 */ /* 0x001ea80000300a00 */
[----:B------:R-:W4:Y:S01]  /*6c60*/  LDL.LU.64 R6, [R1+0x288] ;  /* 0x0002880001067983 */ /* 0x000f220000300a00 */
[C---:B------:R-:W-:Y:S03]  /*6c70*/  HMMA.16816.F32 R8, R16.reuse, R8, R20 ;  /* 0x000000081008723c */ /* 0x040fe60000001814 */
[----:B----4-:R-:W-:Y:S04]  /*6c80*/  STL.64 [R1+0x780], R6 ;  /* 0x0007800601007387 */ /* 0x010fe80000100a00 */
[----:B--2---:R0:W-:Y:S04]  /*6c90*/  STL.64 [R1+0x778], R4 ;  /* 0x0007780401007387 */ /* 0x0041e80000100a00 */
[----:B0-----:R-:W2:Y:S04]  /*6ca0*/  LDL.LU.64 R4, [R1+0x290] ;  /* 0x0002900001047983 */ /* 0x001ea80000300a00 */
[----:B------:R-:W2:Y:S04]  /*6cb0*/  LDL.LU.64 R6, [R1+0x298] ;  /* 0x0002980001067983 */ /* 0x000ea80000300a00 */
[----:B------:R-:W4:Y:S04]  /*6cc0*/  LDL.LU.64 R22, [R1+0x7d8] ;  /* 0x0007d80001167983 */ /* 0x000f280000300a00 */
[----:B------:R-:W4:Y:S04]  /*6cd0*/  LDL.LU.64 R20, [R1+0x7d0] ;  /* 0x0007d00001147983 */ /* 0x000f280000300a00 */
[----:B------:R0:W-:Y:S04]  /*6ce0*/  STL.64 [R1+0xf0], R8 ;  /* 0x0000f00801007387 */ /* 0x0001e80000100a00 */
[----:B------:R4:W-:Y:S04]  /*6cf0*/  STL.64 [R1+0xf8], R10 ;  /* 0x0000f80a01007387 */ /* 0x0009e80000100a00 */
[----:B0-----:R-:W4:Y:S02]  /*6d00*/  LDL.LU.64 R8, [R1+0x7c8] ;  /* 0x0007c80001087983 */ /* 0x001f240000300a00 */
[----:B----4-:R-:W-:Y:S02]  /*6d10*/  HMMA.16816.F32 R8, R16, R8, R20 ;  /* 0x000000081008723c */ /* 0x010fe40000001814 */
[----:B------:R-:W4:-:S15]  /*6d20*/  LDL.LU.64 R20, [R1+0x7c0] ;  /* 0x0007c00001147983 */ /* 0x000f1e0000300a00 */
[----:B------:R-:W-:Y:S02]  /*6d30*/  NOP ;  /* 0x0000000000007918 */ /* 0x000fe40000000000 */
[----:B------:R-:W-:Y:S04]  /*6d40*/  STL.64 [R1+0x160], R8 ;  /* 0x0001600801007387 */ /* 0x000fe80000100a00 */
[----:B------:R0:W-:Y:S04]  /*6d50*/  STL.64 [R1+0x168], R10 ;  /* 0x0001680a01007387 */ /* 0x0001e80000100a00 */
[----:B0-----:R-:W4:Y:S04]  /*6d60*/  LDL.LU.64 R10, [R1+0x7b8] ;  /* 0x0007b800010a7983 */ /* 0x001f280000300a00 */
[----:B------:R-:W4:Y:S02]  /*6d70*/  LDL.LU.64 R8, [R1+0x7b0] ;  /* 0x0007b00001087983 */ /* 0x000f240000300a00 */
[C---:B----4-:R-:W-:Y:S08]  /*6d80*/  HMMA.16816.F32 R8, R16.reuse, R20, R8 ;  /* 0x000000141008723c */ /* 0x050ff00000001808 */
[----:B---3--:R-:W-:Y:S11]  /*6d90*/  HMMA.16816.F32 R16, R16, R24, R12 ;  /* 0x000000181010723c */ /* 0x008ff6000000180c */
[----:B------:R-:W-:Y:S04]  /*6da0*/  STL.64 [R1+0x1c0], R8 ;  /* 0x0001c00801007387 */ /* 0x000fe80000100a00 */
[----:B------:R0:W-:Y:S04]  /*6db0*/  STL.64 [R1+0x1c8], R10 ;  /* 0x0001c80a01007387 */ /* 0x0001e80000100a00 */
[----:B0-----:R-:W3:Y:S04]  /*6dc0*/  LDL.LU R10, [R1+0x7a8] ;  /* 0x0007a800010a7983 */ /* 0x001ee80000300800 */
[----:B------:R-:W3:Y:S04]  /*6dd0*/  LDL.LU.64 R8, [R1+0x7a0] ;  /* 0x0007a00001087983 */ /* 0x000ee80000300a00 */
[----:B------:R0:W-:Y:S04]  /*6de0*/  STL.64 [R1+0x788], R20 ;  /* 0x0007881401007387 */ /* 0x0001e80000100a00 */
[----:B0-----:R-:W2:Y:S04]  /*6df0*/  LDL.LU.64 R20, [R1+0x10] ;  /* 0x0000100001147983 */ /* 0x001ea80000300a00 */
[----:B------:R-:W2:Y:S04]  /*6e00*/  LDL.LU.64 R14, [R1+0x798] ;  /* 0x00079800010e7983 */ /* 0x000ea80000300a00 */
[----:B------:R-:W2:Y:S04]  /*6e10*/  LDL.LU.64 R12, [R1+0x790] ;  /* 0x00079000010c7983 */ /* 0x000ea80000300a00 */
[----:B------:R0:W-:Y:S04]  /*6e20*/  STL.64 [R1+0x1e0], R16 ;  /* 0x0001e01001007387 */ /* 0x0001e80000100a00 */
[----:B------:R-:W-:Y:S04]  /*6e30*/  STL.64 [R1+0x1e8], R18 ;  /* 0x0001e81201007387 */ /* 0x000fe80000100a00 */
[----:B0-----:R-:W4:Y:S01]  /*6e40*/  LDL.LU.64 R16, [R1] ;  /* 0x0000000001107983 */ /* 0x001f220000300a00 */
[----:B--2---:R-:W-:Y:S01]  /*6e50*/  HMMA.16816.F32 R4, R12, R20, R4 ;  /* 0x000000140c04723c */ /* 0x004fe20000001804 */
[----:B------:R-:W-:-:S02]  /*6e60*/  IMAD.MOV.U32 R11, RZ, RZ, R20 ;  /* 0x000000ffff0b7224 */ /* 0x000fc400078e0014 */
[----:B------:R-:W-:Y:S02]  /*6e70*/  IMAD.MOV.U32 R29, RZ, RZ, R21 ;  /* 0x000000ffff1d7224 */ /* 0x000fe400078e0015 */
[----:B------:R-:W2:-:S14]  /*6e80*/  LDL.LU.64 R20, [R1+0x788] ;  /* 0x0007880001147983 */ /* 0x000e9c0000300a00 */
[----:B------:R-:W-:Y:S02]  /*6e90*/  IMAD.MOV.U32 R3, RZ, RZ, R6 ;  /* 0x000000ffff037224 */ /* 0x000fe400078e0006 */
[----:B------:R-:W-:Y:S02]  /*6ea0*/  IMAD.MOV.U32 R2, RZ, RZ, R7 ;  /* 0x000000ffff027224 */ /* 0x000fe400078e0007 */
[----:B------:R-:W-:Y:S01]  /*6eb0*/  IMAD.MOV.U32 R22, RZ, RZ, R4 ;  /* 0x000000ffff167224 */ /* 0x000fe200078e0004 */
[----:B------:R-:W4:Y:S01]  /*6ec0*/  LDL.LU.64 R6, [R1+0x780] ;  /* 0x0007800001067983 */ /* 0x000f220000300a00 */
[----:B------:R-:W-:-:S03]  /*6ed0*/  IMAD.MOV.U32 R23, RZ, RZ, R5 ;  /* 0x000000ffff177224 */ /* 0x000fc600078e0005 */
[----:B------:R-:W4:Y:S02]  /*6ee0*/  LDL.LU.64 R4, [R1+0x778] ;  /* 0x0007780001047983 */ /* 0x000f240000300a00 */
[----:B----4-:R-:W-:-:S15]  /*6ef0*/  HMMA.16816.F32 R4, R12, R16, R4 ;  /* 0x000000100c04723c */ /* 0x010fde0000001804 */
[----:B------:R-:W-:-:S04]  /*6f00*/  NOP ;  /* 0x0000000000007918 */ /* 0x000fc80000000000 */
[----:B------:R-:W-:Y:S04]  /*6f10*/  STL.64 [R1+0x70], R4 ;  /* 0x0000700401007387 */ /* 0x000fe80000100a00 */
[----:B------:R0:W-:Y:S04]  /*6f20*/  STL.64 [R1+0x78], R6 ;  /* 0x0000780601007387 */ /* 0x0001e80000100a00 */
[----:B0-----:R-:W2:Y:S04]  /*6f30*/  LDL.LU.64 R6, [R1+0x770] ;  /* 0x0007700001067983 */ /* 0x001ea80000300a00 */
[----:B------:R-:W2:Y:S01]  /*6f40*/  LDL.LU.64 R4, [R1+0x768] ;  /* 0x0007680001047983 */ /* 0x000ea20000300a00 */
[----:B------:R-:W-:-:S02]  /*6f50*/  IMAD.MOV.U32 R28, RZ, RZ, R16 ;  /* 0x000000ffff1c7224 */ /* 0x000fc400078e0010 */
[----:B------:R-:W-:Y:S02]  /*6f60*/  IMAD.MOV.U32 R0, RZ, RZ, R17 ;  /* 0x000000ffff007224 */ /* 0x000fe400078e0011 */
[----:B--2---:R-:W-:-:S15]  /*6f70*/  HMMA.16816.F32 R16, R12, R20, R4 ;  /* 0x000000140c10723c */ /* 0x004fde0000001804 */
[----:B------:R-:W-:-:S04]  /*6f80*/  NOP ;  /* 0x0000000000007918 */ /* 0x000fc80000000000 */
[----:B------:R-:W-:Y:S02]  /*6f90*/  IMAD.MOV.U32 R7, RZ, RZ, R16 ;  /* 0x000000ffff077224 */ /* 0x000fe400078e0010 */
[----:B------:R-:W-:Y:S02]  /*6fa0*/  IMAD.MOV.U32 R6, RZ, RZ, R17 ;  /* 0x000000ffff067224 */ /* 0x000fe400078e0011 */
[----:B------:R-:W-:Y:S01]  /*6fb0*/  IMAD.MOV.U32 R5, RZ, RZ, R18 ;  /* 0x000000ffff057224 */ /* 0x000fe200078e0012 */
[----:B------:R-:W2:Y:S01]  /*6fc0*/  LDL.LU.64 R16, [R1+0x260] ;  /* 0x0002600001107983 */ /* 0x000ea20000300a00 */
[----:B------:R-:W-:-:S03]  /*6fd0*/  IMAD.MOV.U32 R4, RZ, RZ, R19 ;  /* 0x000000ffff047224 */ /* 0x000fc600078e0013 */
[----:B------:R-:W2:Y:S04]  /*6fe0*/  LDL.LU.64 R18, [R1+0x268] ;  /* 0x0002680001127983 */ /* 0x000ea80000300a00 */
[----:B------:R-:W-:Y:S04]  /*6ff0*/  STL.64 [R1+0x740], R6 ;  /* 0x0007400601007387 */ /* 0x000fe80000100a00 */
[----:B------:R0:W-:Y:S04]  /*7000*/  STL.64 [R1+0x738], R4 ;  /* 0x0007380401007387 */ /* 0x0001e80000100a00 */
[----:B0-----:R-:W4:Y:S04]  /*7010*/  LDL.LU.64 R4, [R1+0x1f0] ;  /* 0x0001f00001047983 */ /* 0x001f280000300a00 */
[----:B------:R-:W2:Y:S04]  /*7020*/  LDL.LU.64 R6, [R1+0x1f8] ;  /* 0x0001f80001067983 */ /* 0x000ea80000300a00 */
[----:B--2---:R-:W-:Y:S04]  /*7030*/  STL.64 [R1+0x750], R6 ;  /* 0x0007500601007387 */ /* 0x004fe80000100a00 */
[----:B----4-:R0:W-:Y:S02]  /*7040*/  STL.64 [R1+0x748], R4 ;  /* 0x0007480401007387 */ /* 0x0101e40000100a00 */
[----:B0-----:R-:W-:-:S02]  /*7050*/  IMAD.MOV.U32 R4, RZ, RZ, R11 ;  /* 0x000000ffff047224 */ /* 0x001fc400078e000b */
[----:B------:R-:W3:Y:S04]  /*7060*/  LDL.LU R11, [R1+0x760] ;  /* 0x00076000010b7983 */ /* 0x000ee80000300800 */
[----:B------:R-:W-:Y:S04]  /*7070*/  STL.64 [R1+0x730], R22 ;  /* 0x0007301601007387 */ /* 0x000fe80000100a00 */
[----:B------:R0:W-:Y:S02]  /*7080*/  STL.64 [R1+0x728], R20 ;  /* 0x0007281401007387 */ /* 0x0001e40000100a00 */
[----:B0-----:R-:W-:-:S02]  /*7090*/  IMAD.MOV.U32 R20, RZ, RZ, R28 ;  /* 0x000000ffff147224 */ /* 0x001fc400078e001c */
[----:B------:R-:W-:-:S05]  /*70a0*/  IMAD.MOV.U32 R21, RZ, RZ, R0 ;  /* 0x000000ffff157224 */ /* 0x000fca00078e0000 */
[----:B------:R0:W-:Y:S04]  /*70b0*/  STL.64 [R1+0x758], R20 ;  /* 0x0007581401007387 */ /* 0x0001e80000100a00 */
[----:B0-----:R-:W3:Y:S04]  /*70c0*/  LDL.LU.64 R20, [R1+0x200] ;  /* 0x0002000001147983 */ /* 0x001ee80000300a00 */
[----:B------:R-:W3:Y:S01]  /*70d0*/  LDL.LU.64 R22, [R1+0x208] ;  /* 0x0002080001167983 */ /* 0x000ee20000300a00 */
[----:B------:R-:W-:Y:S01]  /*70e0*/  IMAD.MOV.U32 R5, RZ, RZ, R29 ;  /* 0x000000ffff057224 */ /* 0x000fe200078e001d */
[----:B------:R-:W-:Y:S02]  /*70f0*/  HMMA.16816.F32 R16, R12, R24, R16 ;  /* 0x000000180c10723c */ /* 0x000fe40000001810 */
[----:B------:R-:W2:-:S15]  /*7100*/  LDL R15, [R1+0x410] ;  /* 0x00041000010f7983 */ /* 0x000e9e0000100800 */
[----:B------:R-:W-:Y:S02]  /*7110*/  NOP ;  /* 0x0000000000007918 */ /* 0x000fe40000000000 */
[----:B------:R-:W-:Y:S04]  /*7120*/  STL.64 [R1+0x608], R18 ;  /* 0x0006081201007387 */ /* 0x000fe80000100a00 */
[----:B------:R0:W-:Y:S04]  /*7130*/  STL.64 [R1+0x600], R16 ;  /* 0x0006001001007387 */ /* 0x0001e80000100a00 */
[----:B0-----:R-:W4:Y:S04]  /*7140*/  LDL.LU.64 R16, [R1+0x1d0] ;  /* 0x0001d00001107983 */ /* 0x001f280000300a00 */
[----:B------:R-:W4:Y:S01]  /*7150*/  LDL.LU.64 R18, [R1+0x1d8] ;  /* 0x0001d80001127983 */ /* 0x000f220000300a00 */
[----:B---3--:R-:W-:Y:S03]  /*7160*/  HMMA.16816.F32 R4, R8, R4, R20 ;  /* 0x000000040804723c */ /* 0x008fe60000001814 */
[----:B------:R-:W3:-:S15]  /*7170*/  LDL.LU.64 R20, [R1+0x758] ;  /* 0x0007580001147983 */ /* 0x000ede0000300a00 */
[----:B------:R-:W-:Y:S01]  /*7180*/  NOP ;  /* 0x0000000000007918 */ /* 0x000fe20000000000 */
[----:B------:R-:W-:Y:S04]  /*7190*/  STL.64 [R1+0x200], R4 ;  /* 0x0002000401007387 */ /* 0x000fe80000100a00 */
[----:B------:R0:W-:Y:S04]  /*71a0*/  STL.64 [R1+0x208], R6 ;  /* 0x0002080601007387 */ /* 0x0001e80000100a00 */
[----:B0-----:R-:W3:Y:S04]  /*71b0*/  LDL.LU.64 R6, [R1+0x750] ;  /* 0x0007500001067983 */ /* 0x001ee80000300a00 */
[----:B------:R-:W3:Y:S02]  /*71c0*/  LDL.LU.64 R4, [R1+0x748] ;  /* 0x0007480001047983 */ /* 0x000ee40000300a00 */
[----:B---3--:R-:W-:Y:S02]  /*71d0*/  HMMA.16816.F32 R20, R8, R20, R4 ;  /* 0x000000140814723c */ /* 0x008fe40000001804 */
[----:B------:R-:W3:Y:S04]  /*71e0*/  LDL.LU.64 R6, [R1+0x740] ;  /* 0x0007400001067983 */ /* 0x000ee80000300a00 */
[----:B------:R-:W2:-:S13]  /*71f0*/  LDL.LU.64 R4, [R1+0x738] ;  /* 0x0007380001047983 */ /* 0x000e9a0000300a00 */
[----:B------:R-:W-:Y:S04]  /*7200*/  STL.64 [R1+0x1f0], R20 ;  /* 0x0001f01401007387 */ /* 0x000fe80000100a00 */
[----:B------:R0:W-:Y:S04]  /*7210*/  STL.64 [R1+0x1f8], R22 ;  /* 0x0001f81601007387 */ /* 0x0001e80000100a00 */
[----:B0-----:R-:W2:Y:S04]  /*7220*/  LDL.LU.64 R22, [R1+0x730] ;  /* 0x0007300001167983 */ /* 0x001ea80000300a00 */
[----:B------:R-:W4:Y:S02]  /*7230*/  LDL.LU.64 R20, [R1+0x728] ;  /* 0x0007280001147983 */ /* 0x000f240000300a00 */
[----:B----4-:R-:W-:-:S15]  /*7240*/  HMMA.16816.F32 R16, R8, R20, R16 ;  /* 0x000000140810723c */ /* 0x010fde0000001810 */
[----:B------:R-:W-:-:S04]  /*7250*/  NOP ;  /* 0x0000000000007918 */ /* 0x000fc80000000000 */
[----:B------:R0:W-:Y:S01]  /*7260*/  STL [R1+0x1d8], R18 ;  /* 0x0001d81201007387 */ /* 0x0001e20000100800 */
[----:B------:R-:W-:Y:S02]  /*7270*/  IMAD.MOV.U32 R0, RZ, RZ, R19 ;  /* 0x000000ffff007224 */ /* 0x000fe400078e0013 */
[----:B------:R-:W-:Y:S02]  /*7280*/  IMAD.MOV.U32 R28, RZ, RZ, R16 ;  /* 0x000000ffff1c7224 */ /* 0x000fe400078e0010 */
[----:B------:R-:W-:Y:S02]  /*7290*/  IMAD.MOV.U32 R29, RZ, RZ, R17 ;  /* 0x000000ffff1d7224 */ /* 0x000fe400078e0011 */
[----:B--2---:R-:W-:Y:S02]  /*72a0*/  IMAD.MOV.U32 R19, RZ, RZ, R4 ;  /* 0x000000ffff137224 */ /* 0x004fe400078e0004 */
[----:B---3--:R-:W-:Y:S02]  /*72b0*/  IMAD.MOV.U32 R16, RZ, RZ, R7 ;  /* 0x000000ffff107224 */ /* 0x008fe400078e0007 */
[----:B0-----:R-:W-:-:S02]  /*72c0*/  IMAD.MOV.U32 R18, RZ, RZ, R5 ;  /* 0x000000ffff127224 */ /* 0x001fc400078e0005 */
[----:B------:R-:W-:Y:S02]  /*72d0*/  IMAD.MOV.U32 R17, RZ, RZ, R6 ;  /* 0x000000ffff117224 */ /* 0x000fe400078e0006 */
[----:B------:R-:W-:Y:S04]  /*72e0*/  LDSM.16.MT88.4 R4, [R15+UR5+0x9000] ;  /* 0x009000050f04783b */ /* 0x000fe80008004200 */
[----:B------:R0:W-:Y:S04]  /*72f0*/  STL.64 [R1+0x618], R18 ;  /* 0x0006181201007387 */ /* 0x0001e80000100a00 */
[----:B------:R1:W-:Y:S04]  /*7300*/  STL.64 [R1+0x610], R16 ;  /* 0x0006101001007387 */ /* 0x0003e80000100a00 */
[----:B0-----:R-:W2:Y:S04]  /*7310*/  LDL R18, [R1+0x8] ;  /* 0x0000080001127983 */ /* 0x001ea80000100800 */
[----:B------:R-:W2:Y:S04]  /*7320*/  LDL R19, [R1+0xc] ;  /* 0x00000c0001137983 */ /* 0x000ea80000100800 */
[----:B--2---:R0:W-:Y:S04]  /*7330*/  STL.64 [R1+0x720], R18 ;  /* 0x0007201201007387 */ /* 0x0041e80000100a00 */
[----:B-1----:R-:W2:Y:S04]  /*7340*/  LDL.LU.64 R16, [R1+0xa0] ;  /* 0x0000a00001107983 */ /* 0x002ea80000300a00 */
[----:B0-----:R-:W2:Y:S04]  /*7350*/  LDL.LU.64 R18, [R1+0xa8] ;  /* 0x0000a80001127983 */ /* 0x001ea80000300a00 */
[----:B------:R-:W3:Y:S04]  /*7360*/  LDL R21, [R1+0x414] ;  /* 0x0004140001157983 */ /* 0x000ee80000100800 */
[----:B------:R-:W-:Y:S04]  /*7370*/  STL [R1+0x524], R0 ;  /* 0x0005240001007387 */ /* 0x000fe80000100800 */
[----:B------:R-:W-:Y:S04]  /*7380*/  STL [R1+0x520], R29 ;  /* 0x0005201d01007387 */ /* 0x000fe80000100800 */
[----:B------:R-:W-:Y:S04]  /*7390*/  STL [R1+0x500], R28 ;  /* 0x0005001c01007387 */ /* 0x000fe80000100800 */
[----:B------:R0:W-:Y:S01]  /*73a0*/  STL.64 [R1+0x6b0], R26 ;  /* 0x0006b01a01007387 */ /* 0x0001e20000100a00 */
[----:B--2---:R-:W-:Y:S03]  /*73b0*/  HMMA.16816.F32 R8, R8, R24, R16 ;  /* 0x000000180808723c */ /* 0x004fe60000001810 */
[----:B------:R-:W2:-:S15]  /*73c0*/  LDL.LU R24, [R1+0xd0] ;  /* 0x0000d00001187983 */ /* 0x000e9e0000300800 */
[----:B------:R-:W-:Y:S01]  /*73d0*/  NOP ;  /* 0x0000000000007918 */ /* 0x000fe20000000000 */
[----:B------:R-:W-:Y:S04]  /*73e0*/  STL.64 [R1+0xa0], R8 ;  /* 0x0000a00801007387 */ /* 0x000fe80000100a00 */
[----:B------:R-:W-:Y:S04]  /*73f0*/  STL.64 [R1+0xa8], R10 ;  /* 0x0000a80a01007387 */ /* 0x000fe80000100a00 */
[----:B------:R-:W2:Y:S04]  /*7400*/  LDL.LU R25, [R1+0xd4] ;  /* 0x0000d40001197983 */ /* 0x000ea80000300800 */
[----:B0-----:R-:W4:Y:S04]  /*7410*/  LDL.LU R26, [R1+0xd8] ;  /* 0x0000d800011a7983 */ /* 0x001f280000300800 */
[----:B------:R-:W4:Y:S04]  /*7420*/  LDL.LU R27, [R1+0xdc] ;  /* 0x0000dc00011b7983 */ /* 0x000f280000300800 */
[----:B------:R-:W0:Y:S04]  /*7430*/  LDSM.16.MT88.4 R8, [R15+UR5+0x9080] ;  /* 0x009080050f08783b */ /* 0x000e280008004200 */
[----:B---3--:R-:W1:Y:S04]  /*7440*/  LDSM.16.MT88.4 R12, [R21+UR5+0x9000] ;  /* 0x00900005150c783b */ /* 0x008e680008004200 */
[----:B----4-:R-:W-:Y:S04]  /*7450*/  STL.64 [R1+0x6e0], R26 ;  /* 0x0006e01a01007387 */ /* 0x010fe80000100a00 */
[----:B--2---:R2:W-:Y:S04]  /*7460*/  STL.64 [R1+0x6d8], R24 ;  /* 0x0006d81801007387 */ /* 0x0045e80000100a00 */
[----:B--2---:R-:W2:Y:S04]  /*7470*/  LDL.LU R24, [R1+0x110] ;  /* 0x0001100001187983 */ /* 0x004ea80000300800 */
[----:B------:R-:W2:Y:S04]  /*7480*/  LDL.LU R25, [R1+0x114] ;  /* 0x0001140001197983 */ /* 0x000ea80000300800 */
[----:B------:R-:W3:Y:S04]  /*7490*/  LDL.LU R26, [R1+0x118] ;  /* 0x00011800011a7983 */ /* 0x000ee80000300800 */
[----:B------:R-:W3:Y:S04]  /*74a0*/  LDL.LU R27, [R1+0x11c] ;  /* 0x00011c00011b7983 */ /* 0x000ee80000300800 */
[----:B---3--:R3:W-:Y:S04]  /*74b0*/  STL.64 [R1+0x6f0], R26 ;  /* 0x0006f01a01007387 */ /* 0x0087e80000100a00 */
[----:B--2---:R-:W-:Y:S04]  /*74c0*/  STL.64 [R1+0x6e8], R24 ;  /* 0x0006e81801007387 */ /* 0x004fe80000100a00 */
[----:B---3--:R-:W2:Y:S04]  /*74d0*/  LDL R26, [R1+0x38] ;  /* 0x00003800011a7983 */ /* 0x008ea80000100800 */
[----:B------:R-:W2:Y:S04]  /*74e0*/  LDL R27, [R1+0x3c] ;  /* 0x00003c00011b7983 */ /* 0x000ea80000100800 */
[----:B--2---:R2:W-:Y:S04]  /*74f0*/  STL.64 [R1+0x700], R26 ;  /* 0x0007001a01007387 */ /* 0x0045e80000100a00 */
[----:B--2---:R-:W2:Y:S04]  /*7500*/  LDL R26, [R1+0x48] ;  /* 0x00004800011a7983 */ /* 0x004ea80000100800 */
[----:B------:R-:W2:Y:S04]  /*7510*/  LDL R27, [R1+0x4c] ;  /* 0x00004c00011b7983 */ /* 0x000ea80000100800 */
[----:B--2---:R2:W-:Y:S04]  /*7520*/  STL.64 [R1+0x718], R26 ;  /* 0x0007181a01007387 */ /* 0x0045e80000100a00 */
[----:B------:R-:W3:Y:S04]  /*7530*/  LDL.LU R16, [R1+0x1b0] ;  /* 0x0001b00001107983 */ /* 0x000ee80000300800 */
[----:B------:R-:W3:Y:S04]  /*7540*/  LDL.LU R17, [R1+0x1b4] ;  /* 0x0001b40001117983 */ /* 0x000ee80000300800 */
[----:B------:R-:W3:Y:S04]  /*7550*/  LDL.LU R18, [R1+0x1b8] ;  /* 0x0001b80001127983 */ /* 0x000ee80000300800 */
[----:B------:R-:W3:Y:S04]  /*7560*/  LDL.LU R19, [R1+0x1bc] ;  /* 0x0001bc0001137983 */ /* 0x000ee80000300800 */
[----:B--2---:R-:W3:Y:S04]  /*7570*/  LDL.64 R26, [R1+0x58] ;  /* 0x00005800011a7983 */ /* 0x004ee80000100a00 */
[----:B0-----:R0:W-:Y:S04]  /*7580*/  STL.64 [R1+0x6a8], R10 ;  /* 0x0006a80a01007387 */ /* 0x0011e80000100a00 */
[----:B------:R2:W-:Y:S04]  /*7590*/  STL.64 [R1+0x6a0], R8 ;  /* 0x0006a00801007387 */ /* 0x0005e80000100a00 */
[----:B0-----:R-:W4:Y:S04]  /*75a0*/  LDL R10, [R1+0x28] ;  /* 0x00002800010a7983 */ /* 0x001f280000100800 */
[----:B------:R-:W4:Y:S04]  /*75b0*/  LDL R11, [R1+0x2c] ;  /* 0x00002c00010b7983 */ /* 0x000f280000100800 */
[----:B----4-:R0:W-:Y:S04]  /*75c0*/  STL.64 [R1+0x6f8], R10 ;  /* 0x0006f80a01007387 */ /* 0x0101e80000100a00 */
[----:B--2---:R-:W2:Y:S04]  /*75d0*/  LDL.LU R8, [R1+0x140] ;  /* 0x0001400001087983 */ /* 0x004ea80000300800 */
[----:B------:R-:W2:Y:S04]  /*75e0*/  LDL.LU R9, [R1+0x144] ;  /* 0x0001440001097983 */ /* 0x000ea80000300800 */
[----:B0-----:R-:W4:Y:S04]  /*75f0*/  LDL.LU R10, [R1+0x148] ;  /* 0x00014800010a7983 */ /* 0x001f280000300800 */
[----:B------:R-:W4:Y:S04]  /*7600*/  LDL.LU R11, [R1+0x14c] ;  /* 0x00014c00010b7983 */ /* 0x000f280000300800 */
[----:B----4-:R-:W-:Y:S04]  /*7610*/  STL.64 [R1+0x710], R10 ;  /* 0x0007100a01007387 */ /* 0x010fe80000100a00 */
[----:B--2---:R0:W-:Y:S04]  /*7620*/  STL.64 [R1+0x708], R8 ;  /* 0x0007080801007387 */ /* 0x0041e80000100a00 */
[----:B0-----:R-:W2:Y:S04]  /*7630*/  LDL.LU R8, [R1+0x180] ;  /* 0x0001800001087983 */ /* 0x001ea80000300800 */
[----:B------:R-:W2:Y:S04]  /*7640*/  LDL.LU R9, [R1+0x184] ;  /* 0x0001840001097983 */ /* 0x000ea80000300800 */
[----:B------:R-:W2:Y:S04]  /*7650*/  LDL.LU R10, [R1+0x188] ;  /* 0x00018800010a7983 */ /* 0x000ea80000300800 */
[----:B------:R-:W2:Y:S04]  /*7660*/  LDL.LU R11, [R1+0x18c] ;  /* 0x00018c00010b7983 */ /* 0x000ea80000300800 */
[----:B------:R-:W-:Y:S04]  /*7670*/  STL.64 [R1+0x6d0], R22 ;  /* 0x0006d01601007387 */ /* 0x000fe80000100a00 */
[----:B------:R0:W-:Y:S04]  /*7680*/  STL [R1+0x6c8], R21 ;  /* 0x0006c81501007387 */ /* 0x0001e80000100800 */
[----:B------:R-:W4:Y:S04]  /*7690*/  LDL.LU R20, [R1+0xc0] ;  /* 0x0000c00001147983 */ /* 0x000f280000300800 */
[----:B0-----:R-:W4:Y:S04]  /*76a0*/  LDL.LU R21, [R1+0xc4] ;  /* 0x0000c40001157983 */ /* 0x001f280000300800 */
[----:B------:R-:W4:Y:S04]  /*76b0*/  LDL.LU R22, [R1+0xc8] ;  /* 0x0000c80001167983 */ /* 0x000f280000300800 */
[----:B------:R-:W4:Y:S04]  /*76c0*/  LDL.LU R23, [R1+0xcc] ;  /* 0x0000cc0001177983 */ /* 0x000f280000300800 */
[----:B-1----:R-:W-:Y:S04]  /*76d0*/  STL.64 [R1+0x628], R14 ;  /* 0x0006280e01007387 */ /* 0x002fe80000100a00 */
[----:B------:R0:W-:Y:S04]  /*76e0*/  STL.64 [R1+0x620], R12 ;  /* 0x0006200c01007387 */ /* 0x0001e80000100a00 */
[----:B0-----:R-:W2:Y:S04]  /*76f0*/  LDL.LU R12, [R1+0x70] ;  /* 0x00007000010c7983 */ /* 0x001ea80000300800 */
[----:B------:R-:W2:Y:S04]  /*7700*/  LDL.LU R13, [R1+0x74] ;  /* 0x00007400010d7983 */ /* 0x000ea80000300800 */
[----:B------:R-:W2:Y:S04]  /*7710*/  LDL.LU R14, [R1+0x78] ;  /* 0x00007800010e7983 */ /* 0x000ea80000300800 */
[----:B------:R-:W2:Y:S01]  /*7720*/  LDL.LU R15, [R1+0x7c] ;  /* 0x00007c00010f7983 */ /* 0x000ea20000300800 */
[----:B---3--:R-:W-:Y:S01]  /*7730*/  HMMA.16816.F32 R16, R4, R26, R16 ;  /* 0x0000001a0410723c */ /* 0x008fe20000001810 */
[----:B------:R-:W-:-:S02]  /*7740*/  IMAD.MOV.U32 R0, RZ, RZ, R27 ;  /* 0x000000ffff007224 */ /* 0x000fc400078e001b */
[----:B--2---:R0:W-:Y:S04]  /*7750*/  STL.64 [R1+0x638], R14 ;  /* 0x0006380e01007387 */ /* 0x0041e80000100a00 */
[----:B------:R-:W-:Y:S04]  /*7760*/  STL.64 [R1+0x630], R12 ;  /* 0x0006300c01007387 */ /* 0x000fe80000100a00 */
[----:B0-----:R-:W2:Y:S04]  /*7770*/  LDL R14, [R1+0x18] ;  /* 0x00001800010e7983 */ /* 0x001ea80000100800 */
[----:B------:R-:W2:Y:S04]  /*7780*/  LDL R15, [R1+0x1c] ;  /* 0x00001c00010f7983 */ /* 0x000ea80000100800 */
[----:B------:R0:W-:Y:S04]  /*7790*/  STL.64 [R1+0x1b0], R16 ;  /* 0x0001b01001007387 */ /* 0x0001e80000100a00 */
[----:B------:R1:W-:Y:S01]  /*77a0*/  STL.64 [R1+0x1b8], R18 ;  /* 0x0001b81201007387 */ /* 0x0003e20000100a00 */
[----:B0-----:R-:W-:-:S03]  /*77b0*/  IMAD.MOV.U32 R16, RZ, RZ, R26 ;  /* 0x000000ffff107224 */ /* 0x001fc600078e001a */
[----:B-1----:R-:W4:Y:S04]  /*77c0*/  LDL.LU.64 R18, [R1+0x720] ;  /* 0x0007200001127983 */ /* 0x002f280000300a00 */
[----:B------:R-:W3:Y:S02]  /*77d0*/  LDL.LU.64 R26, [R1+0x718] ;  /* 0x00071800011a7983 */ /* 0x000ee40000300a00 */
[----:B---3--:R-:W-:Y:S02]  /*77e0*/  HMMA.16816.F32 R24, R4, R26, R8 ;  /* 0x0000001a0418723c */ /* 0x008fe40000001808 */
[----:B------:R-:W3:Y:S04]  /*77f0*/  LDL.LU.64 R10, [R1+0x710] ;  /* 0x00071000010a7983 */ /* 0x000ee80000300a00 */
[----:B------:R-:W3:-:S13]  /*7800*/  LDL.LU.64 R8, [R1+0x708] ;  /* 0x0007080001087983 */ /* 0x000eda0000300a00 */
[----:B------:R-:W-:Y:S04]  /*7810*/  STL.64 [R1+0x180], R24 ;  /* 0x0001801801007387 */ /* 0x000fe80000100a00 */
[----:B------:R0:W-:Y:S04]  /*7820*/  STL.64 [R1+0x188], R26 ;  /* 0x0001881a01007387 */ /* 0x0001e80000100a00 */
[----:B0-----:R-:W3:Y:S02]  /*7830*/  LDL.LU.64 R26, [R1+0x700] ;  /* 0x00070000011a7983 */ /* 0x001ee40000300a00 */
[----:B---3--:R-:W-:Y:S02]  /*7840*/  HMMA.16816.F32 R24, R4, R26, R8 ;  /* 0x0000001a0418723c */ /* 0x008fe40000001808 */
[----:B------:R-:W3:-:S15]  /*7850*/  LDL.LU.64 R10, [R1+0x6f8] ;  /* 0x0006f800010a7983 */ /* 0x000ede0000300a00 */
[----:B------:R-:W-:Y:S02]  /*7860*/  NOP ;  /* 0x0000000000007918 */ /* 0x000fe40000000000 */
[----:B------:R-:W-:Y:S04]  /*7870*/  STL.64 [R1+0x2f0], R24 ;  /* 0x0002f01801007387 */ /* 0x000fe80000100a00 */
[----:B------:R0:W-:Y:S04]  /*7880*/  STL.64 [R1+0x2f8], R26 ;  /* 0x0002f81a01007387 */ /* 0x0001e80000100a00 */
[----:B0-----:R-:W3:Y:S04]  /*7890*/  LDL.LU.64 R26, [R1+0x6f0] ;  /* 0x0006f000011a7983 */ /* 0x001ee80000300a00 */
[----:B------:R-:W3:Y:S02]  /*78a0*/  LDL.LU.64 R24, [R1+0x6e8] ;  /* 0x0006e80001187983 */ /* 0x000ee40000300a00 */
[----:B---3--:R-:W-:Y:S02]  /*78b0*/  HMMA.16816.F32 R8, R4, R10, R24 ;  /* 0x0000000a0408723c */ /* 0x008fe40000001818 */
[----:B------:R-:W3:Y:S04]  /*78c0*/  LDL.LU.64 R26, [R1+0x6e0] ;  /* 0x0006e000011a7983 */ /* 0x000ee80000300a00 */
[----:B------:R-:W3:-:S13]  /*78d0*/  LDL.LU.64 R24, [R1+0x6d8] ;  /* 0x0006d80001187983 */ /* 0x000eda0000300a00 */
[----:B------:R-:W-:Y:S04]  /*78e0*/  STL.64 [R1+0x2e0], R8 ;  /* 0x0002e00801007387 */ /* 0x000fe80000100a00 */
[----:B------:R3:W-:Y:S04]  /*78f0*/  STL.64 [R1+0x2e8], R10 ;  /* 0x0002e80a01007387 */ /* 0x0007e80000100a00 */
[----:B--2---:R0:W-:Y:S04]  /*7900*/  STL.64 [R1+0x668], R14 ;  /* 0x0006680e01007387 */ /* 0x0041e80000100a00 */
[----:B------:R-:W2:Y:S01]  /*7910*/  LDL.LU R12, [R1+0x120] ;  /* 0x00012000010c7983 */ /* 0x000ea20000300800 */
[----:B---3--:R-:W-:-:S15]  /*7920*/  HMMA.16816.F32 R8, R4, R14, R24 ;  /* 0x0000000e0408723c */ /* 0x008fde0000001818 */
[----:B------:R-:W-:-:S04]  /*7930*/  NOP ;  /* 0x0000000000007918 */ /* 0x000fc80000000000 */
[----:B------:R1:W-:Y:S04]  /*7940*/  STL.64 [R1+0x2d0], R8 ;  /* 0x0002d00801007387 */ /* 0x0003e80000100a00 */
[----:B------:R3:W-:Y:S04]  /*7950*/  STL.64 [R1+0x2d8], R10 ;  /* 0x0002d80a01007387 */ /* 0x0007e80000100a00 */
[----:B------:R-:W2:Y:S04]  /*7960*/  LDL.LU R13, [R1+0x124] ;  /* 0x00012400010d7983 */ /* 0x000ea80000300800 */
[----:B0-----:R-:W2:Y:S04]  /*7970*/  LDL.LU R14, [R1+0x128] ;  /* 0x00012800010e7983 */ /* 0x001ea80000300800 */
[----:B------:R-:W2:Y:S04]  /*7980*/  LDL.LU R15, [R1+0x12c] ;  /* 0x00012c00010f7983 */ /* 0x000ea80000300800 */
[----:B-1----:R-:W4:Y:S04]  /*7990*/  LDL.LU R8, [R1+0x90] ;  /* 0x0000900001087983 */ /* 0x002f280000300800 */
[----:B------:R-:W4:Y:S04]  /*79a0*/  LDL.LU R9, [R1+0x94] ;  /* 0x0000940001097983 */ /* 0x000f280000300800 */
[----:B---3--:R-:W3:Y:S04]  /*79b0*/  LDL.LU R10, [R1+0x98] ;  /* 0x00009800010a7983 */ /* 0x008ee80000300800 */
[----:B------:R-:W3:Y:S04]  /*79c0*/  LDL.LU R11, [R1+0x9c] ;  /* 0x00009c00010b7983 */ /* 0x000ee80000300800 */
[----:B------:R-:W3:Y:S04]  /*79d0*/  LDL.LU R24, [R1+0xb0] ;  /* 0x0000b00001187983 */ /* 0x000ee80000300800 */
[----:B------:R-:W3:Y:S04]  /*79e0*/  LDL.LU R25, [R1+0xb4] ;  /* 0x0000b40001197983 */ /* 0x000ee80000300800 */
[----:B------:R-:W3:Y:S04]  /*79f0*/  LDL.LU R26, [R1+0xb8] ;  /* 0x0000b800011a7983 */ /* 0x000ee80000300800 */
[----:B------:R-:W3:Y:S04]  /*7a00*/  LDL.LU R27, [R1+0xbc] ;  /* 0x0000bc00011b7983 */ /* 0x000ee80000300800 */
[----:B--2---:R0:W-:Y:S04]  /*7a10*/  STL.64 [R1+0x678], R14 ;  /* 0x0006780e01007387 */ /* 0x0041e80000100a00 */
[----:B------:R-:W-:Y:S04]  /*7a20*/  STL.64 [R1+0x670], R12 ;  /* 0x0006700c01007387 */ /* 0x000fe80000100a00 */
[----:B0-----:R-:W2:Y:S01]  /*7a30*/  LDL.64 R14, [R1+0x48] ;  /* 0x00004800010e7983 */ /* 0x001ea20000100a00 */
[----:B----4-:R-:W-:Y:S03]  /*7a40*/  HMMA.16816.F32 R20, R4, R18, R20 ;  /* 0x000000120414723c */ /* 0x010fe60000001814 */
[----:B--2---:R-:W-:-:S15]  /*7a50*/  STL.64 [R1+0x688], R14 ;  /* 0x0006880e01007387 */ /* 0x004fde0000100a00 */
[----:B------:R-:W-:Y:S01]  /*7a60*/  NOP ;  /* 0x0000000000007918 */ /* 0x000fe20000000000 */
[----:B------:R-:W-:Y:S04]  /*7a70*/  STL.64 [R1+0x2c0], R20 ;  /* 0x0002c01401007387 */ /* 0x000fe80000100a00 */
[----:B------:R0:W-:Y:S04]  /*7a80*/  STL.64 [R1+0x2c8], R22 ;  /* 0x0002c81601007387 */ /* 0x0001e80000100a00 */
[----:B0-----:R-:W2:Y:S01]  /*7a90*/  LDL.LU.64 R22, [R1+0x6d0] ;  /* 0x0006d00001167983 */ /* 0x001ea20000300a00 */
[----:B------:R-:W-:-:S03]  /*7aa0*/  IMAD.MOV.U32 R14, RZ, RZ, R16 ;  /* 0x000000ffff0e7224 */ /* 0x000fc600078e0010 */
[----:B------:R-:W4:Y:S04]  /*7ab0*/  LDL.LU R21, [R1+0x6c8] ;  /* 0x0006c80001157983 */ /* 0x000f280000300800 */
[----:B------:R0:W-:Y:S02]  /*7ac0*/  STL.64 [R1+0x640], R18 ;  /* 0x0006401201007387 */ /* 0x0001e40000100a00 */
[----:B0-----:R-:W-:Y:S02]  /*7ad0*/  IMAD.MOV.U32 R18, RZ, RZ, R3 ;  /* 0x000000ffff127224 */ /* 0x001fe400078e0003 */
[----:B------:R-:W-:Y:S02]  /*7ae0*/  IMAD.MOV.U32 R19, RZ, RZ, R2 ;  /* 0x000000ffff137224 */ /* 0x000fe400078e0002 */
[----:B--2---:R-:W-:-:S02]  /*7af0*/  IMAD.MOV.U32 R16, RZ, RZ, R22 ;  /* 0x000000ffff107224 */ /* 0x004fc400078e0016 */
[----:B------:R-:W3:Y:S01]  /*7b00*/  LDL.LU R22, [R1+0x6c4] ;  /* 0x0006c40001167983 */ /* 0x000ee20000300800 */
[----:B------:R-:W-:-:S03]  /*7b10*/  IMAD.MOV.U32 R17, RZ, RZ, R23 ;  /* 0x000000ffff117224 */ /* 0x000fc600078e0017 */
[----:B------:R-:W3:Y:S04]  /*7b20*/  LDL.LU R23, [R1+0x6c0] ;  /* 0x0006c00001177983 */ /* 0x000ee80000300800 */
[----:B------:R-:W2:Y:S04]  /*7b30*/  LDL.LU R3, [R1+0x6bc] ;  /* 0x0006bc0001037983 */ /* 0x000ea80000300800 */
[----:B------:R-:W2:Y:S04]  /*7b40*/  LDL.LU R2, [R1+0x6b8] ;  /* 0x0006b80001027983 */ /* 0x000ea80000300800 */
[----:B------:R-:W-:Y:S04]  /*7b50*/  STL.64 [R1+0x650], R18 ;  /* 0x0006501201007387 */ /* 0x000fe80000100a00 */
[----:B------:R0:W-:Y:S04]  /*7b60*/  STL.64 [R1+0x648], R16 ;  /* 0x0006481001007387 */ /* 0x0001e80000100a00 */
[----:B0-----:R-:W2:Y:S04]  /*7b70*/  LDL.LU R16, [R1+0xe0] ;  /* 0x0000e00001107983 */ /* 0x001ea80000300800 */
[----:B------:R-:W2:Y:S04]  /*7b80*/  LDL.LU R17, [R1+0xe4] ;  /* 0x0000e40001117983 */ /* 0x000ea80000300800 */
[----:B------:R-:W2:Y:S04]  /*7b90*/  LDL.LU R18, [R1+0xe8] ;  /* 0x0000e80001127983 */ /* 0x000ea80000300800 */
[----:B------:R-:W2:Y:S04]  /*7ba0*/  LDL.LU R19, [R1+0xec] ;  /* 0x0000ec0001137983 */ /* 0x000ea80000300800 */
[----:B--2---:R0:W-:Y:S04]  /*7bb0*/  STL.64 [R1+0x660], R18 ;  /* 0x0006601201007387 */ /* 0x0041e80000100a00 */
[----:B------:R1:W-:Y:S04]  /*7bc0*/  STL.64 [R1+0x658], R16 ;  /* 0x0006581001007387 */ /* 0x0003e80000100a00 */
[----:B0-----:R-:W2:Y:S01]  /*7bd0*/  LDL.64 R18, [R1+0x38] ;  /* 0x0000380001127983 */ /* 0x001ea20000100a00 */
[C---:B---3--:R-:W-:Y:S03]  /*7be0*/  HMMA.16816.F32 R24, R4.reuse, R22, R24 ;  /* 0x000000160418723c */ /* 0x048fe60000001818 */
[----:B--2---:R0:W-:Y:S04]  /*7bf0*/  STL.64 [R1+0x680], R18 ;  /* 0x0006801201007387 */ /* 0x0041e80000100a00 */
[----:B-1----:R-:W2:Y:S04]  /*7c00*/  LDL.LU R16, [R1+0x150] ;  /* 0x0001500001107983 */ /* 0x002ea80000300800 */
[----:B------:R-:W2:Y:S04]  /*7c10*/  LDL.LU R17, [R1+0x154] ;  /* 0x0001540001117983 */ /* 0x000ea80000300800 */
[----:B0-----:R-:W3:Y:S04]  /*7c20*/  LDL.LU R18, [R1+0x158] ;  /* 0x0001580001127983 */ /* 0x001ee80000300800 */
[----:B------:R-:W3:Y:S04]  /*7c30*/  LDL.LU R19, [R1+0x15c] ;  /* 0x00015c0001137983 */ /* 0x000ee80000300800 */
[----:B---3--:R-:W-:Y:S04]  /*7c40*/  STL.64 [R1+0x698], R18 ;  /* 0x0006981201007387 */ /* 0x008fe80000100a00 */
[----:B--2---:R0:W-:Y:S04]  /*7c50*/  STL.64 [R1+0x690], R16 ;  /* 0x0006901001007387 */ /* 0x0041e80000100a00 */
[----:B0-----:R-:W2:Y:S04]  /*7c60*/  LDL.LU R16, [R1+0x190] ;  /* 0x0001900001107983 */ /* 0x001ea80000300800 */
[----:B------:R-:W2:Y:S04]  /*7c70*/  LDL.LU R17, [R1+0x194] ;  /* 0x0001940001117983 */ /* 0x000ea80000300800 */
[----:B------:R-:W2:Y:S04]  /*7c80*/  LDL.LU R18, [R1+0x198] ;  /* 0x0001980001127983 */ /* 0x000ea80000300800 */
[----:B------:R-:W2:Y:S04]  /*7c90*/  LDL.LU R19, [R1+0x19c] ;  /* 0x00019c0001137983 */ /* 0x000ea80000300800 */
[----:B------:R-:W-:Y:S04]  /*7ca0*/  STL.64 [R1+0x2b0], R24 ;  /* 0x0002b01801007387 */ /* 0x000fe80000100a00 */
[----:B------:R0:W-:Y:S04]  /*7cb0*/  STL.64 [R1+0x2b8], R26 ;  /* 0x0002b81a01007387 */ /* 0x0001e80000100a00 */
[----:B0-----:R-:W3:Y:S01]  /*7cc0*/  LDL.LU.64 R26, [R1+0x6b0] ;  /* 0x0006b000011a7983 */ /* 0x001ee20000300a00 */
[----:B------:R-:W-:Y:S01]  /*7cd0*/  IMAD.MOV.U32 R15, RZ, RZ, R0 ;  /* 0x000000ffff0f7224 */ /* 0x000fe200078e0000 */
[----:B---3--:R-:W-:Y:S02]  /*7ce0*/  HMMA.16816.F32 R4, R4, R26, R8 ;  /* 0x0000001a0404723c */ /* 0x008fe40000001808 */
[----:B------:R-:W2:Y:S04]  /*7cf0*/  LDL.LU.64 R10, [R1+0x6a8] ;  /* 0x0006a800010a7983 */ /* 0x000ea80000300a00 */
[----:B------:R-:W2:-:S13]  /*7d00*/  LDL.LU.64 R8, [R1+0x6a0] ;  /* 0x0006a00001087983 */ /* 0x000e9a0000300a00 */
[----:B------:R-:W-:Y:S04]  /*7d10*/  STL.64 [R1+0x2a0], R4 ;  /* 0x0002a00401007387 */ /* 0x000fe80000100a00 */
[----:B------:R0:W-:Y:S04]  /*7d20*/  STL.64 [R1+0x2a8], R6 ;  /* 0x0002a80601007387 */ /* 0x0001e80000100a00 */
[----:B0-----:R-:W3:Y:S01]  /*7d30*/  LDL.LU.64 R6, [R1+0x28] ;  /* 0x0000280001067983 */ /* 0x001ee20000300a00 */
[----:B--2---:R-:W-:Y:S03]  /*7d40*/  HMMA.16816.F32 R12, R8, R14, R16 ;  /* 0x0000000e080c723c */ /* 0x004fe60000001810 */
[----:B------:R-:W2:Y:S04]  /*7d50*/  LDL.LU.64 R18, [R1+0x698] ;  /* 0x0006980001127983 */ /* 0x000ea80000300a00 */
[----:B------:R-:W2:-:S12]  /*7d60*/  LDL.LU.64 R16, [R1+0x690] ;  /* 0x0006900001107983 */ /* 0x000e980000300a00 */
[----:B------:R-:W-:Y:S04]  /*7d70*/  STL.64 [R1+0x110], R12 ;  /* 0x0001100c01007387 */ /* 0x000fe80000100a00 */
[----:B------:R0:W-:Y:S04]  /*7d80*/  STL.64 [R1+0x118], R14 ;  /* 0x0001180e01007387 */ /* 0x0001e80000100a00 */
[----:B0-----:R-:W2:Y:S02]  /*7d90*/  LDL.LU.64 R14, [R1+0x688] ;  /* 0x00068800010e7983 */ /* 0x001ea40000300a00 */
[----:B--2---:R-:W-:Y:S01]  /*7da0*/  HMMA.16816.F32 R16, R8, R14, R16 ;  /* 0x0000000e0810723c */ /* 0x004fe20000001810 */
[----:B------:R-:W-:-:S02]  /*7db0*/  IMAD.MOV.U32 R4, RZ, RZ, R14 ;  /* 0x000000ffff047224 */ /* 0x000fc400078e000e */
[----:B------:R-:W-:-:S15]  /*7dc0*/  IMAD.MOV.U32 R0, RZ, RZ, R15 ;  /* 0x000000ffff007224 */ /* 0x000fde00078e000f */
[----:B------:R-:W-:Y:S01]  /*7dd0*/  NOP ;  /* 0x0000000000007918 */ /* 0x000fe20000000000 */
[----:B------:R-:W-:Y:S04]  /*7de0*/  STL.64 [R1+0x140], R16 ;  /* 0x0001401001007387 */ /* 0x000fe80000100a00 */
[----:B------:R0:W-:Y:S04]  /*7df0*/  STL.64 [R1+0x148], R18 ;  /* 0x0001481201007387 */ /* 0x0001e80000100a00 */
[----:B0-----:R-:W2:Y:S04]  /*7e00*/  LDL.LU.64 R18, [R1+0x680] ;  /* 0x0006800001127983 */ /* 0x001ea80000300a00 */
[----:B------:R-:W2:Y:S04]  /*7e10*/  LDL.LU.64 R14, [R1+0x678] ;  /* 0x00067800010e7983 */ /* 0x000ea80000300a00 */
[----:B------:R-:W2:Y:S02]  /*7e20*/  LDL.LU.64 R12, [R1+0x670] ;  /* 0x00067000010c7983 */ /* 0x000ea40000300a00 */
[----:B--2---:R-:W-:Y:S01]  /*7e30*/  HMMA.16816.F32 R12, R8, R18, R12 ;  /* 0x00000012080c723c */ /* 0x004fe2000000180c */
[----:B------:R-:W-:-:S15]  /*7e40*/  IMAD.MOV.U32 R5, RZ, RZ, R19 ;  /* 0x000000ffff057224 */ /* 0x000fde00078e0013 */
[----:B------:R-:W-:-:S03]  /*7e50*/  NOP ;  /* 0x0000000000007918 */ /* 0x000fc60000000000 */
[----:B------:R0:W-:Y:S04]  /*7e60*/  STL.64 [R1+0x120], R12 ;  /* 0x0001200c01007387 */ /* 0x0001e80000100a00 */
[----:B------:R1:W-:Y:S01]  /*7e70*/  STL.64 [R1+0x128], R14 ;  /* 0x0001280e01007387 */ /* 0x0003e20000100a00 */
[----:B0-----:R-:W-:-:S03]  /*7e80*/  IMAD.MOV.U32 R12, RZ, RZ, R18 ;  /* 0x000000ffff0c7224 */ /* 0x001fc600078e0012 */
[----:B-1----:R-:W2:Y:S04]  /*7e90*/  LDL.LU.64 R14, [R1+0x668] ;  /* 0x00066800010e7983 */ /* 0x002ea80000300a00 */
[----:B------:R-:W3:Y:S04]  /*7ea0*/  LDL.LU.64 R18, [R1+0x660] ;  /* 0x0006600001127983 */ /* 0x000ee80000300a00 */
[----:B------:R-:W3:Y:S02]  /*7eb0*/  LDL.LU.64 R16, [R1+0x658] ;  /* 0x0006580001107983 */ /* 0x000ee40000300a00 */
[----:B---3--:R-:W-:-:S15]  /*7ec0*/  HMMA.16816.F32 R16, R8, R6, R16 ;  /* 0x000000060810723c */ /* 0x008fde0000001810 */
[----:B------:R-:W-:-:S04]  /*7ed0*/  NOP ;  /* 0x0000000000007918 */ /* 0x000fc80000000000 */
[----:B------:R-:W-:Y:S04]  /*7ee0*/  STL.64 [R1+0x250], R16 ;  /* 0x0002501001007387 */ /* 0x000fe80000100a00 */
[----:B------:R0:W-:Y:S04]  /*7ef0*/  STL.64 [R1+0x258], R18 ;  /* 0x0002581201007387 */ /* 0x0001e80000100a00 */
[----:B0-----:R-:W2:Y:S04]  /*7f00*/  LDL.LU.64 R18, [R1+0x650] ;  /* 0x0006500001127983 */ /* 0x001ea80000300a00 */
[----:B------:R-:W2:Y:S04]  /*7f10*/  LDL.LU.64 R16, [R1+0x648] ;  /* 0x0006480001107983 */ /* 0x000ea80000300a00 */
[----:B------:R0:W-:Y:S02]  /*7f20*/  STL.64 [R1+0x5d0], R6 ;  /* 0x0005d00601007387 */ /* 0x0001e40000100a00 */
[----:B0-----:R-:W-:-:S02]  /*7f30*/  IMAD.MOV.U32 R6, RZ, RZ, R12 ;  /* 0x000000ffff067224 */ /* 0x001fc400078e000c */
[----:B------:R-:W-:-:S05]  /*7f40*/  IMAD.MOV.U32 R7, RZ, RZ, R5 ;  /* 0x000000ffff077224 */ /* 0x000fca00078e0005 */
[----:B------:R0:W-:Y:S04]  /*7f50*/  STL.64 [R1+0x5e8], R6 ;  /* 0x0005e80601007387 */ /* 0x0001e80000100a00 */
[----:B0-----:R-:W3:Y:S01]  /*7f60*/  LDL.LU.64 R6, [R1+0x58] ;  /* 0x0000580001067983 */ /* 0x001ee20000300a00 */
[----:B--2---:R-:W-:Y:S03]  /*7f70*/  HMMA.16816.F32 R12, R8, R14, R16 ;  /* 0x0000000e080c723c */ /* 0x004fe60000001810 */
[----:B------:R-:W2:-:S15]  /*7f80*/  LDL.LU.64 R18, [R1+0x640] ;  /* 0x0006400001127983 */ /* 0x000e9e0000300a00 */
[----:B------:R-:W-:Y:S01]  /*7f90*/  NOP ;  /* 0x0000000000007918 */ /* 0x000fe20000000000 */
[----:B------:R-:W-:Y:S04]  /*7fa0*/  STL.64 [R1+0x290], R12 ;  /* 0x0002900c01007387 */ /* 0x000fe80000100a00 */
[----:B------:R0:W-:Y:S04]  /*7fb0*/  STL.64 [R1+0x298], R14 ;  /* 0x0002980e01007387 */ /* 0x0001e80000100a00 */
[----:B0-----:R-:W2:Y:S04]  /*7fc0*/  LDL.LU.64 R14, [R1+0x638] ;  /* 0x00063800010e7983 */ /* 0x001ea80000300a00 */
[----:B------:R-:W2:Y:S02]  /*7fd0*/  LDL.LU.64 R12, [R1+0x630] ;  /* 0x00063000010c7983 */ /* 0x000ea40000300a00 */
[----:B--2---:R-:W-:Y:S02]  /*7fe0*/  HMMA.16816.F32 R16, R8, R18, R12 ;  /* 0x000000120810723c */ /* 0x004fe4000000180c */
[----:B------:R-:W3:Y:S04]  /*7ff0*/  LDL.LU.64 R14, [R1+0x628] ;  /* 0x00062800010e7983 */ /* 0x000ee80000300a00 */
[----:B------:R-:W3:-:S13]  /*8000*/  LDL.LU.64 R12, [R1+0x620] ;  /* 0x00062000010c7983 */ /* 0x000eda0000300a00 */
[----:B------:R-:W-:Y:S04]  /*8010*/  STL.64 [R1+0x280], R16 ;  /* 0x0002801001007387 */ /* 0x000fe80000100a00 */
[----:B------:R0:W-:Y:S04]  /*8020*/  STL.64 [R1+0x288], R18 ;  /* 0x0002881201007387 */ /* 0x0001e80000100a00 */
[----:B0-----:R-:W2:Y:S04]  /*8030*/  LDL.LU.64 R18, [R1+0x618] ;  /* 0x0006180001127983 */ /* 0x001ea80000300a00 */
[----:B------:R-:W2:Y:S02]  /*8040*/  LDL.LU.64 R16, [R1+0x610] ;  /* 0x0006100001107983 */ /* 0x000ea40000300a00 */
[----:B--2---:R-:W-:-:S15]  /*8050*/  HMMA.16816.F32 R16, R8, R22, R16 ;  /* 0x000000160810723c */ /* 0x004fde0000001810 */
[----:B------:R-:W-:-:S04]  /*8060*/  NOP ;  /* 0x0000000000007918 */ /* 0x000fc80000000000 */
[----:B------:R-:W-:Y:S04]  /*8070*/  STL.64 [R1+0x270], R16 ;  /* 0x0002701001007387 */ /* 0x000fe80000100a00 */
[----:B------:R0:W-:Y:S04]  /*8080*/  STL.64 [R1+0x278], R18 ;  /* 0x0002781201007387 */ /* 0x0001e80000100a00 */
[----:B0-----:R-:W2:Y:S04]  /*8090*/  LDL.LU.64 R18, [R1+0x608] ;  /* 0x0006080001127983 */ /* 0x001ea80000300a00 */
[----:B------:R-:W2:Y:S04]  /*80a0*/  LDL.LU.64 R16, [R1+0x600] ;  /* 0x0006000001107983 */ /* 0x000ea80000300a00 */
[----:B------:R0:W-:Y:S04]  /*80b0*/  STL.64 [R1+0x5c8], R22 ;  /* 0x0005c81601007387 */ /* 0x0001e80000100a00 */
[----:B----4-:R1:W-:Y:S04]  /*80c0*/  STL [R1+0x5c0], R21 ;  /* 0x0005c01501007387 */ /* 0x0103e80000100800 */
[----:B------:R-:W4:Y:S01]  /*80d0*/  LDL.LU R20, [R1+0x100] ;  /* 0x0001000001147983 */ /* 0x000f220000300800 */
[----:B0-----:R-:W-:-:S02]  /*80e0*/  IMAD.MOV.U32 R22, RZ, RZ, R3 ;  /* 0x000000ffff167224 */ /* 0x001fc400078e0003 */
[----:B-1----:R-:W-:Y:S02]  /*80f0*/  IMAD.MOV.U32 R21, RZ, RZ, R2 ;  /* 0x000000ffff157224 */ /* 0x002fe400078e0002 */
[----:B------:R-:W3:Y:S04]  /*8100*/  LDL.LU R2, [R1+0x5fc] ;  /* 0x0005fc0001027983 */ /* 0x000ee80000300800 */
[----:B------:R-:W3:Y:S04]  /*8110*/  LDL.LU R3, [R1+0x5f8] ;  /* 0x0005f80001037983 */ /* 0x000ee80000300800 */
[----:B------:R-:W3:Y:S01]  /*8120*/  LDL.LU R23, [R1+0x10c] ;  /* 0x00010c0001177983 */ /* 0x000ee20000300800 */
[----:B--2---:R-:W-:Y:S03]  /*8130*/  HMMA.16816.F32 R16, R8, R26, R16 ;  /* 0x0000001a0810723c */ /* 0x004fe60000001810 */
[----:B---3--:R0:W-:Y:S04]  /*8140*/  STL.64 [R1+0x5e0], R22 ;  /* 0x0005e01601007387 */ /* 0x0081e80000100a00 */
[----:B----4-:R1:W-:Y:S01]  /*8150*/  STL.64 [R1+0x5d8], R20 ;  /* 0x0005d81401007387 */ /* 0x0103e20000100a00 */
[----:B0-----:R-:W-:-:S02]  /*8160*/  IMAD.MOV.U32 R22, RZ, RZ, R2 ;  /* 0x000000ffff167224 */ /* 0x001fc400078e0002 */
[----:B------:R-:W-:Y:S01]  /*8170*/  IMAD.MOV.U32 R23, RZ, RZ, R3 ;  /* 0x000000ffff177224 */ /* 0x000fe200078e0003 */
[----:B-1----:R-:W2:Y:S04]  /*8180*/  LDL.LU R20, [R1+0x130] ;  /* 0x0001300001147983 */ /* 0x002ea80000300800 */
[----:B------:R-:W2:Y:S04]  /*8190*/  LDL.LU R21, [R1+0x134] ;  /* 0x0001340001157983 */ /* 0x000ea80000300800 */
[----:B------:R-:W3:Y:S04]  /*81a0*/  LDL.LU R2, [R1+0x5f4] ;  /* 0x0005f40001027983 */ /* 0x000ee80000300800 */
[----:B------:R-:W4:Y:S04]  /*81b0*/  LDL.LU R3, [R1+0x5f0] ;  /* 0x0005f00001037983 */ /* 0x000f280000300800 */
[----:B------:R-:W2:Y:S04]  /*81c0*/  LDL.LU R8, [R1+0x1a0] ;  /* 0x0001a00001087983 */ /* 0x000ea80000300800 */
[----:B------:R-:W-:Y:S04]  /*81d0*/  STL.64 [R1+0x260], R16 ;  /* 0x0002601001007387 */ /* 0x000fe80000100a00 */
[----:B------:R-:W-:Y:S04]  /*81e0*/  STL.64 [R1+0x268], R18 ;  /* 0x0002681201007387 */ /* 0x000fe80000100a00 */
[----:B------:R-:W2:Y:S04]  /*81f0*/  LDL.LU R9, [R1+0x1a4] ;  /* 0x0001a40001097983 */ /* 0x000ea80000300800 */
[----:B------:R-:W2:Y:S04]  /*8200*/  LDL.LU R10, [R1+0x1a8] ;  /* 0x0001a800010a7983 */ /* 0x000ea80000300800 */
[----:B------:R-:W2:Y:S04]  /*8210*/  LDL.LU R11, [R1+0x1ac] ;  /* 0x0001ac00010b7983 */ /* 0x000ea80000300800 */
[----:B------:R4:W-:Y:S04]  /*8220*/  STL.64 [R1+0x588], R26 ;  /* 0x0005881a01007387 */ /* 0x0009e80000100a00 */
[----:B------:R-:W3:Y:S04]  /*8230*/  LDL.LU R24, [R1+0x170] ;  /* 0x0001700001187983 */ /* 0x000ee80000300800 */
[----:B------:R-:W3:Y:S01]  /*8240*/  LDL.LU R25, [R1+0x174] ;  /* 0x0001740001197983 */ /* 0x000ee20000300800 */
[----:B--2---:R-:W-:Y:S01]  /*8250*/  HMMA.16816.F32 R8, R12, R6, R8 ;  /* 0x000000060c08723c */ /* 0x004fe20000001808 */
[----:B----4-:R-:W-:-:S02]  /*8260*/  IMAD.MOV.U32 R26, RZ, RZ, R3 ;  /* 0x000000ffff1a7224 */ /* 0x010fc400078e0003 */
[----:B---3--:R-:W-:-:S15]  /*8270*/  IMAD.MOV.U32 R27, RZ, RZ, R2 ;  /* 0x000000ffff1b7224 */ /* 0x008fde00078e0002 */
[----:B------:R-:W-:Y:S01]  /*8280*/  NOP ;  /* 0x0000000000007918 */ /* 0x000fe20000000000 */
[----:B------:R-:W-:Y:S04]  /*8290*/  STL.64 [R1+0xb0], R8 ;  /* 0x0000b00801007387 */ /* 0x000fe80000100a00 */
[----:B------:R0:W-:Y:S02]  /*82a0*/  STL.64 [R1+0xb8], R10 ;  /* 0x0000b80a01007387 */ /* 0x0001e40000100a00 */
[----:B0-----:R-:W-:Y:S02]  /*82b0*/  IMAD.MOV.U32 R11, RZ, RZ, R6 ;  /* 0x000000ffff0b7224 */ /* 0x001fe400078e0006 */
[----:B------:R-:W-:Y:S02]  /*82c0*/  IMAD.MOV.U32 R10, RZ, RZ, R7 ;  /* 0x000000ffff0a7224 */ /* 0x000fe400078e0007 */
[----:B------:R-:W2:Y:S04]  /*82d0*/  LDL.LU.64 R6, [R1+0x5e8] ;  /* 0x0005e80001067983 */ /* 0x000ea80000300a00 */
[----:B------:R-:W3:Y:S04]  /*82e0*/  LDL.LU.64 R2, [R1+0x300] ;  /* 0x0003000001027983 */ /* 0x000ee80000300a00 */
[----:B------:R-:W4:Y:S01]  /*82f0*/  LDL.LU.64 R8, [R1+0x310] ;  /* 0x0003100001087983 */ /* 0x000f220000300a00 */
[----:B------:R-:W-:-:S02]  /*8300*/  IMAD.MOV.U32 R18, RZ, RZ, R4 ;  /* 0x000000ffff127224 */ /* 0x000fc400078e0004 */
[----:B------:R-:W-:-:S07]  /*8310*/  IMAD.MOV.U32 R19, RZ, RZ, R0 ;  /* 0x000000ffff137224 */ /* 0x000fce00078e0000 */
[----:B------:R-:W-:-:S15]  /*8320*/  HMMA.16816.F32 R16, R12, R18, R24 ;  /* 0x000000120c10723c */ /* 0x000fde0000001818 */
[----:B------:R-:W-:-:S04]  /*8330*/  NOP ;  /* 0x0000000000007918 */ /* 0x000fc80000000000 */
[----:B------:R0:W-:Y:S04]  /*8340*/  STL.64 [R1+0xc0], R16 ;  /* 0x0000c01001007387 */ /* 0x0001e80000100a00 */
[----:B------:R-:W-:Y:S04]  /*8350*/  STL.64 [R1+0xc8], R18 ;  /* 0x0000c81201007387 */ /* 0x000fe80000100a00 */
[----:B------:R1:W-:Y:S01]  /*8360*/  STL.64 [R1+0x5a8], R10 ;  /* 0x0005a80a01007387 */ /* 0x0003e20000100a00 */
[----:B0-----:R-:W0:Y:S01]  /*8370*/  LDC R16, c[0x0][0x3ac] ;  /* 0x0000eb00ff107b82 */ /* 0x001e220000000800 */
[C---:B--2---:R-:W-:Y:S02]  /*8380*/  HMMA.16816.F32 R4, R12.reuse, R6, R20 ;  /* 0x000000060c04723c */ /* 0x044fe40000001814 */
[----:B----4-:R-:W-:Y:S04]  /*8390*/  STL.64 [R1+0x5a0], R8 ;  /* 0x0005a00801007387 */ /* 0x010fe80000100a00 */
[----:B-1----:R-:W2:Y:S04]  /*83a0*/  LDL.LU.64 R10, [R1+0x18] ;  /* 0x00001800010a7983 */ /* 0x002ea80000300a00 */
[----:B------:R-:W4:Y:S04]  /*83b0*/  LDL.LU.64 R26, [R1+0x8] ;  /* 0x00000800011a7983 */ /* 0x000f280000300a00 */
[----:B------:R-:W2:Y:S04]  /*83c0*/  LDL.LU.64 R22, [R1+0x5e0] ;  /* 0x0005e00001167983 */ /* 0x000ea80000300a00 */
[----:B------:R-:W2:Y:S04]  /*83d0*/  LDL.LU.64 R20, [R1+0x5d8] ;  /* 0x0005d80001147983 */ /* 0x000ea80000300a00 */
[----:B------:R-:W-:Y:S04]  /*83e0*/  STL.64 [R1+0xd0], R4 ;  /* 0x0000d00401007387 */ /* 0x000fe80000100a00 */
[----:B------:R1:W-:Y:S04]  /*83f0*/  STL.64 [R1+0xd8], R6 ;  /* 0x0000d80601007387 */ /* 0x0003e80000100a00 */
[----:B-1----:R-:W2:Y:S04]  /*8400*/  LDL.LU.64 R6, [R1+0x5d0] ;  /* 0x0005d00001067983 */ /* 0x002ea80000300a00 */
[----:B------:R-:W3:Y:S04]  /*8410*/  LDL.LU.64 R24, [R1+0x318] ;  /* 0x0003180001187983 */ /* 0x000ee80000300a00 */
[----:B----4-:R-:W-:Y:S01]  /*8420*/  STL.64 [R1+0x5b8], R26 ;  /* 0x0005b81a01007387 */ /* 0x010fe20000100a00 */
[----:B--2---:R-:W-:Y:S03]  /*8430*/  HMMA.16816.F32 R20, R12, R6, R20 ;  /* 0x000000060c14723c */ /* 0x004fe60000001814 */
[----:B---3--:R1:W-:Y:S04]  /*8440*/  STL.64 [R1+0x5b0], R24 ;  /* 0x0005b01801007387 */ /* 0x0083e80000100a00 */
[----:B-1----:R-:W2:Y:S04]  /*8450*/  LDL.LU R24, [R1+0xf0] ;  /* 0x0000f00001187983 */ /* 0x002ea80000300800 */
[----:B------:R-:W2:Y:S04]  /*8460*/  LDL.LU R25, [R1+0xf4] ;  /* 0x0000f40001197983 */ /* 0x000ea80000300800 */
[----:B------:R-:W2:Y:S04]  /*8470*/  LDL.LU R26, [R1+0xf8] ;  /* 0x0000f800011a7983 */ /* 0x000ea80000300800 */
[----:B------:R-:W2:Y:S04]  /*8480*/  LDL.LU R27, [R1+0xfc] ;  /* 0x0000fc00011b7983 */ /* 0x000ea80000300800 */
[----:B------:R-:W-:Y:S04]  /*8490*/  STL.64 [R1+0xe0], R20 ;  /* 0x0000e01401007387 */ /* 0x000fe80000100a00 */
[----:B------:R1:W-:Y:S04]  /*84a0*/  STL.64 [R1+0xe8], R22 ;  /* 0x0000e81601007387 */ /* 0x0003e80000100a00 */
[----:B-1----:R-:W3:Y:S04]  /*84b0*/  LDL.LU.64 R22, [R1+0x5c8] ;  /* 0x0005c80001167983 */ /* 0x002ee80000300a00 */
[----:B------:R-:W4:Y:S01]  /*84c0*/  LDL.LU R21, [R1+0x5c0] ;  /* 0x0005c00001157983 */ /* 0x000f220000300800 */
[----:B------:R-:W-:-:S02]  /*84d0*/  IMAD.MOV.U32 R0, RZ, RZ, R6 ;  /* 0x000000ffff007224 */ /* 0x000fc400078e0006 */
[----:B------:R-:W-:Y:S02]  /*84e0*/  IMAD.MOV.U32 R29, RZ, RZ, R7 ;  /* 0x000000ffff1d7224 */ /* 0x000fe400078e0007 */
[----:B----4-:R-:W1:Y:S04]  /*84f0*/  LDSM.16.MT88.4 R4, [R21+UR5+0x9080] ;  /* 0x009080051504783b */ /* 0x010e680008004200 */
[----:B-1----:R-:W-:Y:S04]  /*8500*/  STL.64 [R1+0x570], R6 ;  /* 0x0005700601007387 */ /* 0x002fe80000100a00 */
[----:B------:R1:W-:Y:S04]  /*8510*/  STL.64 [R1+0x568], R4 ;  /* 0x0005680401007387 */ /* 0x0003e80000100a00 */
[----:B-1----:R-:W4:Y:S04]  /*8520*/  LDL.LU R4, [R1+0x1e0] ;  /* 0x0001e00001047983 */ /* 0x002f280000300800 */
[----:B------:R-:W4:Y:S04]  /*8530*/  LDL.LU R5, [R1+0x1e4] ;  /* 0x0001e40001057983 */ /* 0x000f280000300800 */
[----:B------:R-:W3:Y:S04]  /*8540*/  LDL.LU R6, [R1+0x1e8] ;  /* 0x0001e80001067983 */ /* 0x000ee80000300800 */
[----:B------:R-:W3:Y:S01]  /*8550*/  LDL.LU R7, [R1+0x1ec] ;  /* 0x0001ec0001077983 */ /* 0x000ee20000300800 */
[----:B--2---:R-:W-:Y:S03]  /*8560*/  HMMA.16816.F32 R24, R12, R10, R24 ;  /* 0x0000000a0c18723c */ /* 0x004fe60000001818 */
[----:B---3--:R-:W-:Y:S04]  /*8570*/  STL.64 [R1+0x580], R6 ;  /* 0x0005800601007387 */ /* 0x008fe80000100a00 */
[----:B----4-:R1:W-:Y:S04]  /*8580*/  STL.64 [R1+0x578], R4 ;  /* 0x0005780401007387 */ /* 0x0103e80000100a00 */
[----:B-1----:R-:W2:Y:S04]  /*8590*/  LDL.LU R4, [R1+0x1c0] ;  /* 0x0001c00001047983 */ /* 0x002ea80000300800 */
[----:B------:R-:W2:Y:S04]  /*85a0*/  LDL.LU R5, [R1+0x1c4] ;  /* 0x0001c40001057983 */ /* 0x000ea80000300800 */
[----:B------:R-:W3:Y:S04]  /*85b0*/  LDL.LU R6, [R1+0x1c8] ;  /* 0x0001c80001067983 */ /* 0x000ee80000300800 */
[----:B------:R-:W3:Y:S01]  /*85c0*/  LDL.LU R7, [R1+0x1cc] ;  /* 0x0001cc0001077983 */ /* 0x000ee20000300800 */
[----:B------:R-:W-:-:S02]  /*85d0*/  IMAD.MOV.U32 R18, RZ, RZ, R10 ;  /* 0x000000ffff127224 */ /* 0x000fc400078e000a */
[----:B------:R-:W-:Y:S01]  /*85e0*/  IMAD.MOV.U32 R17, RZ, RZ, R11 ;  /* 0x000000ffff117224 */ /* 0x000fe200078e000b */
[----:B---3--:R-:W-:Y:S04]  /*85f0*/  STL.64 [R1+0x598], R6 ;  /* 0x0005980601007387 */ /* 0x008fe80000100a00 */
[----:B--2---:R1:W-:Y:S04]  /*8600*/  STL.64 [R1+0x590], R4 ;  /* 0x0005900401007387 */ /* 0x0043e80000100a00 */
[----:B-1----:R-:W2:Y:S04]  /*8610*/  LDL.LU R4, [R1+0x160] ;  /* 0x0001600001047983 */ /* 0x002ea80000300800 */
[----:B------:R-:W2:Y:S04]  /*8620*/  LDL.LU R5, [R1+0x164] ;  /* 0x0001640001057983 */ /* 0x000ea80000300800 */
[----:B------:R-:W2:Y:S04]  /*8630*/  LDL.LU R6, [R1+0x168] ;  /* 0x0001680001067983 */ /* 0x000ea80000300800 */
[----:B------:R-:W2:Y:S04]  /*8640*/  LDL.LU R7, [R1+0x16c] ;  /* 0x00016c0001077983 */ /* 0x000ea80000300800 */
[----:B------:R-:W3:Y:S04]  /*8650*/  LDL.LU.64 R20, [R1+0x340] ;  /* 0x0003400001147983 */ /* 0x000ee80000300a00 */
[----:B------:R-:W-:Y:S04]  /*8660*/  STL.64 [R1+0xf0], R24 ;  /* 0x0000f01801007387 */ /* 0x000fe80000100a00 */
[----:B------:R1:W-:Y:S04]  /*8670*/  STL.64 [R1+0xf8], R26 ;  /* 0x0000f81a01007387 */ /* 0x0003e80000100a00 */
[----:B-1----:R-:W2:Y:S04]  /*8680*/  LDL.LU.64 R26, [R1+0x5b8] ;  /* 0x0005b800011a7983 */ /* 0x002ea80000300a00 */
[----:B------:R-:W4:Y:S04]  /*8690*/  LDL.LU.64 R24, [R1+0x5b0] ;  /* 0x0005b00001187983 */ /* 0x000f280000300a00 */
[----:B------:R-:W3:Y:S04]  /*86a0*/  LDL.LU.64 R10, [R1+0x5a8] ;  /* 0x0005a800010a7983 */ /* 0x000ee80000300a00 */
[----:B------:R-:W3:Y:S01]  /*86b0*/  LDL.LU.64 R8, [R1+0x5a0] ;  /* 0x0005a00001087983 */ /* 0x000ee20000300a00 */
[----:B0-----:R-:W-:-:S04]  /*86c0*/  IMAD.SHL.U32 R16, R16, 0x20, RZ ;  /* 0x0000002010107824 */ /* 0x001fc800078e00ff */
[----:B------:R-:W-:-:S05]  /*86d0*/  IMAD.WIDE R2, R16, 0x2, R2 ;  /* 0x0000000210027825 */ /* 0x000fca00078e0202 */
[----:B------:R-:W-:Y:S04]  /*86e0*/  STL [R1+0x430], R2 ;  /* 0x0004300201007387 */ /* 0x000fe80000100800 */
[----:B------:R-:W-:Y:S01]  /*86f0*/  STL [R1+0x42c], R3 ;  /* 0x00042c0301007387 */ /* 0x000fe20000100800 */
[----:B--2---:R-:W-:Y:S01]  /*8700*/  HMMA.16816.F32 R4, R12, R26, R4 ;  /* 0x0000001a0c04723c */ /* 0x004fe20000001804 */
[----:B---3--:R-:W-:-:S05]  /*8710*/  IMAD.WIDE R8, R16, 0x2, R8 ;  /* 0x0000000210087825 */ /* 0x008fca00078e0208 */
[----:B------:R-:W-:Y:S04]  /*8720*/  STL [R1+0x428], R8 ;  /* 0x0004280801007387 */ /* 0x000fe80000100800 */
[----:B------:R0:W-:Y:S04]  /*8730*/  STL [R1+0x424], R9 ;  /* 0x0004240901007387 */ /* 0x0001e80000100800 */
[----:B0-----:R-:W2:Y:S05]  /*8740*/  LDL.LU.64 R8, [R1+0x320] ;  /* 0x0003200001087983 */ /* 0x001eaa0000300a00 */
[----:B------:R-:W-:Y:S04]  /*8750*/  STL.64 [R1+0x160], R4 ;  /* 0x0001600401007387 */ /* 0x000fe80000100a00 */
[----:B------:R0:W-:Y:S04]  /*8760*/  STL.64 [R1+0x168], R6 ;  /* 0x0001680601007387 */ /* 0x0001e80000100a00 */
[----:B0-----:R-:W3:Y:S04]  /*8770*/  LDL.LU.64 R6, [R1+0x598] ;  /* 0x0005980001067983 */ /* 0x001ee80000300a00 */
[----:B------:R-:W3:Y:S01]  /*8780*/  LDL.LU.64 R4, [R1+0x590] ;  /* 0x0005900001047983 */ /* 0x000ee20000300a00 */
[----:B----4-:R-:W-:-:S04]  /*8790*/  IMAD.WIDE R2, R16, 0x2, R24 ;  /* 0x0000000210027825 */ /* 0x010fc800078e0218 */
[----:B------:R-:W-:Y:S02]  /*87a0*/  IMAD.MOV.U32 R28, RZ, RZ, R26 ;  /* 0x000000ffff1c7224 */ /* 0x000fe400078e001a */
[----:B------:R-:W-:Y:S02]  /*87b0*/  IMAD.MOV.U32 R19, RZ, RZ, R27 ;  /* 0x000000ffff137224 */ /* 0x000fe400078e001b */
[----:B------:R-:W4:Y:S04]  /*87c0*/  LDL.LU.64 R26, [R1+0x588] ;  /* 0x00058800011a7983 */ /* 0x000f280000300a00 */
[----:B------:R-:W-:Y:S04]  /*87d0*/  STL [R1+0x420], R2 ;  /* 0x0004200201007387 */ /* 0x000fe80000100800 */
[----:B------:R0:W-:Y:S04]  /*87e0*/  STL [R1+0x41c], R3 ;  /* 0x00041c0301007387 */ /* 0x0001e80000100800 */
[----:B0-----:R-:W4:Y:S04]  /*87f0*/  LDL.LU.64 R2, [R1+0x328] ;  /* 0x0003280001027983 */ /* 0x001f280000300a00 */
[----:B------:R-:W4:Y:S01]  /*8800*/  LDL.LU.64 R24, [R1+0x358] ;  /* 0x0003580001187983 */ /* 0x000f220000300a00 */
[----:B---3--:R-:W-:Y:S01]  /*8810*/  HMMA.16816.F32 R4, R12, R22, R4 ;  /* 0x000000160c04723c */ /* 0x008fe20000001804 */
[----:B--2---:R-:W-:-:S15]  /*8820*/  IMAD.WIDE R8, R16, 0x2, R8 ;  /* 0x0000000210087825 */ /* 0x004fde00078e0208 */
[----:B------:R-:W-:-:S03]  /*8830*/  NOP ;  /* 0x0000000000007918 */ /* 0x000fc60000000000 */
[----:B------:R-:W-:Y:S04]  /*8840*/  STL.64 [R1+0x1c0], R4 ;  /* 0x0001c00401007387 */ /* 0x000fe80000100a00 */
[----:B------:R0:W-:Y:S04]  /*8850*/  STL.64 [R1+0x1c8], R6 ;  /* 0x0001c80601007387 */ /* 0x0001e80000100a00 */
[----:B0-----:R-:W2:Y:S04]  /*8860*/  LDL.LU.64 R6, [R1+0x580] ;  /* 0x0005800001067983 */ /* 0x001ea80000300a00 */
[----:B------:R-:W2:Y:S04]  /*8870*/  LDL.LU.64 R4, [R1+0x578] ;  /* 0x0005780001047983 */ /* 0x000ea80000300a00 */
[----:B------:R-:W-:Y:S04]  /*8880*/  STL [R1+0x418], R8 ;  /* 0x0004180801007387 */ /* 0x000fe80000100800 */
[----:B------:R0:W-:Y:S04]  /*8890*/  STL [R1+0x324], R9 ;  /* 0x0003240901007387 */ /* 0x0001e80000100800 */
[----:B0-----:R-:W3:Y:S01]  /*88a0*/  LDL.LU.64 R8, [R1+0x330] ;  /* 0x0003300001087983 */ /* 0x001ee20000300a00 */
[----:B----4-:R-:W-:-:S05]  /*88b0*/  IMAD.WIDE R2, R16, 0x2, R2 ;  /* 0x0000000210027825 */ /* 0x010fca00078e0202 */
[----:B------:R-:W-:Y:S04]  /*88c0*/  STL [R1+0x320], R2 ;  /* 0x0003200201007387 */ /* 0x000fe80000100800 */
[----:B------:R0:W-:Y:S04]  /*88d0*/  STL [R1+0x31c], R3 ;  /* 0x00031c0301007387 */ /* 0x0001e80000100800 */
[----:B0-----:R-:W4:Y:S01]  /*88e0*/  LDL.LU.64 R2, [R1+0x338] ;  /* 0x0003380001027983 */ /* 0x001f220000300a00 */
[----:B--2---:R-:W-:Y:S03]  /*88f0*/  HMMA.16816.F32 R12, R12, R26, R4 ;  /* 0x0000001a0c0c723c */ /* 0x004fe60000001804 */
[----:B------:R-:W2:Y:S04]  /*8900*/  LDL.LU.64 R6, [R1+0x570] ;  /* 0x0005700001067983 */ /* 0x000ea80000300a00 */
[----:B------:R-:W2:Y:S01]  /*8910*/  LDL.LU.64 R4, [R1+0x568] ;  /* 0x0005680001047983 */ /* 0x000ea20000300a00 */
[----:B---3--:R-:W-:-:S11]  /*8920*/  IMAD.WIDE R8, R16, 0x2, R8 ;  /* 0x0000000210087825 */ /* 0x008fd600078e0208 */
[----:B------:R-:W-:Y:S04]  /*8930*/  STL.64 [R1+0x1e0], R12 ;  /* 0x0001e00c01007387 */ /* 0x000fe80000100a00 */
[----:B------:R0:W-:Y:S04]  /*8940*/  STL.64 [R1+0x1e8], R14 ;  /* 0x0001e80e01007387 */ /* 0x0001e80000100a00 */
[----:B0-----:R-:W3:Y:S04]  /*8950*/  LDL.LU.64 R14, [R1+0x348] ;  /* 0x00034800010e7983 */ /* 0x001ee80000300a00 */
[----:B------:R-:W2:Y:S04]  /*8960*/  LDL.LU.64 R12, [R1+0x350] ;  /* 0x00035000010c7983 */ /* 0x000ea80000300a00 */
[----:B------:R0:W-:Y:S04]  /*8970*/  STL.64 [R1+0x550], R26 ;  /* 0x0005501a01007387 */ /* 0x0001e80000100a00 */
[----:B------:R-:W-:Y:S04]  /*8980*/  STL.64 [R1+0x548], R24 ;  /* 0x0005481801007387 */ /* 0x000fe80000100a00 */
[----:B------:R-:W-:Y:S01]  /*8990*/  STL [R1+0x318], R8 ;  /* 0x0003180801007387 */ /* 0x000fe20000100800 */
[----:B0-----:R-:W-:-:S02]  /*89a0*/  IMAD.MOV.U32 R26, RZ, RZ, R11 ;  /* 0x000000ffff1a7224 */ /* 0x001fc400078e000b */
[----:B------:R-:W-:Y:S02]  /*89b0*/  IMAD.MOV.U32 R27, RZ, RZ, R10 ;  /* 0x000000ffff1b7224 */ /* 0x000fe400078e000a */
[C---:B------:R-:W-:Y:S02]  /*89c0*/  IMAD.WIDE R10, R16.reuse, 0x2, R20 ;  /* 0x00000002100a7825 */ /* 0x040fe400078e0214 */
[----:B------:R-:W2:Y:S02]  /*89d0*/  LDL.LU.64 R20, [R1+0x370] ;  /* 0x0003700001147983 */ /* 0x000ea40000300a00 */
[C---:B----4-:R-:W-:Y:S02]  /*89e0*/  IMAD.WIDE R2, R16.reuse, 0x2, R2 ;  /* 0x0000000210027825 */ /* 0x050fe400078e0202 */
[----:B------:R0:W-:Y:S04]  /*89f0*/  STL.64 [R1+0x530], R22 ;  /* 0x0005301601007387 */ /* 0x0001e80000100a00 */
[----:B--2---:R1:W-:Y:S04]  /*8a00*/  STL.64 [R1+0x528], R20 ;  /* 0x0005281401007387 */ /* 0x0043e80000100a00 */
[----:B0-----:R-:W2:Y:S04]  /*8a10*/  LDL.LU R22, [R1+0x48] ;  /* 0x0000480001167983 */ /* 0x001ea80000300800 */
[----:B------:R-:W2:Y:S04]  /*8a20*/  LDL.LU R23, [R1+0x4c] ;  /* 0x00004c0001177983 */ /* 0x000ea80000300800 */
[----:B------:R-:W-:Y:S04]  /*8a30*/  STL [R1+0x314], R9 ;  /* 0x0003140901007387 */ /* 0x000fe80000100800 */
[----:B------:R-:W-:Y:S04]  /*8a40*/  STL [R1+0x310], R2 ;  /* 0x0003100201007387 */ /* 0x000fe80000100800 */
[----:B------:R3:W-:Y:S04]  /*8a50*/  STL [R1+0x304], R3 ;  /* 0x0003040301007387 */ /* 0x0007e80000100800 */
[----:B-1----:R-:W4:Y:S01]  /*8a60*/  LDL.LU.64 R20, [R1+0x368] ;  /* 0x0003680001147983 */ /* 0x002f220000300a00 */
[----:B---3--:R-:W-:-:S03]  /*8a70*/  IMAD.WIDE R2, R16, 0x2, R14 ;  /* 0x0000000210027825 */ /* 0x008fc600078e020e */
[----:B--2---:R-:W-:Y:S04]  /*8a80*/  STL.64 [R1+0x560], R22 ;  /* 0x0005601601007387 */ /* 0x004fe80000100a00 */
[----:B----4-:R0:W-:Y:S04]  /*8a90*/  STL.64 [R1+0x558], R20 ;  /* 0x0005581401007387 */ /* 0x0101e80000100a00 */
[----:B0-----:R-:W2:Y:S04]  /*8aa0*/  LDL.LU R20, [R1+0x210] ;  /* 0x0002100001147983 */ /* 0x001ea80000300800 */
[----:B------:R-:W2:Y:S04]  /*8ab0*/  LDL.LU R21, [R1+0x214] ;  /* 0x0002140001157983 */ /* 0x000ea80000300800 */
[----:B------:R-:W2:Y:S04]  /*8ac0*/  LDL.LU R22, [R1+0x218] ;  /* 0x0002180001167983 */ /* 0x000ea80000300800 */
[----:B------:R-:W2:Y:S04]  /*8ad0*/  LDL.LU R23, [R1+0x21c] ;  /* 0x00021c0001177983 */ /* 0x000ea80000300800 */
[----:B------:R-:W-:Y:S04]  /*8ae0*/  STL [R1+0x300], R10 ;  /* 0x0003000a01007387 */ /* 0x000fe80000100800 */
[----:B------:R-:W3:Y:S01]  /*8af0*/  LDL.LU.64 R14, [R1+0x388] ;  /* 0x00038800010e7983 */ /* 0x000ee20000300a00 */
[C---:B------:R-:W-:Y:S01]  /*8b00*/  IMAD.WIDE R8, R16.reuse, 0x2, R12 ;  /* 0x0000000210087825 */ /* 0x040fe200078e020c */
[----:B--2---:R-:W-:Y:S02]  /*8b10*/  HMMA.16816.F32 R24, R4, R26, R20 ;  /* 0x0000001a0418723c */ /* 0x004fe40000001814 */
[----:B---3--:R0:W-:Y:S04]  /*8b20*/  STL.64 [R1+0x508], R14 ;  /* 0x0005080e01007387 */ /* 0x0081e80000100a00 */
[----:B0-----:R-:W2:Y:S04]  /*8b30*/  LDL.LU R14, [R1+0x38] ;  /* 0x00003800010e7983 */ /* 0x001ea80000300800 */
[----:B------:R-:W2:Y:S04]  /*8b40*/  LDL.LU R15, [R1+0x3c] ;  /* 0x00003c00010f7983 */ /* 0x000ea80000300800 */
[----:B------:R-:W-:Y:S04]  /*8b50*/  STL [R1+0x1ac], R11 ;  /* 0x0001ac0b01007387 */ /* 0x000fe80000100800 */
[----:B------:R-:W3:Y:S04]  /*8b60*/  LDL.LU.64 R22, [R1+0x560] ;  /* 0x0005600001167983 */ /* 0x000ee80000300a00 */
[----:B------:R-:W4:Y:S04]  /*8b70*/  LDL.LU.64 R20, [R1+0x558] ;  /* 0x0005580001147983 */ /* 0x000f280000300a00 */
[----:B------:R-:W-:Y:S04]  /*8b80*/  STL.64 [R1+0x90], R24 ;  /* 0x0000901801007387 */ /* 0x000fe80000100a00 */
[----:B------:R0:W-:Y:S04]  /*8b90*/  STL.64 [R1+0x98], R26 ;  /* 0x0000981a01007387 */ /* 0x0001e80000100a00 */
[----:B0-----:R-:W3:Y:S04]  /*8ba0*/  LDL.LU.64 R26, [R1+0x550] ;  /* 0x00055000011a7983 */ /* 0x001ee80000300a00 */
[----:B------:R-:W3:Y:S04]  /*8bb0*/  LDL.LU.64 R24, [R1+0x548] ;  /* 0x0005480001187983 */ /* 0x000ee80000300a00 */
[----:B------:R-:W4:Y:S04]  /*8bc0*/  LDL.LU.64 R12, [R1+0x380] ;  /* 0x00038000010c7983 */ /* 0x000f280000300a00 */
[----:B--2---:R-:W-:Y:S01]  /*8bd0*/  STL.64 [R1+0x540], R14 ;  /* 0x0005400e01007387 */ /* 0x004fe20000100a00 */
[----:B---3--:R-:W-:-:S03]  /*8be0*/  IMAD.WIDE R10, R16, 0x2, R24 ;  /* 0x00000002100a7825 */ /* 0x008fc600078e0218 */
[----:B----4-:R0:W-:Y:S04]  /*8bf0*/  STL.64 [R1+0x538], R12 ;  /* 0x0005380c01007387 */ /* 0x0101e80000100a00 */
[----:B0-----:R-:W2:Y:S04]  /*8c00*/  LDL.LU R12, [R1+0x220] ;  /* 0x00022000010c7983 */ /* 0x001ea80000300800 */
[----:B------:R-:W2:Y:S04]  /*8c10*/  LDL.LU R13, [R1+0x224] ;  /* 0x00022400010d7983 */ /* 0x000ea80000300800 */
[----:B------:R-:W2:Y:S04]  /*8c20*/  LDL.LU R14, [R1+0x228] ;  /* 0x00022800010e7983 */ /* 0x000ea80000300800 */
[----:B------:R-:W2:Y:S04]  /*8c30*/  LDL.LU R15, [R1+0x22c] ;  /* 0x00022c00010f7983 */ /* 0x000ea80000300800 */
[----:B------:R-:W3:Y:S04]  /*8c40*/  LDL.LU.64 R24, [R1+0x390] ;  /* 0x0003900001187983 */ /* 0x000ee80000300a00 */
[----:B------:R-:W-:Y:S04]  /*8c50*/  STL.64 [R1+0x518], R26 ;  /* 0x0005181a01007387 */ /* 0x000fe80000100a00 */
[----:B---3--:R0:W-:Y:S04]  /*8c60*/  STL.64 [R1+0x510], R24 ;  /* 0x0005101801007387 */ /* 0x0081e80000100a00 */
[----:B0-----:R-:W3:Y:S04]  /*8c70*/  LDL.LU R24, [R1+0x230] ;  /* 0x0002300001187983 */ /* 0x001ee80000300800 */
[----:B------:R-:W3:Y:S04]  /*8c80*/  LDL.LU R25, [R1+0x234] ;  /* 0x0002340001197983 */ /* 0x000ee80000300800 */
[----:B------:R-:W3:Y:S04]  /*8c90*/  LDL.LU R26, [R1+0x238] ;  /* 0x00023800011a7983 */ /* 0x000ee80000300800 */
[----:B------:R-:W3:Y:S04]  /*8ca0*/  LDL.LU R27, [R1+0x23c] ;  /* 0x00023c00011b7983 */ /* 0x000ee80000300800 */
[----:B------:R-:W-:Y:S04]  /*8cb0*/  STL [R1+0x1a8], R2 ;  /* 0x0001a80201007387 */ /* 0x000fe80000100800 */
[----:B------:R0:W-:Y:S04]  /*8cc0*/  STL [R1+0x1a4], R3 ;  /* 0x0001a40301007387 */ /* 0x0001e80000100800 */
[----:B0-----:R-:W4:Y:S04]  /*8cd0*/  LDL.LU.64 R2, [R1+0x360] ;  /* 0x0003600001027983 */ /* 0x001f280000300a00 */
[----:B------:R-:W-:Y:S04]  /*8ce0*/  STL [R1+0x1a0], R8 ;  /* 0x0001a00801007387 */ /* 0x000fe80000100800 */
[----:B------:R0:W-:Y:S02]  /*8cf0*/  STL [R1+0x19c], R9 ;  /* 0x00019c0901007387 */ /* 0x0001e40000100800 */
[----:B0-----:R-:W-:-:S02]  /*8d00*/  IMAD.WIDE R8, R16, 0x2, R20 ;  /* 0x0000000210087825 */ /* 0x001fc400078e0214 */
[----:B--2---:R-:W-:Y:S01]  /*8d10*/  HMMA.16816.F32 R20, R4, R22, R12 ;  /* 0x000000160414723c */ /* 0x004fe2000000180c */
[----:B------:R-:W-:Y:S04]  /*8d20*/  STL [R1+0x198], R10 ;  /* 0x0001980a01007387 */ /* 0x000fe80000100800 */
[----:B------:R-:W-:Y:S04]  /*8d30*/  STL [R1+0x194], R11 ;  /* 0x0001940b01007387 */ /* 0x000fe80000100800 */
[----:B------:R-:W3:Y:S04]  /*8d40*/  LDL.LU.64 R14, [R1+0x540] ;  /* 0x00054000010e7983 */ /* 0x000ee80000300a00 */
[----:B------:R-:W2:Y:S06]  /*8d50*/  LDL.LU.64 R12, [R1+0x538] ;  /* 0x00053800010c7983 */ /* 0x000eac0000300a00 */
[----:B------:R-:W-:Y:S04]  /*8d60*/  STL.64 [R1+0x80], R20 ;  /* 0x0000801401007387 */ /* 0x000fe80000100a00 */
[----:B------:R0:W-:Y:S04]  /*8d70*/  STL.64 [R1+0x88], R22 ;  /* 0x0000881601007387 */ /* 0x0001e80000100a00 */
[----:B0-----:R-:W2:Y:S04]  /*8d80*/  LDL.LU.64 R22, [R1+0x530] ;  /* 0x0005300001167983 */ /* 0x001ea80000300a00 */
[----:B------:R-:W2:Y:S01]  /*8d90*/  LDL.LU.64 R20, [R1+0x528] ;  /* 0x0005280001147983 */ /* 0x000ea20000300a00 */
[----:B----4-:R-:W-:-:S05]  /*8da0*/  IMAD.WIDE R2, R16, 0x2, R2 ;  /* 0x0000000210027825 */ /* 0x010fca00078e0202 */
[----:B------:R-:W-:Y:S01]  /*8db0*/  STL [R1+0x190], R2 ;  /* 0x0001900201007387 */ /* 0x000fe20000100800 */
[----:B--2---:R-:W-:-:S03]  /*8dc0*/  IMAD.WIDE R10, R16, 0x2, R20 ;  /* 0x00000002100a7825 */ /* 0x004fc600078e0214 */
[----:B------:R-:W2:Y:S04]  /*8dd0*/  LDL.LU.64 R20, [R1+0x3a0] ;  /* 0x0003a00001147983 */ /* 0x000ea80000300a00 */
[----:B------:R0:W-:Y:S02]  /*8de0*/  STL.64 [R1+0x4f0], R22 ;  /* 0x0004f01601007387 */ /* 0x0001e40000100a00 */
[----:B0-----:R-:W-:Y:S02]  /*8df0*/  IMAD.MOV.U32 R22, RZ, RZ, R0 ;  /* 0x000000ffff167224 */ /* 0x001fe400078e0000 */
[----:B------:R-:W-:Y:S01]  /*8e00*/  IMAD.MOV.U32 R23, RZ, RZ, R29 ;  /* 0x000000ffff177224 */ /* 0x000fe200078e001d */
[----:B--2---:R0:W-:Y:S04]  /*8e10*/  STL.64 [R1+0x4e8], R20 ;  /* 0x0004e81401007387 */ /* 0x0041e80000100a00 */
[----:B0-----:R-:W2:Y:S04]  /*8e20*/  LDL.LU.64 R20, [R1+0x398] ;  /* 0x0003980001147983 */ /* 0x001ea80000300a00 */
[----:B------:R-:W4:Y:S04]  /*8e30*/  LDL.LU R0, [R1+0x524] ;  /* 0x0005240001007983 */ /* 0x000f280000300800 */
[----:B------:R-:W2:Y:S04]  /*8e40*/  LDL.LU R29, [R1+0x520] ;  /* 0x00052000011d7983 */ /* 0x000ea80000300800 */
[----:B------:R0:W-:Y:S04]  /*8e50*/  STL [R1+0x17c], R3 ;  /* 0x00017c0301007387 */ /* 0x0001e80000100800 */
[----:B0-----:R-:W2:Y:S04]  /*8e60*/  LDL.LU.64 R2, [R1+0x378] ;  /* 0x0003780001027983 */ /* 0x001ea80000300a00 */
[----:B------:R-:W-:Y:S04]  /*8e70*/  STL [R1+0x178], R8 ;  /* 0x0001780801007387 */ /* 0x000fe80000100800 */
[----:B------:R0:W-:Y:S04]  /*8e80*/  STL [R1+0x174], R9 ;  /* 0x0001740901007387 */ /* 0x0001e80000100800 */
[----:B------:R-:W-:Y:S04]  /*8e90*/  STL [R1+0x170], R10 ;  /* 0x0001700a01007387 */ /* 0x000fe80000100800 */
[----:B------:R-:W-:Y:S01]  /*8ea0*/  STL [R1+0x15c], R11 ;  /* 0x00015c0b01007387 */ /* 0x000fe20000100800 */
[----:B0-----:R-:W-:-:S02]  /*8eb0*/  IMAD.WIDE R8, R16, 0x2, R12 ;  /* 0x0000000210087825 */ /* 0x001fc400078e020c */
[----:B---3--:R-:W-:Y:S01]  /*8ec0*/  HMMA.16816.F32 R12, R4, R14, R24 ;  /* 0x0000000e040c723c */ /* 0x008fe20000001818 */
[----:B------:R-:W3:Y:S04]  /*8ed0*/  LDL.LU.64 R26, [R1+0x518] ;  /* 0x00051800011a7983 */ /* 0x000ee80000300a00 */
[----:B------:R-:W3:-:S14]  /*8ee0*/  LDL.LU.64 R24, [R1+0x510] ;  /* 0x0005100001187983 */ /* 0x000edc0000300a00 */
[----:B------:R-:W-:Y:S04]  /*8ef0*/  STL.64 [R1+0x70], R12 ;  /* 0x0000700c01007387 */ /* 0x000fe80000100a00 */
[----:B------:R0:W-:Y:S04]  /*8f00*/  STL.64 [R1+0x78], R14 ;  /* 0x0000780e01007387 */ /* 0x0001e80000100a00 */
[----:B0-----:R-:W4:Y:S01]  /*8f10*/  LDL.LU.64 R14, [R1+0x508] ;  /* 0x00050800010e7983 */ /* 0x001f220000300a00 */
[----:B--2---:R-:W-:-:S05]  /*8f20*/  IMAD.WIDE R2, R16, 0x2, R2 ;  /* 0x0000000210027825 */ /* 0x004fca00078e0202 */
[----:B------:R-:W-:Y:S04]  /*8f30*/  STL [R1+0x158], R2 ;  /* 0x0001580201007387 */ /* 0x000fe80000100800 */
[----:B------:R3:W-:Y:S04]  /*8f40*/  STL [R1+0x154], R3 ;  /* 0x0001540301007387 */ /* 0x0007e80000100800 */
[----:B------:R-:W-:Y:S04]  /*8f50*/  STL [R1+0x150], R8 ;  /* 0x0001500801007387 */ /* 0x000fe80000100800 */
[----:B------:R-:W-:Y:S04]  /*8f60*/  STL [R1+0x13c], R9 ;  /* 0x00013c0901007387 */ /* 0x000fe80000100800 */
[----:B------:R-:W2:Y:S01]  /*8f70*/  LDL.LU.64 R12, [R1+0x3a8] ;  /* 0x0003a800010c7983 */ /* 0x000ea20000300a00 */
[----:B---3--:R-:W-:-:S03]  /*8f80*/  IMAD.WIDE R2, R16, 0x2, R24 ;  /* 0x0000000210027825 */ /* 0x008fc600078e0218 */
[----:B------:R-:W3:Y:S04]  /*8f90*/  LDL.LU.64 R24, [R1+0x3d0] ;  /* 0x0003d00001187983 */ /* 0x000ee80000300a00 */
[----:B------:R0:W-:Y:S02]  /*8fa0*/  STL.64 [R1+0x4b0], R26 ;  /* 0x0004b01a01007387 */ /* 0x0001e40000100a00 */
[----:B0-----:R-:W-:Y:S02]  /*8fb0*/  IMAD.MOV.U32 R26, RZ, RZ, R28 ;  /* 0x000000ffff1a7224 */ /* 0x001fe400078e001c */
[----:B------:R-:W-:Y:S01]  /*8fc0*/  IMAD.MOV.U32 R27, RZ, RZ, R19 ;  /* 0x000000ffff1b7224 */ /* 0x000fe200078e0013 */
[----:B---3--:R0:W-:Y:S04]  /*8fd0*/  STL.64 [R1+0x4a8], R24 ;  /* 0x0004a81801007387 */ /* 0x0081e80000100a00 */
[----:B------:R-:W3:Y:S04]  /*8fe0*/  LDL.LU R28, [R1+0x500] ;  /* 0x00050000011c7983 */ /* 0x000ee80000300800 */
[----:B------:R1:W-:Y:S04]  /*8ff0*/  STL.64 [R1+0x4f8], R26 ;  /* 0x0004f81a01007387 */ /* 0x0003e80000100a00 */
[----:B0-----:R-:W2:Y:S04]  /*9000*/  LDL.LU R24, [R1+0x240] ;  /* 0x0002400001187983 */ /* 0x001ea80000300800 */
[----:B------:R-:W2:Y:S04]  /*9010*/  LDL.LU R25, [R1+0x244] ;  /* 0x0002440001197983 */ /* 0x000ea80000300800 */
[----:B-1----:R-:W2:Y:S04]  /*9020*/  LDL.LU R26, [R1+0x248] ;  /* 0x00024800011a7983 */ /* 0x002ea80000300800 */
[----:B------:R-:W2:Y:S01]  /*9030*/  LDL.LU R27, [R1+0x24c] ;  /* 0x00024c00011b7983 */ /* 0x000ea20000300800 */
[----:B------:R-:W-:-:S04]  /*9040*/  IMAD.WIDE R8, R16, 0x2, R20 ;  /* 0x0000000210087825 */ /* 0x000fc800078e0214 */
[----:B----4-:R-:W-:-:S05]  /*9050*/  IMAD.WIDE R10, R16, 0x2, R14 ;  /* 0x00000002100a7825 */ /* 0x010fca00078e020e */
[----:B------:R-:W-:Y:S04]  /*9060*/  STL [R1+0x138], R10 ;  /* 0x0001380a01007387 */ /* 0x000fe80000100800 */
[----:B------:R-:W-:Y:S04]  /*9070*/  STL [R1+0x134], R11 ;  /* 0x0001340b01007387 */ /* 0x000fe80000100800 */
[----:B------:R-:W4:Y:S01]  /*9080*/  LDL.LU.64 R14, [R1+0x3b0] ;  /* 0x0003b000010e7983 */ /* 0x000f220000300a00 */
[----:B--2---:R-:W-:Y:S03]  /*9090*/  HMMA.16816.F32 R20, R4, R22, R24 ;  /* 0x000000160414723c */ /* 0x004fe60000001818 */
[----:B------:R-:W2:-:S15]  /*90a0*/  LDL.LU.64 R26, [R1+0x4f8] ;  /* 0x0004f800011a7983 */ /* 0x000e9e0000300a00 */
[----:B------:R-:W-:Y:S01]  /*90b0*/  NOP ;  /* 0x0000000000007918 */ /* 0x000fe20000000000 */
[----:B------:R-:W-:Y:S04]  /*90c0*/  STL.64 [R1+0x60], R20 ;  /* 0x0000601401007387 */ /* 0x000fe80000100a00 */
[----:B------:R0:W-:Y:S04]  /*90d0*/  STL.64 [R1+0x68], R22 ;  /* 0x0000681601007387 */ /* 0x0001e80000100a00 */
[----:B0-----:R-:W3:Y:S04]  /*90e0*/  LDL.LU.64 R22, [R1+0x4f0] ;  /* 0x0004f00001167983 */ /* 0x001ee80000300a00 */
[----:B------:R-:W3:Y:S04]  /*90f0*/  LDL.LU.64 R20, [R1+0x4e8] ;  /* 0x0004e80001147983 */ /* 0x000ee80000300a00 */
[----:B------:R-:W4:Y:S04]  /*9100*/  LDL.LU.64 R24, [R1+0x3c8] ;  /* 0x0003c80001187983 */ /* 0x000f280000300a00 */
[----:B--2---:R0:W-:Y:S02]  /*9110*/  STL.64 [R1+0x4d0], R26 ;  /* 0x0004d01a01007387 */ /* 0x0041e40000100a00 */
[----:B0-----:R-:W-:-:S02]  /*9120*/  IMAD.MOV.U32 R26, RZ, RZ, R18 ;  /* 0x000000ffff1a7224 */ /* 0x001fc400078e0012 */
[----:B---3--:R-:W-:Y:S01]  /*9130*/  IMAD.WIDE R10, R16, 0x2, R20 ;  /* 0x00000002100a7825 */ /* 0x008fe200078e0214 */
[----:B----4-:R-:W-:Y:S04]  /*9140*/  STL.64 [R1+0x4c8], R24 ;  /* 0x0004c81801007387 */ /* 0x010fe80000100a00 */
[----:B------:R-:W-:Y:S04]  /*9150*/  STL [R1+0x130], R2 ;  /* 0x0001300201007387 */ /* 0x000fe80000100800 */
[----:B------:R-:W-:Y:S04]  /*9160*/  STL [R1+0x10c], R3 ;  /* 0x00010c0301007387 */ /* 0x000fe80000100800 */
[----:B------:R-:W-:Y:S04]  /*9170*/  STL [R1+0x104], R8 ;  /* 0x0001040801007387 */ /* 0x000fe80000100800 */
[----:B------:R-:W2:Y:S04]  /*9180*/  LDL.LU.64 R18, [R1+0x3f0] ;  /* 0x0003f00001127983 */ /* 0x000ea80000300a00 */
[----:B------:R-:W3:Y:S04]  /*9190*/  LDL.LU.64 R20, [R1+0x3e8] ;  /* 0x0003e80001147983 */ /* 0x000ee80000300a00 */
[----:B------:R-:W-:Y:S04]  /*91a0*/  STL.64 [R1+0x4c0], R22 ;  /* 0x0004c01601007387 */ /* 0x000fe80000100a00 */
[----:B---3--:R0:W-:Y:S04]  /*91b0*/  STL.64 [R1+0x4b8], R20 ;  /* 0x0004b81401007387 */ /* 0x0081e80000100a00 */
[----:B0-----:R-:W3:Y:S04]  /*91c0*/  LDL.LU R20, [R1+0x1f0] ;  /* 0x0001f00001147983 */ /* 0x001ee80000300800 */
[----:B------:R-:W3:Y:S04]  /*91d0*/  LDL.LU R21, [R1+0x1f4] ;  /* 0x0001f40001157983 */ /* 0x000ee80000300800 */
[----:B------:R-:W4:Y:S04]  /*91e0*/  LDL.LU R22, [R1+0x1f8] ;  /* 0x0001f80001167983 */ /* 0x000f280000300800 */
[----:B------:R-:W4:Y:S01]  /*91f0*/  LDL.LU R23, [R1+0x1fc] ;  /* 0x0001fc0001177983 */ /* 0x000f220000300800 */
[----:B------:R-:W-:-:S03]  /*9200*/  IMAD.MOV.U32 R27, RZ, RZ, R17 ;  /* 0x000000ffff1b7224 */ /* 0x000fc600078e0011 */
[----:B----4-:R-:W-:Y:S04]  /*9210*/  STL.64 [R1+0x4e0], R22 ;  /* 0x0004e01601007387 */ /* 0x010fe80000100a00 */
[----:B---3--:R0:W-:Y:S04]  /*9220*/  STL.64 [R1+0x4d8], R20 ;  /* 0x0004d81401007387 */ /* 0x0081e80000100a00 */
[----:B0-----:R-:W3:Y:S04]  /*9230*/  LDL.LU R20, [R1+0x200] ;  /* 0x0002000001147983 */ /* 0x001ee80000300800 */
[----:B------:R-:W3:Y:S04]  /*9240*/  LDL.LU R21, [R1+0x204] ;  /* 0x0002040001157983 */ /* 0x000ee80000300800 */
[----:B------:R-:W3:Y:S04]  /*9250*/  LDL.LU R22, [R1+0x208] ;  /* 0x0002080001167983 */ /* 0x000ee80000300800 */
[----:B------:R-:W3:Y:S01]  /*9260*/  LDL.LU R23, [R1+0x20c] ;  /* 0x00020c0001177983 */ /* 0x000ee20000300800 */
[----:B------:R-:W-:-:S03]  /*9270*/  IMAD.WIDE R2, R16, 0x2, R12 ;  /* 0x0000000210027825 */ /* 0x000fc600078e020c */
[----:B------:R0:W-:Y:S04]  /*9280*/  STL [R1+0x5c], R9 ;  /* 0x00005c0901007387 */ /* 0x0001e80000100800 */
[----:B------:R-:W-:Y:S04]  /*9290*/  STL [R1+0x108], R10 ;  /* 0x0001080a01007387 */ /* 0x000fe80000100800 */
[----:B------:R1:W-:Y:S01]  /*92a0*/  STL [R1+0x100], R11 ;  /* 0x0001000b01007387 */ /* 0x0003e20000100800 */
[----:B0-----:R-:W-:-:S03]  /*92b0*/  IMAD.WIDE R8, R16, 0x2, R14 ;  /* 0x0000000210087825 */ /* 0x001fc600078e020e */
[----:B-1----:R-:W4:Y:S04]  /*92c0*/  LDL.LU.64 R10, [R1+0x3b8] ;  /* 0x0003b800010a7983 */ /* 0x002f280000300a00 */
[----:B------:R-:W2:Y:S04]  /*92d0*/  LDL.LU R12, [R1+0xa0] ;  /* 0x0000a000010c7983 */ /* 0x000ea80000300800 */
[----:B------:R-:W2:Y:S04]  /*92e0*/  LDL.LU R13, [R1+0xa4] ;  /* 0x0000a400010d7983 */ /* 0x000ea80000300800 */
[----:B------:R-:W2:Y:S04]  /*92f0*/  LDL.LU R14, [R1+0xa8] ;  /* 0x0000a800010e7983 */ /* 0x000ea80000300800 */
[----:B------:R-:W2:Y:S01]  /*9300*/  LDL.LU R15, [R1+0xac] ;  /* 0x0000ac00010f7983 */ /* 0x000ea20000300800 */
[----:B---3--:R-:W-:Y:S03]  /*9310*/  HMMA.16816.F32 R24, R4, R26, R20 ;  /* 0x0000001a0418723c */ /* 0x008fe60000001814 */
[----:B------:R-:W3:Y:S04]  /*9320*/  LDL.LU.64 R22, [R1+0x4e0] ;  /* 0x0004e00001167983 */ /* 0x000ee80000300a00 */
[----:B------:R-:W3:-:S12]  /*9330*/  LDL.LU.64 R20, [R1+0x4d8] ;  /* 0x0004d80001147983 */ /* 0x000ed80000300a00 */
[----:B------:R-:W-:Y:S04]  /*9340*/  STL.64 [R1+0x200], R24 ;  /* 0x0002001801007387 */ /* 0x000fe80000100a00 */
[----:B------:R0:W-:Y:S04]  /*9350*/  STL.64 [R1+0x208], R26 ;  /* 0x0002081a01007387 */ /* 0x0001e80000100a00 */
[----:B0-----:R-:W3:Y:S04]  /*9360*/  LDL.LU.64 R26, [R1+0x4d0] ;  /* 0x0004d000011a7983 */ /* 0x001ee80000300a00 */
[----:B------:R-:W2:Y:S04]  /*9370*/  LDL.LU.64 R24, [R1+0x4c8] ;  /* 0x0004c80001187983 */ /* 0x000ea80000300a00 */
[----:B------:R-:W-:Y:S04]  /*9380*/  STL [R1+0x50], R2 ;  /* 0x0000500201007387 */ /* 0x000fe80000100800 */
[----:B------:R0:W-:Y:S04]  /*9390*/  STL [R1+0x44], R3 ;  /* 0x0000440301007387 */ /* 0x0001e80000100800 */
[----:B0-----:R-:W3:Y:S04]  /*93a0*/  LDL.LU.64 R2, [R1+0x3c0] ;  /* 0x0003c00001027983 */ /* 0x001ee80000300a00 */
[----:B------:R-:W-:Y:S04]  /*93b0*/  STL [R1+0x54], R8 ;  /* 0x0000540801007387 */ /* 0x000fe80000100800 */
[----:B------:R2:W-:Y:S01]  /*93c0*/  STL [R1+0x48], R9 ;  /* 0x0000480901007387 */ /* 0x0005e20000100800 */
[----:B----4-:R-:W-:-:S05]  /*93d0*/  IMAD.WIDE R10, R16, 0x2, R10 ;  /* 0x00000002100a7825 */ /* 0x010fca00078e020a */
[----:B------:R-:W-:Y:S04]  /*93e0*/  STL [R1+0x58], R10 ;  /* 0x0000580a01007387 */ /* 0x000fe80000100800 */
[----:B------:R-:W-:Y:S01]  /*93f0*/  STL [R1+0x4c], R11 ;  /* 0x00004c0b01007387 */ /* 0x000fe20000100800 */
[----:B--2---:R-:W-:Y:S02]  /*9400*/  IMAD.WIDE R8, R16, 0x2, R24 ;  /* 0x0000000210087825 */ /* 0x004fe400078e0218 */
[----:B---3--:R-:W-:Y:S01]  /*9410*/  HMMA.16816.F32 R24, R4, R26, R20 ;  /* 0x0000001a0418723c */ /* 0x008fe20000001814 */
[----:B------:R-:W2:Y:S04]  /*9420*/  LDL.LU.64 R22, [R1+0x4c0] ;  /* 0x0004c00001167983 */ /* 0x000ea80000300a00 */
[----:B------:R-:W3:-:S14]  /*9430*/  LDL.LU.64 R20, [R1+0x4b8] ;  /* 0x0004b80001147983 */ /* 0x000edc0000300a00 */
[----:B------:R-:W-:Y:S04]  /*9440*/  STL.64 [R1+0x1f0], R24 ;  /* 0x0001f01801007387 */ /* 0x000fe80000100a00 */
[----:B------:R0:W-:Y:S04]  /*9450*/  STL.64 [R1+0x1f8], R26 ;  /* 0x0001f81a01007387 */ /* 0x0001e80000100a00 */
[----:B0-----:R-:W4:Y:S04]  /*9460*/  LDL.LU.64 R26, [R1+0x4b0] ;  /* 0x0004b000011a7983 */ /* 0x001f280000300a00 */
[----:B------:R-:W2:Y:S01]  /*9470*/  LDL.LU.64 R24, [R1+0x4a8] ;  /* 0x0004a80001187983 */ /* 0x000ea20000300a00 */
[----:B------:R-:W-:-:S05]  /*9480*/  IMAD.WIDE R2, R16, 0x2, R2 ;  /* 0x0000000210027825 */ /* 0x000fca00078e0202 */
[----:B------:R0:W-:Y:S01]  /*9490*/  STL [R1+0x8], R2 ;  /* 0x0000080201007387 */ /* 0x0001e20000100800 */
[----:B--2---:R-:W-:-:S04]  /*94a0*/  IMAD.WIDE R10, R16, 0x2, R24 ;  /* 0x00000002100a7825 */ /* 0x004fc800078e0218 */
[----:B------:R-:W-:Y:S02]  /*94b0*/  IMAD.MOV.U32 R25, RZ, RZ, R3 ;  /* 0x000000ffff197224 */ /* 0x000fe400078e0003 */
[----:B0-----:R-:W2:Y:S04]  /*94c0*/  LDL.LU.64 R2, [R1+0x3d8] ;  /* 0x0003d80001027983 */ /* 0x001ea80000300a00 */
[----:B------:R0:W-:Y:S04]  /*94d0*/  STL [R1+0x40], R8 ;  /* 0x0000400801007387 */ /* 0x0001e80000100800 */
[----:B------:R1:W-:Y:S04]  /*94e0*/  STL [R1], R9 ;  /* 0x0000000901007387 */ /* 0x0003e80000100800 */
[----:B------:R3:W-:Y:S01]  /*94f0*/  STL [R1+0x4], R10 ;  /* 0x0000040a01007387 */ /* 0x0007e20000100800 */
[----:B0-----:R-:W-:-:S03]  /*9500*/  IMAD.MOV.U32 R8, RZ, RZ, R28 ;  /* 0x000000ffff087224 */ /* 0x001fc600078e001c */
[----:B------:R-:W4:Y:S01]  /*9510*/  LDL.LU R28, [R1+0x4a0] ;  /* 0x0004a000011c7983 */ /* 0x000f220000300800 */
[----:B-1----:R-:W-:-:S03]  /*9520*/  IMAD.MOV.U32 R9, RZ, RZ, R29 ;  /* 0x000000ffff097224 */ /* 0x002fc600078e001d */
[----:B------:R-:W4:Y:S04]  /*9530*/  LDL.LU R29, [R1+0x49c] ;  /* 0x00049c00011d7983 */ /* 0x000f280000300800 */
[----:B---3--:R-:W3:Y:S01]  /*9540*/  LDL.LU R10, [R1+0x1d8] ;  /* 0x0001d800010a7983 */ /* 0x008ee20000300800 */
[----:B------:R-:W-:Y:S02]  /*9550*/  IMAD.MOV.U32 R24, RZ, RZ, R11 ;  /* 0x000000ffff187224 */ /* 0x000fe400078e000b */
[----:B------:R-:W-:Y:S02]  /*9560*/  IMAD.MOV.U32 R11, RZ, RZ, R0 ;  /* 0x000000ffff0b7224 */ /* 0x000fe400078e0000 */
[----:B------:R0:W5:Y:S01]  /*9570*/  LDL.LU R0, [R1+0x498] ;  /* 0x0004980001007983 */ /* 0x0001620000300800 */
[----:B--2---:R-:W-:-:S04]  /*9580*/  IMAD.WIDE R2, R16, 0x2, R2 ;  /* 0x0000000210027825 */ /* 0x004fc800078e0202 */
[C---:B---3--:R-:W-:Y:S08]  /*9590*/  HMMA.16816.F32 R8, R4.reuse, R22, R8 ;  /* 0x000000160408723c */ /* 0x048ff00000001808 */
[----:B----4-:R-:W-:Y:S01]  /*95a0*/  HMMA.16816.F32 R4, R4, R26, R12 ;  /* 0x0000001a0404723c */ /* 0x010fe2000000180c */
[----:B------:R-:W-:Y:S01]  /*95b0*/  IMAD.MOV.U32 R23, RZ, RZ, R2 ;  /* 0x000000ffff177224 */ /* 0x000fe200078e0002 */
[----:B------:R-:W1:Y:S01]  /*95c0*/  LDC R12, c[0x0][0x3a8] ;  /* 0x0000ea00ff0c7b82 */ /* 0x000e620000000800 */
[----:B------:R-:W-:-:S02]  /*95d0*/  IMAD.MOV.U32 R22, RZ, RZ, R3 ;  /* 0x000000ffff167224 */ /* 0x000fc400078e0003 */
[----:B------:R-:W-:-:S06]  /*95e0*/  IMAD.WIDE R2, R16, 0x2, R28 ;  /* 0x0000000210027825 */ /* 0x000fcc00078e021c */
[----:B------:R2:W-:Y:S04]  /*95f0*/  STL.64 [R1+0x1d0], R8 ;  /* 0x0001d00801007387 */ /* 0x0005e80000100a00 */
[----:B------:R3:W-:Y:S04]  /*9600*/  STL.64 [R1+0x1d8], R10 ;  /* 0x0001d80a01007387 */ /* 0x0007e80000100a00 */
[----:B------:R-:W4:Y:S01]  /*9610*/  LDL.LU.64 R28, [R1+0x490] ;  /* 0x00049000011c7983 */ /* 0x000f220000300a00 */
[----:B--2---:R-:W-:-:S04]  /*9620*/  IMAD.WIDE R8, R16, 0x2, R18 ;  /* 0x0000000210087825 */ /* 0x004fc800078e0212 */
[----:B---3--:R-:W-:-:S04]  /*9630*/  IMAD.WIDE R10, R16, 0x2, R20 ;  /* 0x00000002100a7825 */ /* 0x008fc800078e0214 */
[----:B------:R-:W-:Y:S02]  /*9640*/  IMAD.MOV.U32 R20, RZ, RZ, R10 ;  /* 0x000000ffff147224 */ /* 0x000fe400078e000a */
[----:B------:R-:W-:Y:S02]  /*9650*/  IMAD.MOV.U32 R18, RZ, RZ, R11 ;  /* 0x000000ffff127224 */ /* 0x000fe400078e000b */
[----:B------:R-:W2:Y:S04]  /*9660*/  LDL.LU.64 R10, [R1+0x3f8] ;  /* 0x0003f800010a7983 */ /* 0x000ea80000300a00 */
[----:B------:R-:W-:Y:S04]  /*9670*/  STL.64 [R1+0xa0], R4 ;  /* 0x0000a00401007387 */ /* 0x000fe80000100a00 */
[----:B------:R4:W-:Y:S04]  /*9680*/  STL.64 [R1+0xa8], R6 ;  /* 0x0000a80601007387 */ /* 0x0009e80000100a00 */
[----:B------:R-:W3:Y:S01]  /*9690*/  LDL.LU.64 R26, [R1+0x400] ;  /* 0x00040000011a7983 */ /* 0x000ee20000300a00 */
[----:B------:R-:W-:Y:S01]  /*96a0*/  UIADD3 UR6, UPT, UPT, UR6, -0x1, URZ ;  /* 0xffffffff06067890 */ /* 0x000fe2000fffe0ff */
[----:B-1----:R-:W-:-:S03]  /*96b0*/  IMAD.SHL.U32 R12, R12, 0x20, RZ ;  /* 0x000000200c0c7824 */ /* 0x002fc600078e00ff */
[----:B------:R-:W-:Y:S01]  /*96c0*/  UISETP.NE.U32.AND UP0, UPT, UR6, URZ, UPT ;  /* 0x000000ff0600728c */ /* 0x000fe2000bf05070 */
[----:B------:R-:W-:Y:S02]  /*96d0*/  IMAD.MOV.U32 R21, RZ, RZ, R8 ;  /* 0x000000ffff157224 */ /* 0x000fe400078e0008 */
[----:B------:R-:W-:Y:S02]  /*96e0*/  IMAD.MOV.U32 R8, RZ, RZ, R7 ;  /* 0x000000ffff087224 */ /* 0x000fe400078e0007 */
[----:B------:R-:W-:Y:S02]  /*96f0*/  IMAD.MOV.U32 R17, RZ, RZ, R2 ;  /* 0x000000ffff117224 */ /* 0x000fe400078e0002 */
[----:B------:R-:W-:Y:S02]  /*9700*/  IMAD.MOV.U32 R15, RZ, RZ, R3 ;  /* 0x000000ffff0f7224 */ /* 0x000fe400078e0003 */
[----:B------:R-:W-:Y:S01]  /*9710*/  IMAD.MOV.U32 R19, RZ, RZ, R9 ;  /* 0x000000ffff137224 */ /* 0x000fe200078e0009 */
[----:B------:R-:W-:Y:S01]  /*9720*/  UIADD3 UR7, UPT, UPT, UR7, -0x20, URZ ;  /* 0xffffffe007077890 */ /* 0x000fe2000fffe0ff */
[----:B----4-:R-:W-:-:S04]  /*9730*/  IMAD.WIDE R6, R12, 0x2, R28 ;  /* 0x000000020c067825 */ /* 0x010fc800078e021c */
[----:B------:R-:W-:Y:S02]  /*9740*/  IMAD.MOV.U32 R29, RZ, RZ, R6 ;  /* 0x000000ffff1d7224 */ /* 0x000fe400078e0006 */
[----:B------:R-:W-:Y:S02]  /*9750*/  IMAD.MOV.U32 R28, RZ, RZ, R7 ;  /* 0x000000ffff1c7224 */ /* 0x000fe400078e0007 */
[----:B--2---:R-:W-:-:S04]  /*9760*/  IMAD.WIDE R4, R16, 0x2, R10 ;  /* 0x0000000210047825 */ /* 0x004fc800078e020a */
[----:B------:R-:W-:Y:S02]  /*9770*/  IMAD.MOV.U32 R14, RZ, RZ, R4 ;  /* 0x000000ffff0e7224 */ /* 0x000fe400078e0004 */
[----:B------:R-:W-:Y:S02]  /*9780*/  IMAD.MOV.U32 R12, RZ, RZ, R5 ;  /* 0x000000ffff0c7224 */ /* 0x000fe400078e0005 */
[----:B---3--:R-:W-:-:S04]  /*9790*/  IMAD.WIDE R2, R16, 0x2, R26 ;  /* 0x0000000210027825 */ /* 0x008fc800078e021a */
[----:B------:R-:W-:Y:S02]  /*97a0*/  IMAD.MOV.U32 R16, RZ, RZ, R2 ;  /* 0x000000ffff107224 */ /* 0x000fe400078e0002 */
[----:B------:R-:W-:Y:S01]  /*97b0*/  IMAD.MOV.U32 R13, RZ, RZ, R3 ;  /* 0x000000ffff0d7224 */ /* 0x000fe200078e0003 */
[----:B0-----:R-:W-:Y:S06]  /*97c0*/  BRA.U UP0, `(.L_x_2) ;  /* 0xffffffa500ec7547 */ /* 0x001fec000b83ffff */
[----:B------:R-:W2:Y:S04]  /*97d0*/  LDL.LU R9, [R1+0x1dc] ;  /* 0x0001dc0001097983 */ /* 0x000ea80000300800 */
[----:B-----5:R-:W3:Y:S04]  /*97e0*/  LDL.LU R0, [R1+0x29c] ;  /* 0x00029c0001007983 */ /* 0x020ee80000300800 */
[----:B---3--:R0:W-:Y:S04]  /*97f0*/  STL [R1+0x51c], R0 ;  /* 0x00051c0001007387 */ /* 0x0081e80000100800 */
[----:B0-----:R-:W3:Y:S04]  /*9800*/  LDL.LU R0, [R1+0x27c] ;  /* 0x00027c0001007983 */ /* 0x001ee80000300800 */
        /* <DEDUP_REMOVED lines=31> */
[----:B------:R-:W3:Y:S01]  /*9a00*/  LDL.LU R29, [R1+0x25c] ;  /* 0x00025c00011d7983 */ /* 0x000ee20000300800 */
[----:B--2---:R-:W-:-:S03]  /*9a10*/  IMAD.MOV.U32 R0, RZ, RZ, R9 ;  /* 0x000000ffff007224 */ /* 0x004fc600078e0009 */
[----:B---3--:R0:W-:Y:S04]  /*9a20*/  STL [R1+0x518], R29 ;  /* 0x0005181d01007387 */ /* 0x0081e80000100800 */
[----:B0-----:R-:W2:Y:S04]  /*9a30*/  LDL.LU R29, [R1+0x28c] ;  /* 0x00028c00011d7983 */ /* 0x001ea80000300800 */
[----:B--2---:R0:W-:Y:S04]  /*9a40*/  STL [R1+0x520], R29 ;  /* 0x0005201d01007387 */ /* 0x0041e80000100800 */
        /* <DEDUP_REMOVED lines=32> */
[----:B------:R-:W2:Y:S04]  /*9c50*/  LDL.LU R28, [R1+0x12c] ;  /* 0x00012c00011c7983 */ /* 0x000ea80000300800 */
[----:B------:R-:W3:Y:S04]  /*9c60*/  LDL.LU R23, [R1+0x14c] ;  /* 0x00014c0001177983 */ /* 0x000ee80000300800 */
[----:B------:R-:W3:Y:S04]  /*9c70*/  LDL.LU R21, [R1+0x11c] ;  /* 0x00011c0001157983 */ /* 0x000ee80000300800 */
[----:B------:R-:W4:Y:S04]  /*9c80*/  LDL.LU R20, [R1+0x268] ;  /* 0x0002680001147983 */ /* 0x000f280000300800 */
[----:B------:R-:W4:Y:S04]  /*9c90*/  LDL.LU R17, [R1+0x278] ;  /* 0x0002780001117983 */ /* 0x000f280000300800 */
[----:B------:R-:W2:Y:S04]  /*9ca0*/  LDL.LU R25, [R1+0x288] ;  /* 0x0002880001197983 */ /* 0x000ea80000300800 */
        /* <DEDUP_REMOVED lines=8> */
[----:B------:R-:W2:Y:S01]  /*9d30*/  LDL.LU R12, [R1+0x294] ;  /* 0x00029400010c7983 */ /* 0x000ea20000300800 */
[----:B0-----:R-:W-:-:S03]  /*9d40*/  IMAD.MOV.U32 R29, RZ, RZ, R8 ;  /* 0x000000ffff1d7224 */ /* 0x001fc600078e0008 */
[----:B------:R-:W2:Y:S04]  /*9d50*/  LDL.LU R6, [R1+0x254] ;  /* 0x0002540001067983 */ /* 0x000ea80000300800 */
[----:B------:R-:W2:Y:S04]  /*9d60*/  LDL.LU R7, [R1+0x124] ;  /* 0x0001240001077983 */ /* 0x000ea80000300800 */
[----:B------:R-:W2:Y:S04]  /*9d70*/  LDL.LU R4, [R1+0x144] ;  /* 0x0001440001047983 */ /* 0x000ea80000300800 */
[----:B------:R-:W2:Y:S04]  /*9d80*/  LDL.LU R5, [R1+0x114] ;  /* 0x0001140001057983 */ /* 0x000ea80000300800 */
[----:B------:R-:W2:Y:S01]  /*9d90*/  LDL.LU R2, [R1+0x260] ;  /* 0x0002600001027983 */ /* 0x000ea20000300800 */
[----:B------:R-:W-:-:S03]  /*9da0*/  F2FP.F16.F32.PACK_AB R0, R29, R0 ;  /* 0x000000001d00723e */ /* 0x000fc600000000ff */
        /* <DEDUP_REMOVED lines=8> */
[----:B------:R0:W-:Y:S04]  /*9e30*/  STL [R1+0x15c], R0 ;  /* 0x00015c0001007387 */ /* 0x0001e80000100800 */
[----:B0-----:R-:W2:Y:S02]  /*9e40*/  LDL.LU R0, [R1+0x59c] ;  /* 0x00059c0001007983 */ /* 0x001ea40000300800 */
[----:B--2---:R-:W-:-:S02]  /*9e50*/  F2FP.F16.F32.PACK_AB R0, R29, R0 ;  /* 0x000000001d00723e */ /* 0x004fc400000000ff */
        /* <DEDUP_REMOVED lines=65> */
[----:B------:R3:W-:Y:S01]  /*a270*/  STL [R1+0x58], R0 ;  /* 0x0000580001007387 */ /* 0x0007e20000100800 */
[----:B----4-:R-:W-:Y:S02]  /*a280*/  F2FP.F16.F32.PACK_AB R20, R20, R17 ;  /* 0x000000111414723e */ /* 0x010fe400000000ff */
[----:B------:R-:W-:Y:S02]  /*a290*/  F2FP.F16.F32.PACK_AB R17, R25, R16 ;  /* 0x000000101911723e */ /* 0x000fe400000000ff */
[----:B---3--:R-:W-:Y:S02]  /*a2a0*/  F2FP.F16.F32.PACK_AB R0, R23, R21 ;  /* 0x000000151700723e */ /* 0x008fe400000000ff */
[----:B------:R-:W-:-:S02]  /*a2b0*/  F2FP.F16.F32.PACK_AB R16, R22, R19 ;  /* 0x000000131610723e */ /* 0x000fc400000000ff */
[----:B------:R-:W-:Y:S02]  /*a2c0*/  F2FP.F16.F32.PACK_AB R6, R6, R7 ;  /* 0x000000070606723e */ /* 0x000fe400000000ff */
[----:B------:R-:W-:Y:S02]  /*a2d0*/  F2FP.F16.F32.PACK_AB R4, R4, R5 ;  /* 0x000000050404723e */ /* 0x000fe400000000ff */
[----:B--2---:R-:W-:-:S05]  /*a2e0*/  F2FP.F16.F32.PACK_AB R28, R29, R28 ;  /* 0x0000001c1d1c723e */ /* 0x004fca00000000ff */
[----:B------:R-:W-:Y:S04]  /*a2f0*/  STL [R1+0x54], R28 ;  /* 0x0000541c01007387 */ /* 0x000fe80000100800 */
[----:B------:R0:W-:Y:S04]  /*a300*/  STL [R1+0x50], R0 ;  /* 0x0000500001007387 */ /* 0x0001e80000100800 */
[----:B------:R-:W-:Y:S01]  /*a310*/  STL [R1+0x4c], R20 ;  /* 0x00004c1401007387 */ /* 0x000fe20000100800 */
[----:B0-----:R-:W-:-:S03]  /*a320*/  F2FP.F16.F32.PACK_AB R0, R14, R24 ;  /* 0x000000180e00723e */ /* 0x001fc600000000ff */
[----:B------:R-:W-:Y:S01]  /*a330*/  STL [R1+0x48], R17 ;  /* 0x0000481101007387 */ /* 0x000fe20000100800 */
[----:B------:R-:W-:-:S03]  /*a340*/  F2FP.F16.F32.PACK_AB R14, R18, R15 ;  /* 0x0000000f120e723e */ /* 0x000fc600000000ff */
[----:B------:R0:W-:Y:S04]  /*a350*/  STL [R1+0x44], R0 ;  /* 0x0000440001007387 */ /* 0x0001e80000100800 */
[----:B------:R-:W-:Y:S01]  /*a360*/  STL [R1+0x40], R16 ;  /* 0x0000401001007387 */ /* 0x000fe20000100800 */
[----:B0-----:R-:W-:-:S03]  /*a370*/  F2FP.F16.F32.PACK_AB R0, R13, R12 ;  /* 0x0000000c0d00723e */ /* 0x001fc600000000ff */
[----:B------:R-:W-:Y:S04]  /*a380*/  STL [R1+0x3c], R14 ;  /* 0x00003c0e01007387 */ /* 0x000fe80000100800 */
[----:B------:R0:W-:Y:S04]  /*a390*/  STL [R1+0x38], R0 ;  /* 0x0000380001007387 */ /* 0x0001e80000100800 */
[----:B------:R-:W-:Y:S01]  /*a3a0*/  STL [R1+0x34], R6 ;  /* 0x0000340601007387 */ /* 0x000fe20000100800 */
[----:B0-----:R-:W-:Y:S02]  /*a3b0*/  F2FP.F16.F32.PACK_AB R0, R2, R3 ;  /* 0x000000030200723e */ /* 0x001fe400000000ff */
[----:B------:R-:W-:Y:S01]  /*a3c0*/  F2FP.F16.F32.PACK_AB R3, R26, R27 ;  /* 0x0000001b1a03723e */ /* 0x000fe200000000ff */
[----:B------:R-:W-:Y:S04]  /*a3d0*/  STL [R1+0x30], R4 ;  /* 0x0000300401007387 */ /* 0x000fe80000100800 */
[----:B------:R0:W-:Y:S04]  /*a3e0*/  STL [R1+0x2c], R0 ;  /* 0x00002c0001007387 */ /* 0x0001e80000100800 */
[----:B------:R-:W-:Y:S04]  /*a3f0*/  STL [R1+0x28], R3 ;  /* 0x0000280301007387 */ /* 0x000fe80000100800 */
[----:B------:R-:W2:Y:S01]  /*a400*/  LDL.LU R23, [R1+0x1c4] ;  /* 0x0001c40001177983 */ /* 0x000ea20000300800 */
[----:B------:R-:W-:-:S02]  /*a410*/  F2FP.F16.F32.PACK_AB R2, R10, R11 ;  /* 0x0000000b0a02723e */ /* 0x000fc400000000ff */
[----:B0-----:R-:W-:-:S03]  /*a420*/  F2FP.F16.F32.PACK_AB R0, R8, R9 ;  /* 0x000000090800723e */ /* 0x001fc600000000ff */
[----:B------:R-:W-:Y:S04]  /*a430*/  STL [R1+0x24], R2 ;  /* 0x0000240201007387 */ /* 0x000fe80000100800 */
[----:B--2---:R0:W-:Y:S04]  /*a440*/  STL [R1+0x4d8], R23 ;  /* 0x0004d81701007387 */ /* 0x0041e80000100800 */
[----:B------:R-:W-:Y:S04]  /*a450*/  STL [R1+0x20], R0 ;  /* 0x0000200001007387 */ /* 0x000fe80000100800 */
        /* <DEDUP_REMOVED lines=15> */
[----:B------:R-:W3:Y:S04]  /*a550*/  LDL.LU R22, [R1+0xf4] ;  /* 0x0000f40001167983 */ /* 0x000ee80000300800 */
        /* <DEDUP_REMOVED lines=17> */
[----:B0-----:R-:W2:Y:S04]  /*a670*/  LDL.LU R22, [R1+0x1ec] ;  /* 0x0001ec0001167983 */ /* 0x001ea80000300800 */
[----:B------:R-:W3:Y:S04]  /*a680*/  LDL.LU R21, [R1+0xd4] ;  /* 0x0000d40001157983 */ /* 0x000ee80000300800 */
[----:B---3--:R0:W-:Y:S04]  /*a690*/  STL [R1+0x4d0], R21 ;  /* 0x0004d01501007387 */ /* 0x0081e80000100800 */
[----:B0-----:R-:W3:Y:S04]  /*a6a0*/  LDL.LU R21, [R1+0x164] ;  /* 0x0001640001157983 */ /* 0x001ee80000300800 */
[----:B------:R-:W4:Y:S04]  /*a6b0*/  LDL.LU R20, [R1+0xb4] ;  /* 0x0000b40001147983 */ /* 0x000f280000300800 */
[----:B----4-:R0:W-:Y:S04]  /*a6c0*/  STL [R1+0x4cc], R20 ;  /* 0x0004cc1401007387 */ /* 0x0101e80000100800 */
[----:B0-----:R-:W4:Y:S04]  /*a6d0*/  LDL.LU R20, [R1+0xe4] ;  /* 0x0000e40001147983 */ /* 0x001f280000300800 */
[----:B------:R-:W2:Y:S04]  /*a6e0*/  LDL.LU R7, [R1+0x1c0] ;  /* 0x0001c00001077983 */ /* 0x000ea80000300800 */
[----:B--2---:R0:W-:Y:S04]  /*a6f0*/  STL [R1+0x4c8], R7 ;  /* 0x0004c80701007387 */ /* 0x0041e80000100800 */
[----:B0-----:R-:W2:Y:S04]  /*a700*/  LDL.LU R7, [R1+0xc4] ;  /* 0x0000c40001077983 */ /* 0x001ea80000300800 */
        /* <DEDUP_REMOVED lines=42> */
[----:B------:R-:W2:Y:S01]  /*a9b0*/  LDL.LU R0, [R1+0x184] ;  /* 0x0001840001007983 */ /* 0x000ea20000300800 */
[----:B------:R-:W-:-:S03]  /*a9c0*/  F2FP.F16.F32.PACK_AB R23, R22, R23 ;  /* 0x000000171617723e */ /* 0x000fc600000000ff */
[----:B--2---:R0:W-:Y:S04]  /*a9d0*/  STL [R1+0x48c], R0 ;  /* 0x00048c0001007387 */ /* 0x0041e80000100800 */
[----:B0-----:R-:W2:Y:S04]  /*a9e0*/  LDL.LU R0, [R1+0x2e4] ;  /* 0x0002e40001007983 */ /* 0x001ea80000300800 */
        /* <DEDUP_REMOVED lines=38> */
[----:B------:R0:W-:Y:S04]  /*ac50*/  STL [R1], R23 ;  /* 0x0000001701007387 */ /* 0x0001e80000100800 */
[----:B0-----:R-:W2:Y:S02]  /*ac60*/  LDL.LU R23, [R1+0x4d8] ;  /* 0x0004d80001177983 */ /* 0x001ea40000300800 */
[----:B--2---:R-:W-:-:S02]  /*ac70*/  F2FP.F16.F32.PACK_AB R23, R22, R23 ;  /* 0x000000171617723e */ /* 0x004fc400000000ff */
[----:B------:R-:W3:Y:S02]  /*ac80*/  LDL.LU R22, [R1+0x4d4] ;  /* 0x0004d40001167983 */ /* 0x000ee40000300800 */
[----:B---3--:R-:W-:Y:S02]  /*ac90*/  F2FP.F16.F32.PACK_AB R22, R21, R22 ;  /* 0x000000161516723e */ /* 0x008fe400000000ff */
[----:B------:R-:W4:Y:S02]  /*aca0*/  LDL.LU R21, [R1+0x4d0] ;  /* 0x0004d00001157983 */ /* 0x000f240000300800 */
[----:B----4-:R-:W-:Y:S02]  /*acb0*/  F2FP.F16.F32.PACK_AB R21, R20, R21 ;  /* 0x000000151415723e */ /* 0x010fe400000000ff */
[----:B------:R-:W2:Y:S02]  /*acc0*/  LDL.LU R20, [R1+0x4cc] ;  /* 0x0004cc0001147983 */ /* 0x000ea40000300800 */
[----:B--2---:R-:W-:-:S02]  /*acd0*/  F2FP.F16.F32.PACK_AB R20, R7, R20 ;  /* 0x000000140714723e */ /* 0x004fc400000000ff */
[----:B------:R-:W2:Y:S02]  /*ace0*/  LDL.LU R7, [R1+0x4c8] ;  /* 0x0004c80001077983 */ /* 0x000ea40000300800 */
[----:B--2---:R-:W-:Y:S02]  /*acf0*/  F2FP.F16.F32.PACK_AB R7, R6, R7 ;  /* 0x000000070607723e */ /* 0x004fe400000000ff */
[----:B------:R-:W2:Y:S02]  /*ad00*/  LDL.LU R6, [R1+0x4c4] ;  /* 0x0004c40001067983 */ /* 0x000ea40000300800 */
[----:B--2---:R-:W-:Y:S02]  /*ad10*/  F2FP.F16.F32.PACK_AB R6, R5, R6 ;  /* 0x000000060506723e */ /* 0x004fe400000000ff */
        /* <DEDUP_REMOVED lines=26> */
[----:B------:R-:W2:Y:S01]  /*aec0*/  LDL.LU R0, [R1+0x48c] ;  /* 0x00048c0001007983 */ /* 0x000ea20000300800 */
[----:B------:R-:W-:Y:S02]  /*aed0*/  F2FP.F16.F32.PACK_AB R25, R25, R24 ;  /* 0x000000181919723e */ /* 0x000fe400000000ff */
[----:B------:R-:W-:Y:S02]  /*aee0*/  F2FP.F16.F32.PACK_AB R27, R29, R27 ;  /* 0x0000001b1d1b723e */ /* 0x000fe400000000ff */
[----:B------:R-:W-:Y:S02]  /*aef0*/  F2FP.F16.F32.PACK_AB R26, R28, R26 ;  /* 0x0000001a1c1a723e */ /* 0x000fe400000000ff */
[----:B------:R-:W-:Y:S02]  /*af00*/  F2FP.F16.F32.PACK_AB R24, R2, R3 ;  /* 0x000000030218723e */ /* 0x000fe400000000ff */
[----:B--2---:R-:W-:-:S07]  /*af10*/  F2FP.F16.F32.PACK_AB R16, R0, R16 ;  /* 0x000000100010723e */ /* 0x004fce00000000ff */
.L_x_1:
[----:B0-----:R-:W2:Y:S01]  /*af20*/  LDL.LU R0, [R1+0x440] ;  /* 0x0004400001007983 */ /* 0x001ea20000300800 */
[----:B------:R-:W0:Y:S01]  /*af30*/  LDCU UR4, c[0x0][0x3b4] ;  /* 0x00007680ff0477ac */ /* 0x000e220008000800 */
[----:B------:R-:W1:Y:S01]  /*af40*/  S2R R2, SR_TID.X ;  /* 0x0000000000027919 */ /* 0x000e620000002100 */
[----:B------:R-:W3:Y:S01]  /*af50*/  LDCU.64 UR10, c[0x0][0x398] ;  /* 0x00007300ff0a77ac */ /* 0x000ee20008000a00 */
[----:B------:R-:W4:Y:S01]  /*af60*/  LDCU.64 UR6, c[0x0][0x390] ;  /* 0x00007200ff0677ac */ /* 0x000f220008000a00 */
[----:B------:R-:W5:Y:S01]  /*af70*/  LDCU UR12, c[0x0][0x39c] ;  /* 0x00007380ff0c77ac */ /* 0x000f620008000800 */
[----:B------:R-:W0:Y:S01]  /*af80*/  LDCU UR13, c[0x0][0x39c] ;  /* 0x00007380ff0d77ac */ /* 0x000e220008000800 */
[----:B------:R-:W0:Y:S01]  /*af90*/  LDCU UR14, c[0x0][0x39c] ;  /* 0x00007380ff0e77ac */ /* 0x000e220008000800 */
[----:B------:R-:W0:Y:S01]  /*afa0*/  LDCU UR15, c[0x0][0x39c] ;  /* 0x00007380ff0f77ac */ /* 0x000e220008000800 */
[----:B------:R-:W0:Y:S01]  /*afb0*/  LDCU UR16, c[0x0][0x39c] ;  /* 0x00007380ff1077ac */ /* 0x000e220008000800 */
[----:B-1----:R-:W-:-:S02]  /*afc0*/  IMAD.SHL.U32 R3, R2, 0x20, RZ ;  /* 0x0000002002037824 */ /* 0x002fc400078e00ff */
[C---:B------:R-:W-:Y:S02]  /*afd0*/  IMAD.SHL.U32 R29, R2.reuse, 0x4, RZ ;  /* 0x00000004021d7824 */ /* 0x040fe400078e00ff */
[----:B------:R-:W-:-:S05]  /*afe0*/  IMAD.SHL.U32 R28, R2, 0x1000, RZ ;  /* 0x00001000021c7824 */ /* 0x000fca00078e00ff */
[----:B------:R-:W-:Y:S01]  /*aff0*/  LOP3.LUT R28, R28, 0x18000, RZ, 0xc0, !PT ;  /* 0x000180001c1c7812 */ /* 0x000fe200078ec0ff */
[----:B------:R-:W-:Y:S01]  /*b000*/  BAR.SYNC.DEFER_BLOCKING 0x0 ;  /* 0x0000000000007b1d */ /* 0x000fe20000010000 */
[----:B--2---:R-:W-:-:S04]  /*b010*/  LOP3.LUT R0, R0, 0x7000, RZ, 0xc0, !PT ;  /* 0x0000700000007812 */ /* 0x004fc800078ec0ff */
[----:B------:R-:W-:Y:S02]  /*b020*/  LOP3.LUT R0, R0, 0x60, R3, 0xf8, !PT ;  /* 0x0000006000007812 */ /* 0x000fe400078ef803 */
[----:B------:R-:W-:Y:S02]  /*b030*/  LOP3.LUT R3, R2, 0x100, RZ, 0xc0, !PT ;  /* 0x0000010002037812 */ /* 0x000fe400078ec0ff */
[----:B------:R-:W-:Y:S01]  /*b040*/  LOP3.LUT R0, R0, 0x70, R29, 0x78, !PT ;  /* 0x0000007000007812 */ /* 0x000fe200078e781d */
[----:B------:R-:W-:Y:S02]  /*b050*/  IMAD.SHL.U32 R29, R2, 0x4000, RZ ;  /* 0x00004000021d7824 */ /* 0x000fe400078e00ff */
[----:B------:R-:W2:Y:S01]  /*b060*/  LDL.LU R2, [R1+0x468] ;  /* 0x0004680001027983 */ /* 0x000ea20000300800 */
[----:B------:R-:W-:Y:S02]  /*b070*/  IADD3 R0, PT, PT, R0, UR5, R28 ;  /* 0x0000000500007c10 */ /* 0x000fe4000fffe01c */
[----:B------:R-:W-:-:S03]  /*b080*/  SHF.R.U32.HI R28, RZ, 0x3, R3 ;  /* 0x00000003ff1c7819 */ /* 0x000fc60000011603 */
[----:B------:R-:W-:-:S05]  /*b090*/  IMAD.IADD R0, R3, 0x1, R0 ;  /* 0x0000000103007824 */ /* 0x000fca00078e0200 */
[----:B------:R1:W-:Y:S04]  /*b0a0*/  STS.128 [R0+0x800], R16 ;  /* 0x0008001000007388 */ /* 0x0003e80000000c00 */
[----:B------:R-:W-:Y:S01]  /*b0b0*/  STS.128 [R0], R24 ;  /* 0x0000001800007388 */ /* 0x000fe20000000c00 */
[----:B--2---:R-:W-:-:S04]  /*b0c0*/  LOP3.LUT R2, R29, 0x18ff0, R2, 0xc8, !PT ;  /* 0x00018ff01d027812 */ /* 0x004fc800078ec802 */
[----:B------:R-:W-:-:S05]  /*b0d0*/  LOP3.LUT R2, R2, R28, RZ, 0x3c, !PT ;  /* 0x0000001c02027212 */ /* 0x000fca00078e3cff */
[----:B------:R-:W-:Y:S04]  /*b0e0*/  STL [R1+0x70], R2 ;  /* 0x0000700201007387 */ /* 0x000fe80000100800 */
[----:B-1----:R-:W2:Y:S04]  /*b0f0*/  LDL.LU R16, [R1+0x150] ;  /* 0x0001500001107983 */ /* 0x002ea80000300800 */
[----:B------:R-:W2:Y:S04]  /*b100*/  LDL.LU R17, [R1+0x154] ;  /* 0x0001540001117983 */ /* 0x000ea80000300800 */
[----:B------:R-:W2:Y:S04]  /*b110*/  LDL.LU R18, [R1+0x158] ;  /* 0x0001580001127983 */ /* 0x000ea80000300800 */
[----:B------:R-:W2:Y:S04]  /*b120*/  LDL.LU R19, [R1+0x15c] ;  /* 0x00015c0001137983 */ /* 0x000ea80000300800 */
[----:B--2---:R-:W-:Y:S04]  /*b130*/  STL.64 [R1+0x548], R18 ;  /* 0x0005481201007387 */ /* 0x004fe80000100a00 */
[----:B------:R1:W-:Y:S04]  /*b140*/  STL.64 [R1+0x540], R16 ;  /* 0x0005401001007387 */ /* 0x0003e80000100a00 */
        /* <DEDUP_REMOVED lines=10> */
[----:B------:R-:W3:Y:S04]  /*b1f0*/  LDL.LU R24, [R1] ;  /* 0x0000000001187983 */ /* 0x000ee80000300800 */
[----:B------:R-:W3:Y:S04]  /*b200*/  LDL.LU R25, [R1+0x4] ;  /* 0x0000040001197983 */ /* 0x000ee80000300800 */
[----:B------:R-:W3:Y:S04]  /*b210*/  LDL.LU R26, [R1+0x8] ;  /* 0x00000800011a7983 */ /* 0x000ee80000300800 */
[----:B------:R-:W3:Y:S04]  /*b220*/  LDL.LU R27, [R1+0xc] ;  /* 0x00000c00011b7983 */ /* 0x000ee80000300800 */
[----:B--2---:R-:W-:Y:S04]  /*b230*/  STL.64 [R1+0x568], R18 ;  /* 0x0005681201007387 */ /* 0x004fe80000100a00 */
[----:B------:R1:W-:Y:S04]  /*b240*/  STL.64 [R1+0x560], R16 ;  /* 0x0005601001007387 */ /* 0x0003e80000100a00 */
[----:B-1----:R-:W2:Y:S04]  /*b250*/  LDL.LU R16, [R1+0x20] ;  /* 0x0000200001107983 */ /* 0x002ea80000300800 */
[----:B------:R-:W2:Y:S04]  /*b260*/  LDL.LU R17, [R1+0x24] ;  /* 0x0000240001117983 */ /* 0x000ea80000300800 */
[----:B------:R-:W2:Y:S04]  /*b270*/  LDL.LU R18, [R1+0x28] ;  /* 0x0000280001127983 */ /* 0x000ea80000300800 */
[----:B------:R-:W2:Y:S04]  /*b280*/  LDL.LU R19, [R1+0x2c] ;  /* 0x00002c0001137983 */ /* 0x000ea80000300800 */
[----:B------:R-:W-:Y:S04]  /*b290*/  STS.128 [R0+0x80], R12 ;  /* 0x0000800c00007388 */ /* 0x000fe80000000c00 */
[----:B------:R-:W-:Y:S04]  /*b2a0*/  STS.128 [R0+0x880], R8 ;  /* 0x0008800800007388 */ /* 0x000fe80000000c00 */
[----:B--2---:R-:W-:Y:S04]  /*b2b0*/  STL.64 [R1+0x578], R18 ;  /* 0x0005781201007387 */ /* 0x004fe80000100a00 */
[----:B------:R1:W-:Y:S04]  /*b2c0*/  STL.64 [R1+0x570], R16 ;  /* 0x0005701001007387 */ /* 0x0003e80000100a00 */
[----:B-1----:R-:W2:Y:S04]  /*b2d0*/  LDL.LU R16, [R1+0x10] ;  /* 0x0000100001107983 */ /* 0x002ea80000300800 */
[----:B------:R-:W2:Y:S04]  /*b2e0*/  LDL.LU R17, [R1+0x14] ;  /* 0x0000140001117983 */ /* 0x000ea80000300800 */
[----:B------:R-:W2:Y:S04]  /*b2f0*/  LDL.LU R18, [R1+0x18] ;  /* 0x0000180001127983 */ /* 0x000ea80000300800 */
[----:B------:R-:W2:Y:S04]  /*b300*/  LDL.LU R19, [R1+0x1c] ;  /* 0x00001c0001137983 */ /* 0x000ea80000300800 */
[----:B------:R-:W4:Y:S04]  /*b310*/  LDL.LU R12, [R1+0x130] ;  /* 0x00013000010c7983 */ /* 0x000f280000300800 */
[----:B------:R-:W4:Y:S04]  /*b320*/  LDL.LU R13, [R1+0x134] ;  /* 0x00013400010d7983 */ /* 0x000f280000300800 */
[----:B------:R-:W4:Y:S04]  /*b330*/  LDL.LU R14, [R1+0x138] ;  /* 0x00013800010e7983 */ /* 0x000f280000300800 */
[----:B------:R-:W4:Y:S04]  /*b340*/  LDL.LU R15, [R1+0x13c] ;  /* 0x00013c00010f7983 */ /* 0x000f280000300800 */
[----:B------:R-:W0:Y:S04]  /*b350*/  LDL.LU R2, [R1+0x45c] ;  /* 0x00045c0001027983 */ /* 0x000e280000300800 */
[----:B------:R-:W4:Y:S04]  /*b360*/  LDL.LU R8, [R1+0x30] ;  /* 0x0000300001087983 */ /* 0x000f280000300800 */
[----:B------:R-:W4:Y:S04]  /*b370*/  LDL.LU R9, [R1+0x34] ;  /* 0x0000340001097983 */ /* 0x000f280000300800 */
[----:B------:R-:W4:Y:S04]  /*b380*/  LDL.LU R10, [R1+0x38] ;  /* 0x00003800010a7983 */ /* 0x000f280000300800 */
[----:B------:R-:W4:Y:S04]  /*b390*/  LDL.LU R11, [R1+0x3c] ;  /* 0x00003c00010b7983 */ /* 0x000f280000300800 */
[----:B------:R1:W-:Y:S04]  /*b3a0*/  STS.128 [R0+0x200], R4 ;  /* 0x0002000400007388 */ /* 0x0003e80000000c00 */
[----:B------:R5:W-:Y:S04]  /*b3b0*/  STS.128 [R0+0xa00], R20 ;  /* 0x000a001400007388 */ /* 0x000be80000000c00 */
[----:B---3--:R3:W-:Y:S04]  /*b3c0*/  STS.128 [R0+0x280], R24 ;  /* 0x0002801800007388 */ /* 0x0087e80000000c00 */
[----:B-1----:R-:W4:Y:S04]  /*b3d0*/  LDL.LU R4, [R1+0x100] ;  /* 0x0001000001047983 */ /* 0x002f280000300800 */
[----:B------:R-:W4:Y:S04]  /*b3e0*/  LDL.LU R5, [R1+0x104] ;  /* 0x0001040001057983 */ /* 0x000f280000300800 */
[----:B------:R-:W4:Y:S04]  /*b3f0*/  LDL.LU R6, [R1+0x108] ;  /* 0x0001080001067983 */ /* 0x000f280000300800 */
[----:B------:R-:W4:Y:S04]  /*b400*/  LDL.LU R7, [R1+0x10c] ;  /* 0x00010c0001077983 */ /* 0x000f280000300800 */
[----:B-----5:R-:W5:Y:S04]  /*b410*/  LDL.LU R20, [R1+0x60] ;  /* 0x0000600001147983 */ /* 0x020f680000300800 */
[----:B------:R-:W5:Y:S04]  /*b420*/  LDL.LU R21, [R1+0x64] ;  /* 0x0000640001157983 */ /* 0x000f680000300800 */
[----:B------:R-:W5:Y:S04]  /*b430*/  LDL.LU R22, [R1+0x68] ;  /* 0x0000680001167983 */ /* 0x000f680000300800 */
[----:B------:R-:W5:Y:S04]  /*b440*/  LDL.LU R23, [R1+0x6c] ;  /* 0x00006c0001177983 */ /* 0x000f680000300800 */
[----:B---3--:R-:W3:Y:S04]  /*b450*/  LDL.LU R24, [R1+0x30c] ;  /* 0x00030c0001187983 */ /* 0x008ee80000300800 */
[----:B--2---:R1:W-:Y:S04]  /*b460*/  STS.128 [R0+0xa80], R16 ;  /* 0x000a801000007388 */ /* 0x0043e80000000c00 */
[----:B-1----:R-:W2:Y:S04]  /*b470*/  LDL.LU.64 R18, [R1+0x578] ;  /* 0x0005780001127983 */ /* 0x002ea80000300a00 */
[----:B------:R-:W2:Y:S04]  /*b480*/  LDL.LU.64 R16, [R1+0x570] ;  /* 0x0005700001107983 */ /* 0x000ea80000300a00 */
[----:B--2---:R1:W-:Y:S04]  /*b490*/  STS.128 [R0+0x400], R16 ;  /* 0x0004001000007388 */ /* 0x0043e80000000c00 */
[----:B-1----:R-:W2:Y:S04]  /*b4a0*/  LDL.LU.64 R18, [R1+0x568] ;  /* 0x0005680001127983 */ /* 0x002ea80000300a00 */
[----:B------:R-:W2:Y:S01]  /*b4b0*/  LDL.LU.64 R16, [R1+0x560] ;  /* 0x0005600001107983 */ /* 0x000ea20000300a00 */
[----:B------:R-:W1:Y:S03]  /*b4c0*/  S2R R29, SR_TID.X ;  /* 0x00000000001d7919 */ /* 0x000e660000002100 */
[----:B----4-:R4:W-:Y:S04]  /*b4d0*/  STS.128 [R0+0xc00], R8 ;  /* 0x000c000800007388 */ /* 0x0109e80000000c00 */
[----:B-----5:R-:W-:Y:S04]  /*b4e0*/  STS.128 [R0+0x600], R20 ;  /* 0x0006001400007388 */ /* 0x020fe80000000c00 */
[----:B------:R-:W-:Y:S04]  /*b4f0*/  STS.128 [R0+0xe00], R4 ;  /* 0x000e000400007388 */ /* 0x000fe80000000c00 */
[----:B------:R-:W-:Y:S01]  /*b500*/  STS.128 [R0+0x680], R12 ;  /* 0x0006800c00007388 */ /* 0x000fe20000000c00 */
[----:B----4-:R-:W4:Y:S03]  /*b510*/  LDC R8, c[0x0][0x3b8] ;  /* 0x0000ee00ff087b82 */ /* 0x010f260000000800 */
[----:B--2---:R2:W-:Y:S04]  /*b520*/  STS.128 [R0+0x480], R16 ;  /* 0x0004801000007388 */ /* 0x0045e80000000c00 */
[----:B--2---:R-:W2:Y:S04]  /*b530*/  LDL.LU.64 R18, [R1+0x558] ;  /* 0x0005580001127983 */ /* 0x004ea80000300a00 */
[----:B------:R-:W2:Y:S04]  /*b540*/  LDL.LU.64 R16, [R1+0x550] ;  /* 0x0005500001107983 */ /* 0x000ea80000300a00 */
[----:B--2---:R2:W-:Y:S04]  /*b550*/  STS.128 [R0+0xc80], R16 ;  /* 0x000c801000007388 */ /* 0x0045e80000000c00 */
[----:B--2---:R-:W2:Y:S04]  /*b560*/  LDL.LU.64 R18, [R1+0x548] ;  /* 0x0005480001127983 */ /* 0x004ea80000300a00 */
[----:B------:R-:W2:Y:S01]  /*b570*/  LDL.LU.64 R16, [R1+0x540] ;  /* 0x0005400001107983 */ /* 0x000ea20000300a00 */
[C---:B0-----:R-:W-:Y:S01]  /*b580*/  IMAD R3, R2.reuse, UR4, RZ ;  /* 0x0000000402037c24 */ /* 0x041fe2000f8e02ff */
[----:B-1----:R-:W-:Y:S01]  /*b590*/  SHF.R.U32.HI R29, RZ, 0x7, R29 ;  /* 0x00000007ff1d7819 */ /* 0x002fe2000001161d */
[----:B------:R-:W0:Y:S01]  /*b5a0*/  LDCU UR4, c[0x0][0x39c] ;  /* 0x00007380ff0477ac */ /* 0x000e220008000800 */
[----:B------:R-:W5:Y:S01]  /*b5b0*/  LDL R25, [R1+0x70] ;  /* 0x0000700001197983 */ /* 0x000f620000100800 */
[----:B------:R-:W-:-:S02]  /*b5c0*/  ISETP.GE.AND P0, PT, R2, UR10, PT ;  /* 0x0000000a02007c0c */ /* 0x000fc4000bf06270 */
[----:B------:R-:W-:Y:S01]  /*b5d0*/  SGXT.U32 R29, R29, 0x2 ;  /* 0x000000021d1d781a */ /* 0x000fe20000000000 */
[----:B------:R-:W1:Y:S01]  /*b5e0*/  LDCU UR10, c[0x0][0x39c] ;  /* 0x00007380ff0a77ac */ /* 0x000e620008000800 */
[----:B------:R-:W-:Y:S02]  /*b5f0*/  LEA R2, P1, R3, UR6, 0x1 ;  /* 0x0000000603027c11 */ /* 0x000fe4000f8208ff */
[C-C-:B---3--:R-:W-:Y:S01]  /*b600*/  LOP3.LUT R6, R24.reuse, 0x14, R29.reuse, 0xfe, !PT ;  /* 0x0000001418067812 */ /* 0x148fe200078efe1d */
[----:B------:R-:W3:Y:S01]  /*b610*/  LDCU UR6, c[0x0][0x39c] ;  /* 0x00007380ff0677ac */ /* 0x000ee20008000800 */
[C-C-:B------:R-:W-:Y:S02]  /*b620*/  LOP3.LUT R10, R24.reuse, 0x18, R29.reuse, 0xfe, !PT ;  /* 0x00000018180a7812 */ /* 0x140fe400078efe1d */
[----:B------:R-:W-:Y:S01]  /*b630*/  LOP3.LUT R22, R24, 0x10, R29, 0xfe, !PT ;  /* 0x0000001018167812 */ /* 0x000fe200078efe1d */
[----:B------:R0:W-:Y:S04]  /*b640*/  STL [R1+0x4], R6 ;  /* 0x0000040601007387 */ /* 0x0001e80000100800 */
[----:B------:R0:W-:Y:S01]  /*b650*/  STL [R1+0x8], R10 ;  /* 0x0000080a01007387 */ /* 0x0001e20000100800 */
[----:B----4-:R-:W-:Y:S01]  /*b660*/  IMAD R5, R22, R8, RZ ;  /* 0x0000000816057224 */ /* 0x010fe200078e02ff */
[----:B------:R-:W-:-:S02]  /*b670*/  LOP3.LUT R14, R24, R29, RZ, 0xfc, !PT ;  /* 0x0000001d180e7212 */ /* 0x000fc400078efcff */
[--C-:B------:R-:W-:Y:S02]  /*b680*/  LOP3.LUT R9, R24, 0x4, R29.reuse, 0xfe, !PT ;  /* 0x0000000418097812 */ /* 0x100fe400078efe1d */
[C---:B------:R-:W-:Y:S01]  /*b690*/  ISETP.LT.AND P5, PT, R14.reuse, UR11, !P0 ;  /* 0x0000000b0e007c0c */ /* 0x040fe2000c7a1270 */
[-C--:B------:R-:W-:Y:S01]  /*b6a0*/  IMAD R14, R14, R8.reuse, RZ ;  /* 0x000000080e0e7224 */ /* 0x080fe200078e02ff */
[--C-:B------:R-:W-:Y:S01]  /*b6b0*/  LOP3.LUT R4, R24, 0x8, R29.reuse, 0xfe, !PT ;  /* 0x0000000818047812 */ /* 0x100fe200078efe1d */
[-C--:B------:R-:W-:Y:S01]  /*b6c0*/  IMAD R13, R6, R8.reuse, RZ ;  /* 0x00000008060d7224 */ /* 0x080fe200078e02ff */
[C---:B------:R-:W-:Y:S01]  /*b6d0*/  ISETP.LT.AND P6, PT, R9.reuse, UR12, !P0 ;  /* 0x0000000c09007c0c */ /* 0x040fe2000c7c1270 */
[-C--:B------:R-:W-:Y:S01]  /*b6e0*/  IMAD R9, R9, R8.reuse, RZ ;  /* 0x0000000809097224 */ /* 0x080fe200078e02ff */
[--C-:B------:R-:W-:Y:S02]  /*b6f0*/  LOP3.LUT R12, R24, 0xc, R29.reuse, 0xfe, !PT ;  /* 0x0000000c180c7812 */ /* 0x100fe400078efe1d */
[C---:B------:R-:W-:Y:S01]  /*b700*/  ISETP.LT.AND P4, PT, R4.reuse, UR13, !P0 ;  /* 0x0000000d04007c0c */ /* 0x040fe2000c781270 */
[----:B------:R-:W-:Y:S01]  /*b710*/  IMAD R4, R4, R8, RZ ;  /* 0x0000000804047224 */ /* 0x000fe200078e02ff */
[----:B0-----:R-:W-:Y:S01]  /*b720*/  LEA R6, P2, R14, R2, 0x1 ;  /* 0x000000020e067211 */ /* 0x001fe200078408ff */
[----:B------:R-:W-:Y:S01]  /*b730*/  IMAD R15, R10, R8, RZ ;  /* 0x000000080a0f7224 */ /* 0x000fe200078e02ff */
[----:B------:R-:W-:Y:S01]  /*b740*/  LEA R10, P3, R9, R2, 0x1 ;  /* 0x00000002090a7211 */ /* 0x000fe200078608ff */
[----:B--2---:R0:W-:Y:S02]  /*b750*/  STS.128 [R0+0xe80], R16 ;  /* 0x000e801000007388 */ /* 0x0041e40000000c00 */
[----:B0-----:R-:W-:Y:S01]  /*b760*/  LEA.HI.X.SX32 R0, R3, UR7, 0x1, P1 ;  /* 0x0000000703007c11 */ /* 0x001fe200088f0eff */
[----:B------:R-:W0:Y:S01]  /*b770*/  LDCU UR7, c[0x0][0x39c] ;  /* 0x00007380ff0777ac */ /* 0x000e220008000800 */
[----:B------:R-:W-:-:S05]  /*b780*/  LOP3.LUT R3, R24, 0x1c, R29, 0xfe, !PT ;  /* 0x0000001c18037812 */ /* 0x000fca00078efe1d */
[----:B------:R2:W-:Y:S04]  /*b790*/  STL [R1+0xc], R3 ;  /* 0x00000c0301007387 */ /* 0x0005e80000100800 */
[----:B------:R-:W-:Y:S01]  /*b7a0*/  STL [R1+0x538], R22 ;  /* 0x0005381601007387 */ /* 0x000fe20000100800 */
[----:B------:R-:W-:Y:S06]  /*b7b0*/  BAR.SYNC.DEFER_BLOCKING 0x0 ;  /* 0x0000000000007b1d */ /* 0x000fec0000010000 */
[----:B-----5:R-:W4:Y:S01]  /*b7c0*/  LDS.128 R20, [R25+UR5] ;  /* 0x0000000519147984 */ /* 0x020f220008000c00 */
[----:B------:R-:W-:Y:S01]  /*b7d0*/  IMAD R17, R3, R8, RZ ;  /* 0x0000000803117224 */ /* 0x000fe200078e02ff */
[----:B--2---:R-:W-:-:S02]  /*b7e0*/  LOP3.LUT R3, R25, 0x40, RZ, 0x3c, !PT ;  /* 0x0000004019037812 */ /* 0x004fc400078e3cff */
[C---:B------:R-:W-:Y:S01]  /*b7f0*/  ISETP.LT.AND P1, PT, R12.reuse, UR14, !P0 ;  /* 0x0000000e0c007c0c */ /* 0x040fe2000c721270 */
[----:B------:R-:W-:Y:S01]  /*b800*/  IMAD R12, R12, R8, RZ ;  /* 0x000000080c0c7224 */ /* 0x000fe200078e02ff */
[----:B------:R-:W-:Y:S02]  /*b810*/  LEA.HI.X.SX32 R7, R14, R0, 0x1, P2 ;  /* 0x000000000e077211 */ /* 0x000fe400010f0eff */
[----:B------:R-:W-:Y:S01]  /*b820*/  LEA R8, P2, R4, R2, 0x1 ;  /* 0x0000000204087211 */ /* 0x000fe200078408ff */
[----:B----4-:R-:W-:Y:S04]  /*b830*/  STL.64 [R1+0xd0], R20 ;  /* 0x0000d01401007387 */ /* 0x010fe80000100a00 */
[----:B------:R-:W-:Y:S04]  /*b840*/  STL.64 [R1+0xd8], R22 ;  /* 0x0000d81601007387 */ /* 0x000fe80000100a00 */
[----:B------:R-:W2:Y:S01]  /*b850*/  LDS.128 R20, [R3+UR5] ;  /* 0x0000000503147984 */ /* 0x000ea20008000c00 */
[----:B------:R-:W-:-:S02]  /*b860*/  LEA.HI.X.SX32 R11, R9, R0, 0x1, P3 ;  /* 0x00000000090b7211 */ /* 0x000fc400018f0eff */
[----:B------:R-:W-:Y:S02]  /*b870*/  LEA.HI.X.SX32 R9, R4, R0, 0x1, P2 ;  /* 0x0000000004097211 */ /* 0x000fe400010f0eff */
[C---:B------:R-:W-:Y:S01]  /*b880*/  LEA R4, P2, R5.reuse, R2, 0x1 ;  /* 0x0000000205047211 */ /* 0x040fe200078408ff */
[----:B------:R-:W-:Y:S03]  /*b890*/  STL.64 [R1+0x510], R10 ;  /* 0x0005100a01007387 */ /* 0x000fe60000100a00 */
[----:B------:R-:W-:Y:S01]  /*b8a0*/  LEA.HI.X.SX32 R5, R5, R0, 0x1, P2 ;  /* 0x0000000005057211 */ /* 0x000fe200010f0eff */
[----:B------:R4:W-:Y:S01]  /*b8b0*/  STL.64 [R1+0x508], R8 ;  /* 0x0005080801007387 */ /* 0x0009e20000100a00 */
[C---:B------:R-:W-:Y:S01]  /*b8c0*/  LEA R18, P3, R12.reuse, R2, 0x1 ;  /* 0x000000020c127211 */ /* 0x040fe200078608ff */
[----:B----4-:R-:W4:Y:S02]  /*b8d0*/  LDC R8, c[0x0][0x3b8] ;  /* 0x0000ee00ff087b82 */ /* 0x010f240000000800 */
[----:B--2---:R-:W-:Y:S04]  /*b8e0*/  STL.64 [R1+0xc0], R20 ;  /* 0x0000c01401007387 */ /* 0x004fe80000100a00 */
[----:B------:R2:W-:Y:S04]  /*b8f0*/  STL.64 [R1+0xc8], R22 ;  /* 0x0000c81601007387 */ /* 0x0005e80000100a00 */
[----:B--2---:R-:W2:Y:S04]  /*b900*/  LDL.LU R22, [R1+0x538] ;  /* 0x0005380001167983 */ /* 0x004ea80000300800 */
[----:B------:R-:W-:Y:S04]  /*b910*/  STL [R1+0x4f0], R5 ;  /* 0x0004f00501007387 */ /* 0x000fe80000100800 */
[----:B------:R-:W-:Y:S04]  /*b920*/  STL.64 [R1+0x530], R6 ;  /* 0x0005300601007387 */ /* 0x000fe80000100a00 */
[----:B------:R-:W-:Y:S04]  /*b930*/  STL [R1+0x52c], R4 ;  /* 0x00052c0401007387 */ /* 0x000fe80000100800 */
[----:B------:R-:W5:Y:S01]  /*b940*/  LDS.128 R4, [R25+UR5+0x1000] ;  /* 0x0010000519047984 */ /* 0x000f620008000c00 */
[----:B------:R-:W-:-:S02]  /*b950*/  LEA.HI.X.SX32 R19, R12, R0, 0x1, P3 ;  /* 0x000000000c137211 */ /* 0x000fc400018f0eff */
[C---:B------:R-:W-:Y:S01]  /*b960*/  LEA R12, P3, R13.reuse, R2, 0x1 ;  /* 0x000000020d0c7211 */ /* 0x040fe200078608ff */
[----:B-----5:R-:W-:Y:S04]  /*b970*/  STL.64 [R1+0xb0], R4 ;  /* 0x0000b00401007387 */ /* 0x020fe80000100a00 */
[----:B------:R-:W-:Y:S04]  /*b980*/  STL.64 [R1+0xb8], R6 ;  /* 0x0000b80601007387 */ /* 0x000fe80000100a00 */
[----:B------:R-:W5:Y:S01]  /*b990*/  LDS.128 R4, [R3+UR5+0x1000] ;  /* 0x0010000503047984 */ /* 0x000f620008000c00 */
[----:B------:R-:W-:-:S05]  /*b9a0*/  LEA.HI.X.SX32 R13, R13, R0, 0x1, P3 ;  /* 0x000000000d0d7211 */ /* 0x000fca00018f0eff */
[----:B------:R-:W-:Y:S04]  /*b9b0*/  STL [R1+0x4d8], R13 ;  /* 0x0004d80d01007387 */ /* 0x000fe80000100800 */
[----:B-----5:R5:W-:Y:S04]  /*b9c0*/  STL.64 [R1+0xa0], R4 ;  /* 0x0000a00401007387 */ /* 0x020be80000100a00 */
[----:B------:R0:W-:Y:S01]  /*b9d0*/  STL.64 [R1+0xa8], R6 ;  /* 0x0000a80601007387 */ /* 0x0001e20000100a00 */
[----:B-----5:R-:W-:-:S03]  /*b9e0*/  IMAD.MOV.U32 R5, RZ, RZ, R4 ;  /* 0x000000ffff057224 */ /* 0x020fc600078e0004 */
[----:B0-----:R-:W5:Y:S04]  /*b9f0*/  LDL.LU.64 R6, [R1+0x530] ;  /* 0x0005300001067983 */ /* 0x001f680000300a00 */
[----:B------:R-:W2:Y:S01]  /*ba00*/  LDL.LU R4, [R1+0x52c] ;  /* 0x00052c0001047983 */ /* 0x000ea20000300800 */
[----:B----4-:R-:W-:Y:S01]  /*ba10*/  IMAD R21, R8, 0x20, R14 ;  /* 0x0000002008157824 */ /* 0x010fe200078e020e */
[-C--:B------:R-:W-:Y:S02]  /*ba20*/  LEA R14, P2, R15, R2.reuse, 0x1 ;  /* 0x000000020f0e7211 */ /* 0x080fe400078408ff */
[----:B------:R-:W-:Y:S02]  /*ba30*/  LEA R16, P3, R17, R2, 0x1 ;  /* 0x0000000211107211 */ /* 0x000fe400078608ff */
[----:B------:R-:W-:-:S02]  /*ba40*/  LEA.HI.X.SX32 R15, R15, R0, 0x1, P2 ;  /* 0x000000000f0f7211 */ /* 0x000fc400010f0eff */
[----:B------:R-:W-:Y:S02]  /*ba50*/  LEA R10, P2, R21, R2, 0x1 ;  /* 0x00000002150a7211 */ /* 0x000fe400078408ff */
[-C--:B------:R-:W-:Y:S02]  /*ba60*/  LEA.HI.X.SX32 R17, R17, R0.reuse, 0x1, P3 ;  /* 0x0000000011117211 */ /* 0x080fe400018f0eff */
[----:B------:R-:W-:Y:S01]  /*ba70*/  LEA.HI.X.SX32 R11, R21, R0, 0x1, P2 ;  /* 0x00000000150b7211 */ /* 0x000fe200010f0eff */
[----:B------:R-:W-:-:S04]  /*ba80*/  IMAD R23, R8, 0x4, R21 ;  /* 0x0000000408177824 */ /* 0x000fc800078e0215 */
[----:B------:R-:W-:Y:S01]  /*ba90*/  IMAD R20, R8, 0x4, R23 ;  /* 0x0000000408147824 */ /* 0x000fe200078e0217 */
[----:B------:R-:W-:-:S04]  /*baa0*/  LEA R28, P3, R23, R2, 0x1 ;  /* 0x00000002171c7211 */ /* 0x000fc800078608ff */
[C---:B------:R-:W-:Y:S02]  /*bab0*/  LEA R26, P2, R20.reuse, R2, 0x1 ;  /* 0x00000002141a7211 */ /* 0x040fe400078408ff */
[-C--:B------:R-:W-:Y:S02]  /*bac0*/  LEA.HI.X.SX32 R29, R23, R0.reuse, 0x1, P3 ;  /* 0x00000000171d7211 */ /* 0x080fe400018f0eff */
[----:B------:R-:W-:Y:S01]  /*bad0*/  LEA.HI.X.SX32 R27, R20, R0, 0x1, P2 ;  /* 0x00000000141b7211 */ /* 0x000fe200010f0eff */
[----:B-----5:R0:W-:Y:S04]  /*bae0*/  STL.64 [R1+0x520], R6 ;  /* 0x0005200601007387 */ /* 0x0201e80000100a00 */
[----:B--2---:R-:W-:Y:S01]  /*baf0*/  STL.64 [R1+0x518], R4 ;  /* 0x0005180401007387 */ /* 0x004fe20000100a00 */
[----:B0-----:R-:W-:-:S05]  /*bb00*/  IMAD.MOV.U32 R7, RZ, RZ, R22 ;  /* 0x000000ffff077224 */ /* 0x001fca00078e0016 */
[----:B------:R-:W-:Y:S04]  /*bb10*/  STL [R1+0x528], R7 ;  /* 0x0005280701007387 */ /* 0x000fe80000100800 */
[----:B------:R-:W0:Y:S04]  /*bb20*/  LDS.128 R4, [R25+UR5+0x2000] ;  /* 0x0020000519047984 */ /* 0x000e280008000c00 */
[----:B------:R-:W-:Y:S04]  /*bb30*/  STL [R1+0x4d4], R17 ;  /* 0x0004d41101007387 */ /* 0x000fe80000100800 */
[----:B------:R-:W2:Y:S04]  /*bb40*/  LDL.LU R9, [R1+0x4] ;  /* 0x0000040001097983 */ /* 0x000ea80000300800 */
[----:B------:R4:W-:Y:S04]  /*bb50*/  STL.64 [R1+0x10], R10 ;  /* 0x0000100a01007387 */ /* 0x0009e80000100a00 */
[----:B----4-:R-:W4:Y:S04]  /*bb60*/  LDL R10, [R1+0xd0] ;  /* 0x0000d000010a7983 */ /* 0x010f280000100800 */
[----:B------:R-:W5:Y:S04]  /*bb70*/  LDL.LU R11, [R1+0x8] ;  /* 0x00000800010b7983 */ /* 0x000f680000300800 */
[----:B0-----:R-:W-:Y:S01]  /*bb80*/  STL.64 [R1+0x90], R4 ;  /* 0x0000900401007387 */ /* 0x001fe20000100a00 */
[----:B------:R-:W-:-:S03]  /*bb90*/  IMAD.MOV.U32 R13, RZ, RZ, R4 ;  /* 0x000000ffff0d7224 */ /* 0x000fc600078e0004 */
[----:B------:R-:W-:Y:S04]  /*bba0*/  STL.64 [R1+0x98], R6 ;  /* 0x0000980601007387 */ /* 0x000fe80000100a00 */
[----:B------:R-:W0:Y:S01]  /*bbb0*/  LDS.128 R4, [R3+UR5+0x2000] ;  /* 0x0020000503047984 */ /* 0x000e220008000c00 */
[----:B------:R-:W-:-:S03]  /*bbc0*/  IMAD R22, R8, 0x4, R20 ;  /* 0x0000000408167824 */ /* 0x000fc600078e0214 */
[----:B------:R1:W-:Y:S01]  /*bbd0*/  STL.64 [R1+0x4e8], R14 ;  /* 0x0004e80e01007387 */ /* 0x0003e20000100a00 */
[----:B------:R-:W-:-:S04]  /*bbe0*/  IMAD R21, R8, 0x4, R22 ;  /* 0x0000000408157824 */ /* 0x000fc800078e0216 */
[----:B------:R-:W-:Y:S01]  /*bbf0*/  IMAD R8, R8, 0x4, R21 ;  /* 0x0000000408087824 */ /* 0x000fe200078e0215 */
[----:B-1----:R-:W2:Y:S04]  /*bc00*/  LDL R15, [R1+0xb0] ;  /* 0x0000b000010f7983 */ /* 0x002ea80000100800 */
[----:B------:R1:W-:Y:S02]  /*bc10*/  STL.64 [R1+0x4e0], R12 ;  /* 0x0004e00c01007387 */ /* 0x0003e40000100a00 */
[----:B-1----:R-:W-:Y:S01]  /*bc20*/  IMAD.MOV.U32 R12, RZ, RZ, R24 ;  /* 0x000000ffff0c7224 */ /* 0x002fe200078e0018 */
[C---:B------:R-:W-:Y:S01]  /*bc30*/  LEA R24, P3, R22.reuse, R2, 0x1 ;  /* 0x0000000216187211 */ /* 0x040fe200078608ff */
[----:B------:R-:W3:Y:S03]  /*bc40*/  LDL.LU R13, [R1+0xc] ;  /* 0x00000c00010d7983 */ /* 0x000ee60000300800 */
[----:B------:R-:W-:Y:S01]  /*bc50*/  LEA.HI.X.SX32 R25, R22, R0, 0x1, P3 ;  /* 0x0000000016197211 */ /* 0x000fe200018f0eff */
[----:B------:R1:W-:Y:S04]  /*bc60*/  STL [R1+0x4d0], R29 ;  /* 0x0004d01d01007387 */ /* 0x0003e80000100800 */
[----:B-1----:R-:W2:Y:S04]  /*bc70*/  LDL.LU R29, [R1+0x70] ;  /* 0x00007000011d7983 */ /* 0x002ea80000300800 */
[----:B------:R1:W-:Y:S04]  /*bc80*/  STL.64 [R1+0x500], R26 ;  /* 0x0005001a01007387 */ /* 0x0003e80000100a00 */
[----:B------:R-:W-:Y:S04]  /*bc90*/  STL [R1+0x18], R8 ;  /* 0x0000180801007387 */ /* 0x000fe80000100800 */
[----:B-1----:R-:W2:Y:S04]  /*bca0*/  LDL R27, [R1+0xc0] ;  /* 0x0000c000011b7983 */ /* 0x002ea80000100800 */
[----:B------:R-:W-:Y:S04]  /*bcb0*/  STL.64 [R1+0x4f8], R24 ;  /* 0x0004f81801007387 */ /* 0x000fe80000100a00 */
[----:B0-----:R-:W-:Y:S04]  /*bcc0*/  STL.64 [R1+0x80], R4 ;  /* 0x0000800401007387 */ /* 0x001fe80000100a00 */
[----:B------:R0:W-:Y:S04]  /*bcd0*/  STL.64 [R1+0x88], R6 ;  /* 0x0000880601007387 */ /* 0x0001e80000100a00 */
[----:B0-----:R-:W2:Y:S01]  /*bce0*/  LDL.LU R7, [R1+0x528] ;  /* 0x0005280001077983 */ /* 0x001ea20000300800 */
[----:B------:R-:W-:Y:S01]  /*bcf0*/  LEA R20, P2, R21, R2, 0x1 ;  /* 0x0000000215147211 */ /* 0x000fe200078408ff */
[----:B------:R-:W-:-:S03]  /*bd00*/  IMAD.MOV.U32 R17, RZ, RZ, R4 ;  /* 0x000000ffff117224 */ /* 0x000fc600078e0004 */
[----:B------:R-:W-:Y:S02]  /*bd10*/  LEA.HI.X.SX32 R21, R21, R0, 0x1, P2 ;  /* 0x0000000015157211 */ /* 0x000fe400010f0eff */
[----:B--2---:R-:W-:Y:S02]  /*bd20*/  ISETP.LT.AND P2, PT, R7, UR15, !P0 ;  /* 0x0000000f07007c0c */ /* 0x004fe4000c741270 */
[----:B------:R-:W0:Y:S04]  /*bd30*/  LDS.128 R4, [R29+UR5+0x3000] ;  /* 0x003000051d047984 */ /* 0x000e280008000c00 */
[----:B0-----:R-:W-:Y:S04]  /*bd40*/  STL.64 [R1+0x60], R4 ;  /* 0x0000600401007387 */ /* 0x001fe80000100a00 */
[----:B------:R0:W-:Y:S04]  /*bd50*/  STL.64 [R1+0x68], R6 ;  /* 0x0000680601007387 */ /* 0x0001e80000100a00 */
[----:B0-----:R-:W4:Y:S01]  /*bd60*/  LDL.LU.64 R6, [R1+0x520] ;  /* 0x0005200001067983 */ /* 0x001f220000300a00 */
[----:B------:R-:W-:-:S03]  /*bd70*/  LEA R22, P3, R8, R2, 0x1 ;  /* 0x0000000208167211 */ /* 0x000fc600078608ff */
[----:B------:R-:W2:Y:S01]  /*bd80*/  LDL.LU.64 R4, [R1+0x518] ;  /* 0x0005180001047983 */ /* 0x000ea20000300a00 */
[----:B------:R-:W-:Y:S02]  /*bd90*/  LEA.HI.X.SX32 R23, R8, R0, 0x1, P3 ;  /* 0x0000000008177211 */ /* 0x000fe400018f0eff */
[----:B------:R-:W-:Y:S01]  /*bda0*/  ISETP.LT.AND P3, PT, R9, UR16, !P0 ;  /* 0x0000001009007c0c */ /* 0x000fe2000c761270 */
[----:B----4-:R-:W-:Y:S01]  /*bdb0*/  @P5 STG.E.U16 desc[UR8][R6.64], R10 ;  /* 0x0000000a06005986 */ /* 0x010fe2000c101508 */
[----:B-----5:R-:W-:Y:S01]  /*bdc0*/  ISETP.LT.AND P5, PT, R11, UR4, !P0 ;  /* 0x000000040b007c0c */ /* 0x020fe2000c7a1270 */
[----:B------:R-:W0:Y:S02]  /*bdd0*/  LDCU UR4, c[0x0][0x39c] ;  /* 0x00007380ff0477ac */ /* 0x000e240008000800 */
[----:B------:R-:W1:Y:S04]  /*bde0*/  LDS.128 R8, [R3+UR5+0x3000] ;  /* 0x0030000503087984 */ /* 0x000e680008000c00 */
[----:B-1----:R-:W-:Y:S04]  /*bdf0*/  STL.64 [R1+0x50], R8 ;  /* 0x0000500801007387 */ /* 0x002fe80000100a00 */
[----:B------:R1:W-:Y:S04]  /*be00*/  STL.64 [R1+0x58], R10 ;  /* 0x0000580a01007387 */ /* 0x0003e80000100a00 */
[----:B-1----:R-:W4:Y:S04]  /*be10*/  LDL.LU.64 R10, [R1+0x510] ;  /* 0x00051000010a7983 */ /* 0x002f280000300a00 */
[----:B------:R-:W5:Y:S01]  /*be20*/  LDL.LU.64 R8, [R1+0x508] ;  /* 0x0005080001087983 */ /* 0x000f620000300a00 */
[----:B------:R-:W1:Y:S02]  /*be30*/  S2R R14, SR_TID.X ;  /* 0x00000000000e7919 */ /* 0x000e640000002100 */
[----:B-1----:R-:W-:-:S04]  /*be40*/  SHF.R.U32.HI R14, RZ, 0x7, R14 ;  /* 0x00000007ff0e7819 */ /* 0x002fc8000001160e */
[----:B------:R-:W-:Y:S01]  /*be50*/  SGXT.U32 R14, R14, 0x2 ;  /* 0x000000020e0e781a */ /* 0x000fe20000000000 */
[----:B----4-:R-:W-:Y:S04]  /*be60*/  @P6 STG.E.U16 desc[UR8][R10.64], R27 ;  /* 0x0000001b0a006986 */ /* 0x010fe8000c101508 */
[----:B------:R-:W1:Y:S04]  /*be70*/  LDS.128 R24, [R29+UR5+0x4000] ;  /* 0x004000051d187984 */ /* 0x000e680008000c00 */
[----:B-----5:R4:W-:Y:S02]  /*be80*/  @P4 STG.E.U16 desc[UR8][R8.64], R15 ;  /* 0x0000000f08004986 */ /* 0x0209e4000c101508 */
[----:B----4-:R-:W4:Y:S02]  /*be90*/  S2R R15, SR_TID.X ;  /* 0x00000000000f7919 */ /* 0x010f240000002100 */
[----:B-1----:R-:W-:Y:S04]  /*bea0*/  STL.64 [R1+0x40], R24 ;  /* 0x0000401801007387 */ /* 0x002fe80000100a00 */
[----:B------:R-:W-:Y:S04]  /*beb0*/  STL.64 [R1+0x48], R26 ;  /* 0x0000481a01007387 */ /* 0x000fe80000100a00 */
[----:B------:R-:W1:Y:S01]  /*bec0*/  LDS.128 R24, [R3+UR5+0x4000] ;  /* 0x0040000503187984 */ /* 0x000e620008000c00 */
[----:B------:R-:W-:-:S05]  /*bed0*/  IMAD.MOV.U32 R11, RZ, RZ, R12 ;  /* 0x000000ffff0b7224 */ /* 0x000fca00078e000c */
[--C-:B------:R-:W-:Y:S01]  /*bee0*/  LOP3.LUT R6, R11, 0x20, R14.reuse, 0xfe, !PT ;  /* 0x000000200b067812 */ /* 0x100fe200078efe0e */
[----:B--2---:R4:W-:Y:S01]  /*bef0*/  @P1 STG.E.U16 desc[UR8][R18.64], R5 ;  /* 0x0000000512001986 */ /* 0x0049e2000c101508 */
[----:B---3--:R-:W-:Y:S01]  /*bf00*/  ISETP.LT.AND P6, PT, R13, UR6, !P0 ;  /* 0x000000060d007c0c */ /* 0x008fe2000c7c1270 */
[----:B------:R-:W2:Y:S01]  /*bf10*/  LDCU UR6, c[0x0][0x39c] ;  /* 0x00007380ff0677ac */ /* 0x000ea20008000800 */
[----:B------:R-:W-:Y:S02]  /*bf20*/  ISETP.LT.AND P4, PT, R6, UR7, !P0 ;  /* 0x0000000706007c0c */ /* 0x000fe4000c781270 */
[----:B------:R-:W-:Y:S01]  /*bf30*/  LOP3.LUT R6, R11, 0x24, R14, 0xfe, !PT ;  /* 0x000000240b067812 */ /* 0x000fe200078efe0e */
[----:B------:R-:W3:Y:S01]  /*bf40*/  LDCU UR7, c[0x0][0x39c] ;  /* 0x00007380ff0777ac */ /* 0x000ee20008000800 */
[----:B----4-:R-:W-:Y:S02]  /*bf50*/  SHF.R.U32.HI R19, RZ, 0x7, R15 ;  /* 0x00000007ff137819 */ /* 0x010fe4000001160f */
[----:B------:R-:W-:Y:S04]  /*bf60*/  LDS.128 R12, [R3+UR5+0x5000] ;  /* 0x00500005030c7984 */ /* 0x000fe80008000c00 */
[----:B-1----:R-:W-:Y:S04]  /*bf70*/  STL.64 [R1+0x20], R24 ;  /* 0x0000201801007387 */ /* 0x002fe80000100a00 */
[----:B------:R-:W-:Y:S04]  /*bf80*/  STL.64 [R1+0x28], R26 ;  /* 0x0000281a01007387 */ /* 0x000fe80000100a00 */
[----:B------:R-:W1:Y:S04]  /*bf90*/  LDS.128 R24, [R29+UR5+0x5000] ;  /* 0x005000051d187984 */ /* 0x000e680008000c00 */
[----:B-1----:R-:W-:Y:S04]  /*bfa0*/  STL.64 [R1+0x30], R24 ;  /* 0x0000301801007387 */ /* 0x002fe80000100a00 */
[----:B------:R1:W-:Y:S04]  /*bfb0*/  STL.64 [R1+0x38], R26 ;  /* 0x0000381a01007387 */ /* 0x0003e80000100a00 */
[----:B-1----:R-:W4:Y:S04]  /*bfc0*/  LDL.LU.64 R26, [R1+0x500] ;  /* 0x00050000011a7983 */ /* 0x002f280000300a00 */
[----:B------:R-:W5:Y:S04]  /*bfd0*/  LDL.LU.64 R24, [R1+0x4f8] ;  /* 0x0004f80001187983 */ /* 0x000f680000300a00 */
[----:B------:R-:W2:Y:S04]  /*bfe0*/  LDL.LU R5, [R1+0x4f0] ;  /* 0x0004f00001057983 */ /* 0x000ea80000300800 */
[----:B------:R-:W-:Y:S04]  /*bff0*/  STL.64 [R1], R12 ;  /* 0x0000000c01007387 */ /* 0x000fe80000100a00 */
[----:B------:R1:W-:Y:S04]  /*c000*/  STL.64 [R1+0x8], R14 ;  /* 0x0000080e01007387 */ /* 0x0003e80000100a00 */
[----:B-1----:R-:W2:Y:S04]  /*c010*/  LDL.LU.64 R14, [R1+0x4e8] ;  /* 0x0004e800010e7983 */ /* 0x002ea80000300a00 */
[----:B------:R-:W2:Y:S01]  /*c020*/  LDL.LU.64 R12, [R1+0x4e0] ;  /* 0x0004e000010c7983 */ /* 0x000ea20000300a00 */
[----:B------:R-:W-:-:S02]  /*c030*/  SGXT.U32 R19, R19, 0x2 ;  /* 0x000000021313781a */ /* 0x000fc40000000000 */
[----:B0-----:R-:W-:Y:S01]  /*c040*/  ISETP.LT.AND P1, PT, R6, UR4, !P0 ;  /* 0x0000000406007c0c */ /* 0x001fe2000c721270 */
[----:B------:R-:W0:Y:S01]  /*c050*/  LDCU UR4, c[0x0][0x39c] ;  /* 0x00007380ff0477ac */ /* 0x000e220008000800 */
[----:B------:R-:W-:Y:S01]  /*c060*/  LOP3.LUT R6, R11, 0x28, R19, 0xfe, !PT ;  /* 0x000000280b067812 */ /* 0x000fe200078efe13 */
[----:B--2---:R1:W-:Y:S04]  /*c070*/  @P2 STG.E.U16 desc[UR8][R4.64], R13 ;  /* 0x0000000d04002986 */ /* 0x0043e8000c101508 */
[----:B-1----:R-:W2:Y:S01]  /*c080*/  LDL.LU R13, [R1+0x4d8] ;  /* 0x0004d800010d7983 */ /* 0x002ea20000300800 */
[----:B------:R-:W-:Y:S01]  /*c090*/  ISETP.LT.AND P2, PT, R6, UR6, !P0 ;  /* 0x0000000606007c0c */ /* 0x000fe2000c741270 */
[----:B------:R-:W1:Y:S02]  /*c0a0*/  LDCU UR6, c[0x0][0x39c] ;  /* 0x00007380ff0677ac */ /* 0x000e640008000800 */
[----:B------:R-:W0:Y:S04]  /*c0b0*/  LDS.128 R4, [R29+UR5+0x6000] ;  /* 0x006000051d047984 */ /* 0x000e280008000c00 */
[----:B0-----:R0:W-:Y:S02]  /*c0c0*/  STL [R1+0x4c0], R5 ;  /* 0x0004c00501007387 */ /* 0x0011e40000100800 */
[----:B0-----:R-:W-:-:S02]  /*c0d0*/  IMAD.MOV.U32 R5, RZ, RZ, R11 ;  /* 0x000000ffff057224 */ /* 0x001fc400078e000b */
[----:B------:R-:W0:Y:S04]  /*c0e0*/  LDS.128 R8, [R3+UR5+0x6000] ;  /* 0x0060000503087984 */ /* 0x000e280008000c00 */
[----:B------:R1:W-:Y:S01]  /*c0f0*/  STL [R1+0x4b8], R6 ;  /* 0x0004b80601007387 */ /* 0x0003e20000100800 */
[----:B------:R-:W-:-:S03]  /*c100*/  LOP3.LUT R18, R5, 0x2c, R19, 0xfe, !PT ;  /* 0x0000002c05127812 */ /* 0x000fc600078efe13 */
[----:B-1----:R-:W4:Y:S04]  /*c110*/  LDL.LU R6, [R1+0x50] ;  /* 0x0000500001067983 */ /* 0x002f280000300800 */
[----:B------:R1:W-:Y:S04]  /*c120*/  STL [R1+0x498], R7 ;  /* 0x0004980701007387 */ /* 0x0003e80000100800 */
[----:B-1----:R-:W4:Y:S04]  /*c130*/  LDL.LU R7, [R1+0x60] ;  /* 0x0000600001077983 */ /* 0x002f280000300800 */
[----:B0-----:R0:W-:Y:S04]  /*c140*/  STL [R1+0x4c4], R9 ;  /* 0x0004c40901007387 */ /* 0x0011e80000100800 */
[----:B0-----:R-:W5:Y:S04]  /*c150*/  LDL.LU R9, [R1+0x30] ;  /* 0x0000300001097983 */ /* 0x001f680000300800 */
[----:B------:R-:W-:Y:S04]  /*c160*/  STL [R1+0x4b4], R10 ;  /* 0x0004b40a01007387 */ /* 0x000fe80000100800 */
[----:B------:R0:W-:Y:S02]  /*c170*/  STL [R1+0x494], R11 ;  /* 0x0004940b01007387 */ /* 0x0001e40000100800 */
[----:B0-----:R-:W-:-:S02]  /*c180*/  IMAD.MOV.U32 R11, RZ, RZ, R5 ;  /* 0x000000ffff0b7224 */ /* 0x001fc400078e0005 */
[----:B------:R-:W5:Y:S04]  /*c190*/  LDL.LU R5, [R1] ;  /* 0x0000000001057983 */ /* 0x000f680000300800 */
[----:B--2---:R0:W-:Y:S04]  /*c1a0*/  @P3 STG.E.U16 desc[UR8][R12.64], R17 ;  /* 0x000000110c003986 */ /* 0x0041e8000c101508 */
[----:B0-----:R-:W2:Y:S01]  /*c1b0*/  LDL.LU R17, [R1+0x4d4] ;  /* 0x0004d40001117983 */ /* 0x001ea20000300800 */
[C-C-:B------:R-:W-:Y:S02]  /*c1c0*/  LOP3.LUT R12, R11.reuse, 0x30, R19.reuse, 0xfe, !PT ;  /* 0x000000300b0c7812 */ /* 0x140fe400078efe13 */
[----:B---3--:R-:W-:Y:S01]  /*c1d0*/  ISETP.LT.AND P3, PT, R18, UR7, !P0 ;  /* 0x0000000712007c0c */ /* 0x008fe2000c761270 */
[----:B------:R-:W0:Y:S01]  /*c1e0*/  S2R R10, SR_TID.X ;  /* 0x00000000000a7919 */ /* 0x000e220000002100 */
[----:B------:R-:W-:Y:S01]  /*c1f0*/  LOP3.LUT R18, R11, 0x34, R19, 0xfe, !PT ;  /* 0x000000340b127812 */ /* 0x000fe200078efe13 */
[----:B------:R-:W1:Y:S01]  /*c200*/  LDCU UR7, c[0x0][0x39c] ;  /* 0x00007380ff0777ac */ /* 0x000e620008000800 */
[----:B----4-:R-:W-:Y:S01]  /*c210*/  @P5 STG.E.U16 desc[UR8][R14.64], R7 ;  /* 0x000000070e005986 */ /* 0x010fe2000c101508 */
[----:B------:R-:W-:Y:S01]  /*c220*/  ISETP.LT.AND P5, PT, R12, UR10, !P0 ;  /* 0x0000000a0c007c0c */ /* 0x000fe2000c7a1270 */
[----:B------:R-:W3:Y:S02]  /*c230*/  LDCU UR10, c[0x0][0x39c] ;  /* 0x00007380ff0a77ac */ /* 0x000ee40008000800 */
[----:B------:R4:W0:Y:S04]  /*c240*/  LDS.128 R12, [R29+UR5+0x7000] ;  /* 0x007000051d0c7984 */ /* 0x0008280008000c00 */
[----:B----4-:R-:W4:Y:S04]  /*c250*/  LDL.LU R29, [R1+0x4d0] ;  /* 0x0004d000011d7983 */ /* 0x010f280000300800 */
[----:B0-----:R0:W-:Y:S04]  /*c260*/  STL [R1+0x4c8], R13 ;  /* 0x0004c80d01007387 */ /* 0x0011e80000100800 */
[----:B0-----:R-:W4:Y:S04]  /*c270*/  LDL.LU R13, [R1+0x20] ;  /* 0x00002000010d7983 */ /* 0x001f280000300800 */
[----:B------:R0:W-:Y:S04]  /*c280*/  STL [R1+0x4b0], R14 ;  /* 0x0004b00e01007387 */ /* 0x0001e80000100800 */
[----:B0-----:R-:W3:Y:S04]  /*c290*/  LDL.LU R14, [R1+0x18] ;  /* 0x00001800010e7983 */ /* 0x001ee80000300800 */
[----:B------:R0:W-:Y:S04]  /*c2a0*/  STL [R1+0x490], R15 ;  /* 0x0004900f01007387 */ /* 0x0001e80000100800 */
[----:B--2---:R-:W-:Y:S01]  /*c2b0*/  @P6 STG.E.U16 desc[UR8][R16.64], R6 ;  /* 0x0000000610006986 */ /* 0x004fe2000c101508 */
[----:B------:R-:W-:Y:S01]  /*c2c0*/  ISETP.LT.AND P6, PT, R18, UR4, !P0 ;  /* 0x0000000412007c0c */ /* 0x000fe2000c7c1270 */
[----:B------:R-:W2:Y:S02]  /*c2d0*/  LDCU UR4, c[0x0][0x39c] ;  /* 0x00007380ff0477ac */ /* 0x000ea40008000800 */
[----:B------:R-:W1:Y:S01]  /*c2e0*/  LDS.128 R16, [R3+UR5+0x7000] ;  /* 0x0070000503107984 */ /* 0x000e620008000c00 */
[----:B0-----:R-:W-:Y:S01]  /*c2f0*/  SHF.R.U32.HI R15, RZ, 0x7, R10 ;  /* 0x00000007ff0f7819 */ /* 0x001fe2000001160a */
[----:B------:R-:W0:Y:S02]  /*c300*/  LDCU UR5, c[0x0][0x39c] ;  /* 0x00007380ff0577ac */ /* 0x000e240008000800 */
[----:B-1----:R1:W-:Y:S04]  /*c310*/  STL [R1+0x4cc], R17 ;  /* 0x0004cc1101007387 */ /* 0x0023e80000100800 */
[----:B-1----:R-:W2:Y:S04]  /*c320*/  LDL.LU R17, [R1+0x40] ;  /* 0x0000400001117983 */ /* 0x002ea80000300800 */
[----:B------:R-:W-:Y:S04]  /*c330*/  STL [R1+0x4ac], R18 ;  /* 0x0004ac1201007387 */ /* 0x000fe80000100800 */
[----:B------:R1:W-:Y:S04]  /*c340*/  STL [R1+0x48c], R19 ;  /* 0x00048c1301007387 */ /* 0x0003e80000100800 */
[----:B-1----:R-:W2:Y:S01]  /*c350*/  LDL.LU.64 R18, [R1+0x10] ;  /* 0x0000100001127983 */ /* 0x002ea20000300a00 */
[----:B------:R-:W-:-:S04]  /*c360*/  SGXT.U32 R15, R15, 0x2 ;  /* 0x000000020f0f781a */ /* 0x000fc80000000000 */
[C-C-:B------:R-:W-:Y:S02]  /*c370*/  LOP3.LUT R10, R11.reuse, 0x38, R15.reuse, 0xfe, !PT ;  /* 0x000000380b0a7812 */ /* 0x140fe400078efe0f */
[--C-:B------:R-:W-:Y:S01]  /*c380*/  LOP3.LUT R3, R11, 0x3c, R15.reuse, 0xfe, !PT ;  /* 0x0000003c0b037812 */ /* 0x100fe200078efe0f */
[----:B--2---:R-:W-:Y:S01]  /*c390*/  @P4 STG.E.U16 desc[UR8][R18.64], R17 ;  /* 0x0000001112004986 */ /* 0x004fe2000c101508 */
[----:B------:R-:W-:Y:S01]  /*c3a0*/  ISETP.LT.AND P4, PT, R10, UR6, !P0 ;  /* 0x000000060a007c0c */ /* 0x000fe2000c781270 */
[----:B------:R-:W1:Y:S01]  /*c3b0*/  LDCU UR6, c[0x0][0x39c] ;  /* 0x00007380ff0677ac */ /* 0x000e620008000800 */
[----:B------:R-:W2:Y:S01]  /*c3c0*/  S2R R10, SR_TID.X ;  /* 0x00000000000a7919 */ /* 0x000ea20000002100 */
[----:B----4-:R4:W-:Y:S04]  /*c3d0*/  @P1 STG.E.U16 desc[UR8][R28.64], R13 ;  /* 0x0000000d1c001986 */ /* 0x0109e8000c101508 */
[----:B-----5:R2:W-:Y:S01]  /*c3e0*/  @P2 STG.E.U16 desc[UR8][R26.64], R9 ;  /* 0x000000091a002986 */ /* 0x0205e2000c101508 */
[----:B------:R-:W-:Y:S01]  /*c3f0*/  ISETP.LT.AND P1, PT, R3, UR7, !P0 ;  /* 0x0000000703007c0c */ /* 0x000fe2000c721270 */
[----:B------:R-:W5:Y:S01]  /*c400*/  LDCU UR7, c[0x0][0x39c] ;  /* 0x00007380ff0777ac */ /* 0x000f620008000800 */
[----:B------:R-:W-:Y:S01]  /*c410*/  LOP3.LUT R3, R11, 0x40, R15, 0xfe, !PT ;  /* 0x000000400b037812 */ /* 0x000fe200078efe0f */
[----:B----4-:R-:W4:Y:S01]  /*c420*/  LDL.LU R29, [R1+0xd0] ;  /* 0x0000d000011d7983 */ /* 0x010f220000300800 */
[----:B--2---:R-:W-:-:S02]  /*c430*/  SHF.R.U32.HI R27, RZ, 0x7, R10 ;  /* 0x00000007ff1b7819 */ /* 0x004fc4000001160a */
[----:B------:R-:W2:Y:S01]  /*c440*/  LDC R10, c[0x0][0x3b8] ;  /* 0x0000ee00ff0a7b82 */ /* 0x000ea20000000800 */
[----:B---3--:R-:W-:Y:S01]  /*c450*/  ISETP.LT.AND P2, PT, R3, UR10, !P0 ;  /* 0x0000000a03007c0c */ /* 0x008fe2000c741270 */
[----:B------:R3:W-:Y:S01]  /*c460*/  @P3 STG.E.U16 desc[UR8][R24.64], R5 ;  /* 0x0000000518003986 */ /* 0x0007e2000c101508 */
[----:B------:R-:W-:Y:S01]  /*c470*/  SGXT.U32 R27, R27, 0x2 ;  /* 0x000000021b1b781a */ /* 0x000fe20000000000 */
[----:B------:R-:W0:Y:S01]  /*c480*/  LDCU UR10, c[0x0][0x39c] ;  /* 0x00007380ff0a77ac */ /* 0x000e220008000800 */
[C---:B--2---:R-:W-:Y:S02]  /*c490*/  IMAD R3, R10.reuse, 0x4, R14 ;  /* 0x000000040a037824 */ /* 0x044fe400078e020e */
[----:B------:R-:W2:Y:S02]  /*c4a0*/  LDL.LU R14, [R1+0xc0] ;  /* 0x0000c000010e7983 */ /* 0x000ea40000300800 */
[----:B---3--:R-:W-:Y:S02]  /*c4b0*/  IMAD R24, R10, 0x4, R3 ;  /* 0x000000040a187824 */ /* 0x008fe400078e0203 */
[----:B------:R3:W-:Y:S04]  /*c4c0*/  @P5 STG.E.U16 desc[UR8][R20.64], R4 ;  /* 0x0000000414005986 */ /* 0x0007e8000c101508 */
[----:B------:R-:W5:Y:S04]  /*c4d0*/  LDL.LU R19, [R1+0xb0] ;  /* 0x0000b00001137983 */ /* 0x000f680000300800 */
[----:B------:R0:W-:Y:S01]  /*c4e0*/  @P6 STG.E.U16 desc[UR8][R22.64], R8 ;  /* 0x0000000816006986 */ /* 0x0001e2000c101508 */
[----:B---3--:R-:W-:-:S03]  /*c4f0*/  LEA R20, P5, R3, R2, 0x1 ;  /* 0x0000000203147211 */ /* 0x008fc600078a08ff */
[----:B------:R-:W3:Y:S01]  /*c500*/  LDL.LU R18, [R1+0xa0] ;  /* 0x0000a00001127983 */ /* 0x000ee20000300800 */
[----:B------:R-:W-:-:S03]  /*c510*/  LEA.HI.X.SX32 R21, R3, R0, 0x1, P5 ;  /* 0x0000000003157211 */ /* 0x000fc600028f0eff */
[----:B------:R-:W3:Y:S01]  /*c520*/  LDL.LU R15, [R1+0x90] ;  /* 0x00009000010f7983 */ /* 0x000ee20000300800 */
[----:B0-----:R-:W-:Y:S02]  /*c530*/  LOP3.LUT R23, R11, 0x48, R27, 0xfe, !PT ;  /* 0x000000480b177812 */ /* 0x001fe400078efe1b */
[C---:B------:R-:W-:Y:S01]  /*c540*/  LEA R22, P6, R24.reuse, R2, 0x1 ;  /* 0x0000000218167211 */ /* 0x040fe200078c08ff */
[----:B------:R0:W-:Y:S01]  /*c550*/  @P4 STG.E.U16 desc[UR8][R20.64], R12 ;  /* 0x0000000c14004986 */ /* 0x0001e2000c101508 */
[----:B------:R-:W-:Y:S01]  /*c560*/  ISETP.LT.AND P5, PT, R23, UR5, !P0 ;  /* 0x0000000517007c0c */ /* 0x000fe2000c7a1270 */
[----:B------:R-:W1:Y:S01]  /*c570*/  LDCU UR5, c[0x0][0x39c] ;  /* 0x00007380ff0577ac */ /* 0x000e620008000800 */
[----:B------:R-:W-:-:S05]  /*c580*/  LEA.HI.X.SX32 R23, R24, R0, 0x1, P6 ;  /* 0x0000000018177211 */ /* 0x000fca00030f0eff */
[----:B------:R1:W-:Y:S01]  /*c590*/  @P1 STG.E.U16 desc[UR8][R22.64], R16 ;  /* 0x0000001016001986 */ /* 0x0003e2000c101508 */
[----:B0-----:R-:W-:-:S05]  /*c5a0*/  IMAD R20, R10, 0x4, R24 ;  /* 0x000000040a147824 */ /* 0x001fca00078e0218 */
[----:B-1----:R-:W-:-:S04]  /*c5b0*/  LEA R22, P1, R20, R2, 0x1 ;  /* 0x0000000214167211 */ /* 0x002fc800078208ff */
[----:B------:R-:W-:Y:S02]  /*c5c0*/  LEA.HI.X.SX32 R23, R20, R0, 0x1, P1 ;  /* 0x0000000014177211 */ /* 0x000fe400008f0eff */
[----:B----4-:R-:W-:-:S05]  /*c5d0*/  PRMT R4, R29, 0x7632, R4 ;  /* 0x000076321d047816 */ /* 0x010fca0000000004 */
[----:B------:R2:W-:Y:S02]  /*c5e0*/  @P2 STG.E.U16 desc[UR8][R22.64], R4 ;  /* 0x0000000416002986 */ /* 0x0005e4000c101508 */
[----:B--2---:R-:W-:Y:S02]  /*c5f0*/  PRMT R4, R14, 0x7632, R4 ;  /* 0x000076320e047816 */ /* 0x004fe40000000004 */
[----:B------:R-:W2:Y:S01]  /*c600*/  LDL.LU R14, [R1+0x80] ;  /* 0x00008000010e7983 */ /* 0x000ea20000300800 */
[C-C-:B------:R-:W-:Y:S02]  /*c610*/  LOP3.LUT R26, R11.reuse, 0x44, R27.reuse, 0xfe, !PT ;  /* 0x000000440b1a7812 */ /* 0x140fe400078efe1b */
[--C-:B------:R-:W-:Y:S01]  /*c620*/  LOP3.LUT R3, R11, 0x4c, R27.reuse, 0xfe, !PT ;  /* 0x0000004c0b037812 */ /* 0x100fe200078efe1b */
[----:B------:R-:W4:Y:S01]  /*c630*/  LDL.LU R28, [R1+0xd4] ;  /* 0x0000d400011c7983 */ /* 0x000f220000300800 */
[----:B------:R-:W-:Y:S01]  /*c640*/  ISETP.LT.AND P3, PT, R26, UR4, !P0 ;  /* 0x000000041a007c0c */ /* 0x000fe2000c761270 */
[----:B------:R-:W0:Y:S01]  /*c650*/  LDCU UR4, c[0x0][0x39c] ;  /* 0x00007380ff0477ac */ /* 0x000e220008000800 */
[----:B------:R-:W-:Y:S01]  /*c660*/  ISETP.LT.AND P6, PT, R3, UR6, !P0 ;  /* 0x0000000603007c0c */ /* 0x000fe2000c7c1270 */
[----:B------:R-:W4:Y:S01]  /*c670*/  LDL.LU R29, [R1+0xc4] ;  /* 0x0000c400011d7983 */ /* 0x000f220000300800 */
[C-C-:B------:R-:W-:Y:S01]  /*c680*/  LOP3.LUT R21, R11.reuse, 0x50, R27.reuse, 0xfe, !PT ;  /* 0x000000500b157812 */ /* 0x140fe200078efe1b */
[----:B------:R-:W1:Y:S01]  /*c690*/  LDCU UR6, c[0x0][0x39c] ;  /* 0x00007380ff0677ac */ /* 0x000e620008000800 */
[----:B------:R-:W-:Y:S01]  /*c6a0*/  IMAD R3, R10, 0x4, R20 ;  /* 0x000000040a037824 */ /* 0x000fe200078e0214 */
[----:B------:R-:W-:-:S03]  /*c6b0*/  LOP3.LUT R22, R11, 0x54, R27, 0xfe, !PT ;  /* 0x000000540b167812 */ /* 0x000fc600078efe1b */
[----:B------:R-:W-:Y:S01]  /*c6c0*/  IMAD R24, R10, 0x4, R3 ;  /* 0x000000040a187824 */ /* 0x000fe200078e0203 */
[----:B------:R-:W-:Y:S02]  /*c6d0*/  LEA R20, P4, R3, R2, 0x1 ;  /* 0x0000000203147211 */ /* 0x000fe400078808ff */
[----:B0-----:R-:W-:Y:S01]  /*c6e0*/  ISETP.LT.AND P1, PT, R21, UR4, !P0 ;  /* 0x0000000415007c0c */ /* 0x001fe2000c721270 */
[----:B------:R-:W0:Y:S01]  /*c6f0*/  LDCU UR4, c[0x0][0x39c] ;  /* 0x00007380ff0477ac */ /* 0x000e220008000800 */
[----:B------:R-:W-:Y:S02]  /*c700*/  LEA.HI.X.SX32 R21, R3, R0, 0x1, P4 ;  /* 0x0000000003157211 */ /* 0x000fe400020f0eff */
[----:B------:R-:W-:Y:S01]  /*c710*/  ISETP.LT.AND P2, PT, R22, UR5, !P0 ;  /* 0x0000000516007c0c */ /* 0x000fe2000c741270 */
[----:B------:R-:W0:Y:S01]  /*c720*/  LDCU UR5, c[0x0][0x39c] ;  /* 0x00007380ff0577ac */ /* 0x000e220008000800 */
[----:B------:R-:W-:Y:S02]  /*c730*/  LOP3.LUT R3, R11, 0x58, R27, 0xfe, !PT ;  /* 0x000000580b037812 */ /* 0x000fe400078efe1b */
[C---:B------:R-:W-:Y:S01]  /*c740*/  LEA R22, P4, R24.reuse, R2, 0x1 ;  /* 0x0000000218167211 */ /* 0x040fe200078808ff */
[----:B------:R5:W-:Y:S01]  /*c750*/  @P3 STG.E.U16 desc[UR8][R20.64], R4 ;  /* 0x0000000414003986 */ /* 0x000be2000c101508 */
[----:B-1----:R-:W-:Y:S01]  /*c760*/  ISETP.LT.AND P3, PT, R3, UR6, !P0 ;  /* 0x0000000603007c0c */ /* 0x002fe2000c761270 */
[----:B------:R-:W1:Y:S01]  /*c770*/  LDCU UR6, c[0x0][0x39c] ;  /* 0x00007380ff0677ac */ /* 0x000e620008000800 */
[----:B------:R-:W-:-:S02]  /*c780*/  LEA.HI.X.SX32 R23, R24, R0, 0x1, P4 ;  /* 0x0000000018177211 */ /* 0x000fc400020f0eff */
[----:B------:R-:W-:Y:S02]  /*c790*/  LOP3.LUT R3, R11, 0x5c, R27, 0xfe, !PT ;  /* 0x0000005c0b037812 */ /* 0x000fe400078efe1b */
[----:B-----5:R-:W-:Y:S01]  /*c7a0*/  PRMT R4, R19, 0x7632, R4 ;  /* 0x0000763213047816 */ /* 0x020fe20000000004 */
[C---:B------:R-:W-:Y:S01]  /*c7b0*/  IMAD R21, R10.reuse, 0x4, R24 ;  /* 0x000000040a157824 */ /* 0x040fe200078e0218 */
[----:B0-----:R-:W-:Y:S01]  /*c7c0*/  ISETP.LT.AND P4, PT, R3, UR4, !P0 ;  /* 0x0000000403007c0c */ /* 0x001fe2000c781270 */
[----:B------:R-:W0:Y:S01]  /*c7d0*/  LDCU UR4, c[0x0][0x39c] ;  /* 0x00007380ff0477ac */ /* 0x000e220008000800 */
[----:B---3--:R-:W-:Y:S01]  /*c7e0*/  PRMT R8, R15, 0x7632, R8 ;  /* 0x000076320f087816 */ /* 0x008fe20000000008 */
[----:B------:R3:W-:Y:S01]  /*c7f0*/  @P5 STG.E.U16 desc[UR8][R22.64], R4 ;  /* 0x0000000416005986 */ /* 0x0007e2000c101508 */
[C---:B------:R-:W-:Y:S01]  /*c800*/  LEA R20, P5, R21.reuse, R2, 0x1 ;  /* 0x0000000215147211 */ /* 0x040fe200078a08ff */
[----:B------:R-:W-:Y:S02]  /*c810*/  IMAD R3, R10, 0x4, R21 ;  /* 0x000000040a037824 */ /* 0x000fe400078e0215 */
[----:B------:R-:W5:Y:S01]  /*c820*/  LDL.LU R19, [R1+0xb4] ;  /* 0x0000b40001137983 */ /* 0x000f620000300800 */
[----:B------:R-:W-:-:S02]  /*c830*/  LEA.HI.X.SX32 R21, R21, R0, 0x1, P5 ;  /* 0x0000000015157211 */ /* 0x000fc400028f0eff */
[C---:B---3--:R-:W-:Y:S02]  /*c840*/  LEA R22, P5, R3.reuse, R2, 0x1 ;  /* 0x0000000203167211 */ /* 0x048fe400078a08ff */
[----:B------:R-:W-:Y:S02]  /*c850*/  PRMT R4, R18, 0x7632, R4 ;  /* 0x0000763212047816 */ /* 0x000fe40000000004 */
[----:B------:R-:W-:Y:S01]  /*c860*/  LEA.HI.X.SX32 R23, R3, R0, 0x1, P5 ;  /* 0x0000000003177211 */ /* 0x000fe200028f0eff */
[----:B------:R-:W-:Y:S01]  /*c870*/  IMAD R3, R10, 0x4, R3 ;  /* 0x000000040a037824 */ /* 0x000fe200078e0203 */
[----:B------:R-:W-:Y:S01]  /*c880*/  LOP3.LUT R24, R11, 0x60, R27, 0xfe, !PT ;  /* 0x000000600b187812 */ /* 0x000fe200078efe1b */
[----:B------:R-:W-:Y:S04]  /*c890*/  @P6 STG.E.U16 desc[UR8][R20.64], R4 ;  /* 0x0000000414006986 */ /* 0x000fe8000c101508 */
[----:B------:R3:W-:Y:S01]  /*c8a0*/  @P1 STG.E.U16 desc[UR8][R22.64], R8 ;  /* 0x0000000816001986 */ /* 0x0007e2000c101508 */
[----:B------:R-:W-:Y:S01]  /*c8b0*/  ISETP.LT.AND P5, PT, R24, UR5, !P0 ;  /* 0x0000000518007c0c */ /* 0x000fe2000c7a1270 */
[----:B------:R-:W0:Y:S02]  /*c8c0*/  LDCU UR5, c[0x0][0x39c] ;  /* 0x00007380ff0577ac */ /* 0x000e240008000800 */
[----:B------:R-:W4:Y:S01]  /*c8d0*/  LDL.LU R18, [R1+0xa4] ;  /* 0x0000a40001127983 */ /* 0x000f220000300800 */
[----:B---3--:R-:W-:Y:S01]  /*c8e0*/  LEA R22, P1, R3, R2, 0x1 ;  /* 0x0000000203167211 */ /* 0x008fe200078208ff */
[----:B------:R-:W-:Y:S01]  /*c8f0*/  IMAD R21, R10, 0x4, R3 ;  /* 0x000000040a157824 */ /* 0x000fe200078e0203 */
[----:B------:R-:W-:Y:S01]  /*c900*/  LOP3.LUT R20, R11, 0x64, R27, 0xfe, !PT ;  /* 0x000000640b147812 */ /* 0x000fe200078efe1b */
[----:B------:R-:W3:Y:S01]  /*c910*/  LDL.LU R15, [R1+0x94] ;  /* 0x00009400010f7983 */ /* 0x000ee20000300800 */
[----:B------:R-:W-:-:S02]  /*c920*/  LEA.HI.X.SX32 R23, R3, R0, 0x1, P1 ;  /* 0x0000000003177211 */ /* 0x000fc400008f0eff */
[--C-:B------:R-:W-:Y:S02]  /*c930*/  LOP3.LUT R3, R11, 0x68, R27.reuse, 0xfe, !PT ;  /* 0x000000680b037812 */ /* 0x100fe400078efe1b */
[----:B0-----:R-:W-:Y:S01]  /*c940*/  ISETP.LT.AND P1, PT, R20, UR4, !P0 ;  /* 0x0000000414007c0c */ /* 0x001fe2000c721270 */
[----:B------:R-:W0:Y:S01]  /*c950*/  LDCU UR4, c[0x0][0x39c] ;  /* 0x00007380ff0477ac */ /* 0x000e220008000800 */
[----:B------:R-:W-:Y:S02]  /*c960*/  LEA R20, P6, R21, R2, 0x1 ;  /* 0x0000000215147211 */ /* 0x000fe400078c08ff */
[----:B------:R-:W-:Y:S02]  /*c970*/  LOP3.LUT R24, R11, 0x6c, R27, 0xfe, !PT ;  /* 0x0000006c0b187812 */ /* 0x000fe400078efe1b */
[----:B------:R-:W-:Y:S02]  /*c980*/  PRMT R8, R5, 0x7632, R8 ;  /* 0x0000763205087816 */ /* 0x000fe40000000008 */
[----:B--2---:R-:W-:-:S02]  /*c990*/  PRMT R4, R14, 0x7632, R4 ;  /* 0x000076320e047816 */ /* 0x004fc40000000004 */
[----:B------:R-:W2:Y:S04]  /*c9a0*/  LDL.LU R14, [R1+0x84] ;  /* 0x00008400010e7983 */ /* 0x000ea80000300800 */
[----:B------:R0:W-:Y:S01]  /*c9b0*/  @P2 STG.E.U16 desc[UR8][R22.64], R4 ;  /* 0x0000000416002986 */ /* 0x0001e2000c101508 */
[----:B-1----:R-:W-:Y:S01]  /*c9c0*/  ISETP.LT.AND P2, PT, R3, UR6, !P0 ;  /* 0x0000000603007c0c */ /* 0x002fe2000c741270 */
[----:B------:R-:W-:Y:S01]  /*c9d0*/  IMAD R3, R10, 0x4, R21 ;  /* 0x000000040a037824 */ /* 0x000fe200078e0215 */
[----:B------:R-:W-:Y:S01]  /*c9e0*/  LEA.HI.X.SX32 R21, R21, R0, 0x1, P6 ;  /* 0x0000000015157211 */ /* 0x000fe200030f0eff */
[----:B------:R-:W1:Y:S01]  /*c9f0*/  LDCU UR6, c[0x0][0x39c] ;  /* 0x00007380ff0677ac */ /* 0x000e620008000800 */
[----:B0-----:R-:W-:Y:S02]  /*ca00*/  PRMT R4, R7, 0x7632, R4 ;  /* 0x0000763207047816 */ /* 0x001fe40000000004 */
[C---:B------:R-:W-:Y:S01]  /*ca10*/  LEA R22, P6, R3.reuse, R2, 0x1 ;  /* 0x0000000203167211 */ /* 0x040fe200078c08ff */
[----:B------:R-:W2:Y:S03]  /*ca20*/  LDL.LU R7, [R1+0x64] ;  /* 0x0000640001077983 */ /* 0x000ea60000300800 */
[----:B------:R-:W-:Y:S01]  /*ca30*/  LEA.HI.X.SX32 R23, R3, R0, 0x1, P6 ;  /* 0x0000000003177211 */ /* 0x000fe200030f0eff */
[----:B------:R0:W-:Y:S01]  /*ca40*/  @P3 STG.E.U16 desc[UR8][R20.64], R4 ;  /* 0x0000000414003986 */ /* 0x0001e2000c101508 */
[----:B------:R-:W-:Y:S01]  /*ca50*/  ISETP.LT.AND P3, PT, R24, UR5, !P0 ;  /* 0x0000000518007c0c */ /* 0x000fe2000c761270 */
[----:B------:R-:W1:Y:S01]  /*ca60*/  LDCU UR5, c[0x0][0x39c] ;  /* 0x00007380ff0577ac */ /* 0x000e620008000800 */
[----:B0-----:R-:W-:Y:S01]  /*ca70*/  PRMT R4, R6, 0x7632, R4 ;  /* 0x0000763206047816 */ /* 0x001fe20000000004 */
[C---:B------:R-:W-:Y:S01]  /*ca80*/  IMAD R20, R10.reuse, 0x4, R3 ;  /* 0x000000040a147824 */ /* 0x040fe200078e0203 */
[----:B------:R-:W-:Y:S01]  /*ca90*/  LOP3.LUT R21, R11, 0x70, R27, 0xfe, !PT ;  /* 0x000000700b157812 */ /* 0x000fe200078efe1b */
[----:B------:R-:W2:Y:S04]  /*caa0*/  LDL.LU R6, [R1+0x54] ;  /* 0x0000540001067983 */ /* 0x000ea80000300800 */
[----:B------:R0:W-:Y:S01]  /*cab0*/  @P4 STG.E.U16 desc[UR8][R22.64], R4 ;  /* 0x0000000416004986 */ /* 0x0001e2000c101508 */
[----:B------:R-:W-:Y:S01]  /*cac0*/  IMAD R3, R10, 0x4, R20 ;  /* 0x000000040a037824 */ /* 0x000fe200078e0214 */
[----:B0-----:R-:W-:-:S02]  /*cad0*/  LEA R22, P4, R20, R2, 0x1 ;  /* 0x0000000214167211 */ /* 0x001fc400078808ff */
[----:B------:R-:W-:Y:S02]  /*cae0*/  PRMT R4, R17, 0x7632, R4 ;  /* 0x0000763211047816 */ /* 0x000fe40000000004 */
[----:B------:R-:W-:Y:S01]  /*caf0*/  LEA.HI.X.SX32 R23, R20, R0, 0x1, P4 ;  /* 0x0000000014177211 */ /* 0x000fe200020f0eff */
[----:B------:R-:W-:Y:S01]  /*cb00*/  IMAD R24, R10, 0x4, R3 ;  /* 0x000000040a187824 */ /* 0x000fe200078e0203 */
[----:B------:R-:W-:Y:S01]  /*cb10*/  ISETP.LT.AND P4, PT, R21, UR4, !P0 ;  /* 0x0000000415007c0c */ /* 0x000fe2000c781270 */
[----:B------:R-:W0:Y:S01]  /*cb20*/  LDCU UR4, c[0x0][0x39c] ;  /* 0x00007380ff0477ac */ /* 0x000e220008000800 */
[C---:B------:R-:W-:Y:S01]  /*cb30*/  LEA R20, P6, R3.reuse, R2, 0x1 ;  /* 0x0000000203147211 */ /* 0x040fe200078c08ff */
[----:B------:R1:W-:Y:S03]  /*cb40*/  @P5 STG.E.U16 desc[UR8][R22.64], R4 ;  /* 0x0000000416005986 */ /* 0x0003e6000c101508 */
[----:B------:R-:W-:Y:S01]  /*cb50*/  LEA.HI.X.SX32 R21, R3, R0, 0x1, P6 ;  /* 0x0000000003157211 */ /* 0x000fe200030f0eff */
[----:B------:R-:W2:Y:S01]  /*cb60*/  LDL.LU R17, [R1+0x4cc] ;  /* 0x0004cc0001117983 */ /* 0x000ea20000300800 */
[----:B------:R-:W-:-:S02]  /*cb70*/  LOP3.LUT R3, R11, 0x78, R27, 0xfe, !PT ;  /* 0x000000780b037812 */ /* 0x000fc400078efe1b */
[--C-:B-1----:R-:W-:Y:S02]  /*cb80*/  LOP3.LUT R22, R11, 0x74, R27.reuse, 0xfe, !PT ;  /* 0x000000740b167812 */ /* 0x102fe400078efe1b */
[----:B------:R-:W-:Y:S02]  /*cb90*/  PRMT R4, R13, 0x7632, R4 ;  /* 0x000076320d047816 */ /* 0x000fe40000000004 */
[----:B------:R-:W-:Y:S01]  /*cba0*/  ISETP.LT.AND P5, PT, R22, UR5, !P0 ;  /* 0x0000000516007c0c */ /* 0x000fe2000c7a1270 */
[----:B------:R-:W1:Y:S01]  /*cbb0*/  LDCU UR5, c[0x0][0x39c] ;  /* 0x00007380ff0577ac */ /* 0x000e620008000800 */
[C---:B------:R-:W-:Y:S01]  /*cbc0*/  LEA R22, P6, R24.reuse, R2, 0x1 ;  /* 0x0000000218167211 */ /* 0x040fe200078c08ff */
[----:B------:R0:W-:Y:S01]  /*cbd0*/  @P1 STG.E.U16 desc[UR8][R20.64], R4 ;  /* 0x0000000414001986 */ /* 0x0001e2000c101508 */
[----:B------:R-:W-:Y:S01]  /*cbe0*/  ISETP.LT.AND P1, PT, R3, UR6, !P0 ;  /* 0x0000000603007c0c */ /* 0x000fe2000c721270 */
[----:B------:R-:W1:Y:S01]  /*cbf0*/  LDCU UR6, c[0x0][0x39c] ;  /* 0x00007380ff0677ac */ /* 0x000e620008000800 */
[----:B------:R-:W-:Y:S01]  /*cc00*/  LEA.HI.X.SX32 R23, R24, R0, 0x1, P6 ;  /* 0x0000000018177211 */ /* 0x000fe200030f0eff */
[----:B------:R-:W-:Y:S01]  /*cc10*/  IMAD R24, R10, 0x4, R24 ;  /* 0x000000040a187824 */ /* 0x000fe200078e0218 */
[----:B------:R-:W-:Y:S01]  /*cc20*/  LOP3.LUT R3, R11, 0x7c, R27, 0xfe, !PT ;  /* 0x0000007c0b037812 */ /* 0x000fe200078efe1b */
[----:B------:R-:W2:Y:S01]  /*cc30*/  LDL.LU R13, [R1+0x4c8] ;  /* 0x0004c800010d7983 */ /* 0x000ea20000300800 */
[----:B0-----:R-:W-:-:S02]  /*cc40*/  PRMT R4, R9, 0x7632, R4 ;  /* 0x0000763209047816 */ /* 0x001fc40000000004 */
[----:B------:R-:W-:Y:S01]  /*cc50*/  ISETP.LT.AND P6, PT, R3, UR4, !P0 ;  /* 0x0000000403007c0c */ /* 0x000fe2000c7c1270 */
[----:B------:R-:W-:Y:S01]  /*cc60*/  IMAD R3, R10, 0x4, R24 ;  /* 0x000000040a037824 */ /* 0x000fe200078e0218 */
[----:B------:R-:W0:Y:S01]  /*cc70*/  LDCU UR4, c[0x0][0x39c] ;  /* 0x00007380ff0477ac */ /* 0x000e220008000800 */
[----:B------:R1:W-:Y:S01]  /*cc80*/  @P2 STG.E.U16 desc[UR8][R22.64], R4 ;  /* 0x0000000416002986 */ /* 0x0003e2000c101508 */
[----:B------:R-:W-:-:S03]  /*cc90*/  PRMT R12, R4, 0x7632, R12 ;  /* 0x00007632040c7816 */ /* 0x000fc6000000000c */
[----:B------:R-:W2:Y:S04]  /*cca0*/  LDL.LU R9, [R1+0x4c4] ;  /* 0x0004c40001097983 */ /* 0x000ea80000300800 */
[----:B------:R-:W2:Y:S01]  /*ccb0*/  LDL.LU R5, [R1+0x4c0] ;  /* 0x0004c00001057983 */ /* 0x000ea20000300800 */
[----:B-1----:R-:W-:-:S03]  /*ccc0*/  LEA R22, P2, R24, R2, 0x1 ;  /* 0x0000000218167211 */ /* 0x002fc600078408ff */
[----:B------:R-:W2:Y:S01]  /*ccd0*/  LDL R26, [R1+0x34] ;  /* 0x00003400011a7983 */ /* 0x000ea20000100800 */
[----:B------:R-:W-:-:S03]  /*cce0*/  LEA.HI.X.SX32 R23, R24, R0, 0x1, P2 ;  /* 0x0000000018177211 */ /* 0x000fc600010f0eff */
[----:B------:R-:W2:Y:S01]  /*ccf0*/  LDL R25, [R1+0x4] ;  /* 0x0000040001197983 */ /* 0x000ea20000100800 */
[----:B------:R-:W-:Y:S02]  /*cd00*/  LEA R20, P2, R3, R2, 0x1 ;  /* 0x0000000203147211 */ /* 0x000fe400078408ff */
[----:B------:R-:W-:Y:S01]  /*cd10*/  LOP3.LUT R4, R11, 0x80, R27, 0xfe, !PT ;  /* 0x000000800b047812 */ /* 0x000fe200078efe1b */
[----:B------:R-:W2:Y:S01]  /*cd20*/  LDL R24, [R1+0x24] ;  /* 0x0000240001187983 */ /* 0x000ea20000100800 */
[----:B------:R-:W-:Y:S01]  /*cd30*/  LEA.HI.X.SX32 R21, R3, R0, 0x1, P2 ;  /* 0x0000000003157211 */ /* 0x000fe200010f0eff */
[----:B------:R-:W-:Y:S02]  /*cd40*/  IMAD R3, R10, 0x4, R3 ;  /* 0x000000040a037824 */ /* 0x000fe400078e0203 */
[----:B------:R1:W-:Y:S01]  /*cd50*/  @P3 STG.E.U16 desc[UR8][R22.64], R8 ;  /* 0x0000000816003986 */ /* 0x0003e2000c101508 */
[----:B------:R-:W-:Y:S01]  /*cd60*/  ISETP.LT.AND P2, PT, R4, UR5, !P0 ;  /* 0x0000000504007c0c */ /* 0x000fe2000c741270 */
[----:B------:R-:W-:Y:S01]  /*cd70*/  IMAD R4, R10, 0x4, R3 ;  /* 0x000000040a047824 */ /* 0x000fe200078e0203 */
[----:B------:R-:W0:Y:S01]  /*cd80*/  LDCU UR5, c[0x0][0x39c] ;  /* 0x00007380ff0577ac */ /* 0x000e220008000800 */
[----:B------:R3:W-:Y:S01]  /*cd90*/  @P4 STG.E.U16 desc[UR8][R20.64], R12 ;  /* 0x0000000c14004986 */ /* 0x0007e2000c101508 */
[----:B-1----:R-:W-:-:S02]  /*cda0*/  LOP3.LUT R22, R11, 0x84, R27, 0xfe, !PT ;  /* 0x000000840b167812 */ /* 0x002fc400078efe1b */
[----:B---3--:R-:W-:-:S04]  /*cdb0*/  LEA R20, P3, R3, R2, 0x1 ;  /* 0x0000000203147211 */ /* 0x008fc800078608ff */
[----:B------:R-:W-:Y:S02]  /*cdc0*/  LEA.HI.X.SX32 R21, R3, R0, 0x1, P3 ;  /* 0x0000000003157211 */ /* 0x000fe400018f0eff */
[----:B0-----:R-:W-:Y:S01]  /*cdd0*/  ISETP.LT.AND P3, PT, R22, UR4, !P0 ;  /* 0x0000000416007c0c */ /* 0x001fe2000c761270 */
[----:B------:R-:W0:Y:S01]  /*cde0*/  LDCU UR4, c[0x0][0x39c] ;  /* 0x00007380ff0477ac */ /* 0x000e220008000800 */
[----:B------:R-:W-:Y:S02]  /*cdf0*/  LEA R22, P4, R4, R2, 0x1 ;  /* 0x0000000204167211 */ /* 0x000fe400078808ff */
[----:B------:R-:W-:Y:S02]  /*ce00*/  PRMT R8, R8, 0x7632, R8 ;  /* 0x0000763208087816 */ /* 0x000fe40000000008 */
[----:B------:R-:W-:Y:S02]  /*ce10*/  LEA.HI.X.SX32 R23, R4, R0, 0x1, P4 ;  /* 0x0000000004177211 */ /* 0x000fe400020f0eff */
[----:B------:R-:W-:Y:S01]  /*ce20*/  PRMT R12, R12, 0x7632, R12 ;  /* 0x000076320c0c7816 */ /* 0x000fe2000000000c */
[----:B------:R-:W-:Y:S04]  /*ce30*/  @P5 STG.E.U16 desc[UR8][R20.64], R8 ;  /* 0x0000000814005986 */ /* 0x000fe8000c101508 */
[----:B------:R1:W-:Y:S04]  /*ce40*/  @P1 STG.E.U16 desc[UR8][R22.64], R12 ;  /* 0x0000000c16001986 */ /* 0x0003e8000c101508 */
[----:B-1----:R-:W3:Y:S01]  /*ce50*/  LDL R12, [R1+0x44] ;  /* 0x00004400010c7983 */ /* 0x002ee20000100800 */
[----:B------:R-:W-:Y:S01]  /*ce60*/  LOP3.LUT R3, R11, 0x88, R27, 0xfe, !PT ;  /* 0x000000880b037812 */ /* 0x000fe200078efe1b */
[----:B------:R-:W-:-:S03]  /*ce70*/  IMAD R4, R10, 0x4, R4 ;  /* 0x000000040a047824 */ /* 0x000fc600078e0204 */
[----:B------:R-:W-:Y:S01]  /*ce80*/  ISETP.LT.AND P5, PT, R3, UR6, !P0 ;  /* 0x0000000603007c0c */ /* 0x000fe2000c7a1270 */
[----:B------:R-:W1:Y:S01]  /*ce90*/  LDCU UR6, c[0x0][0x39c] ;  /* 0x00007380ff0677ac */ /* 0x000e620008000800 */
[----:B------:R-:W-:Y:S01]  /*cea0*/  LEA R22, P4, R4, R2, 0x1 ;  /* 0x0000000204167211 */ /* 0x000fe200078808ff */
[----:B------:R-:W-:Y:S01]  /*ceb0*/  IMAD R8, R10, 0x4, R4 ;  /* 0x000000040a087824 */ /* 0x000fe200078e0204 */
[----:B------:R-:W-:Y:S02]  /*cec0*/  LOP3.LUT R3, R11, 0x8c, R27, 0xfe, !PT ;  /* 0x0000008c0b037812 */ /* 0x000fe400078efe1b */
[----:B------:R-:W-:Y:S02]  /*ced0*/  PRMT R16, R16, 0x7632, R16 ;  /* 0x0000763210107816 */ /* 0x000fe40000000010 */
[----:B------:R-:W-:Y:S01]  /*cee0*/  LEA.HI.X.SX32 R23, R4, R0, 0x1, P4 ;  /* 0x0000000004177211 */ /* 0x000fe200020f0eff */
[----:B------:R-:W-:Y:S01]  /*cef0*/  IMAD R4, R10, 0x4, R8 ;  /* 0x000000040a047824 */ /* 0x000fe200078e0208 */
[----:B------:R-:W-:Y:S01]  /*cf00*/  ISETP.LT.AND P1, PT, R3, UR5, !P0 ;  /* 0x0000000503007c0c */ /* 0x000fe2000c721270 */
[----:B------:R-:W1:Y:S01]  /*cf10*/  LDCU UR5, c[0x0][0x39c] ;  /* 0x00007380ff0577ac */ /* 0x000e620008000800 */
[----:B------:R-:W-:-:S02]  /*cf20*/  LEA R20, P4, R8, R2, 0x1 ;  /* 0x0000000208147211 */ /* 0x000fc400078808ff */
[--C-:B------:R-:W-:Y:S01]  /*cf30*/  LOP3.LUT R3, R11, 0x90, R27.reuse, 0xfe, !PT ;  /* 0x000000900b037812 */ /* 0x100fe200078efe1b */
[----:B------:R5:W-:Y:S01]  /*cf40*/  @P6 STG.E.U16 desc[UR8][R22.64], R16 ;  /* 0x0000001016006986 */ /* 0x000be2000c101508 */
[----:B------:R-:W-:Y:S02]  /*cf50*/  LEA.HI.X.SX32 R21, R8, R0, 0x1, P4 ;  /* 0x0000000008157211 */ /* 0x000fe400020f0eff */
[----:B0-----:R-:W-:Y:S01]  /*cf60*/  ISETP.LT.AND P4, PT, R3, UR4, !P0 ;  /* 0x0000000403007c0c */ /* 0x001fe2000c781270 */
[----:B------:R-:W0:Y:S01]  /*cf70*/  LDCU UR4, c[0x0][0x39c] ;  /* 0x00007380ff0477ac */ /* 0x000e220008000800 */
[--C-:B------:R-:W-:Y:S01]  /*cf80*/  LOP3.LUT R3, R11, 0x94, R27.reuse, 0xfe, !PT ;  /* 0x000000940b037812 */ /* 0x100fe200078efe1b */
[----:B----4-:R-:W-:Y:S01]  /*cf90*/  @P2 STG.E.U16 desc[UR8][R20.64], R28 ;  /* 0x0000001c14002986 */ /* 0x010fe2000c101508 */
[C---:B-----5:R-:W-:Y:S02]  /*cfa0*/  LEA R22, P6, R4.reuse, R2, 0x1 ;  /* 0x0000000204167211 */ /* 0x060fe400078c08ff */
[----:B-1----:R-:W-:Y:S01]  /*cfb0*/  ISETP.LT.AND P2, PT, R3, UR6, !P0 ;  /* 0x0000000603007c0c */ /* 0x002fe2000c741270 */
[----:B------:R-:W1:Y:S01]  /*cfc0*/  LDCU UR6, c[0x0][0x39c] ;  /* 0x00007380ff0677ac */ /* 0x000e620008000800 */
[----:B------:R-:W-:Y:S01]  /*cfd0*/  LEA.HI.X.SX32 R23, R4, R0, 0x1, P6 ;  /* 0x0000000004177211 */ /* 0x000fe200030f0eff */
[----:B------:R-:W-:Y:S01]  /*cfe0*/  IMAD R4, R10, 0x4, R4 ;  /* 0x000000040a047824 */ /* 0x000fe200078e0204 */
[----:B------:R-:W-:-:S03]  /*cff0*/  LOP3.LUT R3, R11, 0x98, R27, 0xfe, !PT ;  /* 0x000000980b037812 */ /* 0x000fc600078efe1b */
[----:B------:R4:W-:Y:S01]  /*d000*/  @P3 STG.E.U16 desc[UR8][R22.64], R29 ;  /* 0x0000001d16003986 */ /* 0x0009e2000c101508 */
[----:B------:R-:W-:Y:S01]  /*d010*/  IMAD R8, R10, 0x4, R4 ;  /* 0x000000040a087824 */ /* 0x000fe200078e0204 */
[----:B------:R-:W-:Y:S01]  /*d020*/  ISETP.LT.AND P3, PT, R3, UR5, !P0 ;  /* 0x0000000503007c0c */ /* 0x000fe2000c761270 */
[----:B------:R-:W5:Y:S01]  /*d030*/  LDCU UR5, c[0x0][0x39c] ;  /* 0x00007380ff0577ac */ /* 0x000f620008000800 */
[----:B------:R-:W-:Y:S02]  /*d040*/  LOP3.LUT R3, R11, 0x9c, R27, 0xfe, !PT ;  /* 0x0000009c0b037812 */ /* 0x000fe400078efe1b */
[----:B----4-:R-:W-:-:S04]  /*d050*/  LEA R22, P6, R4, R2, 0x1 ;  /* 0x0000000204167211 */ /* 0x010fc800078c08ff */
[----:B------:R-:W-:Y:S01]  /*d060*/  LEA.HI.X.SX32 R23, R4, R0, 0x1, P6 ;  /* 0x0000000004177211 */ /* 0x000fe200030f0eff */
[----:B------:R-:W-:Y:S01]  /*d070*/  IMAD R4, R10, 0x4, R8 ;  /* 0x000000040a047824 */ /* 0x000fe200078e0208 */
[----:B------:R-:W-:-:S03]  /*d080*/  LEA R20, P6, R8, R2, 0x1 ;  /* 0x0000000208147211 */ /* 0x000fc600078c08ff */
[----:B------:R4:W-:Y:S01]  /*d090*/  @P5 STG.E.U16 desc[UR8][R22.64], R19 ;  /* 0x0000001316005986 */ /* 0x0009e2000c101508 */
[----:B------:R-:W-:Y:S02]  /*d0a0*/  LEA.HI.X.SX32 R21, R8, R0, 0x1, P6 ;  /* 0x0000000008157211 */ /* 0x000fe400030f0eff */
[----:B0-----:R-:W-:Y:S01]  /*d0b0*/  ISETP.LT.AND P5, PT, R3, UR4, !P0 ;  /* 0x0000000403007c0c */ /* 0x001fe2000c7a1270 */
[----:B------:R-:W0:Y:S01]  /*d0c0*/  LDCU UR4, c[0x0][0x39c] ;  /* 0x00007380ff0477ac */ /* 0x000e220008000800 */
[--C-:B------:R-:W-:Y:S01]  /*d0d0*/  LOP3.LUT R3, R11, 0xa0, R27.reuse, 0xfe, !PT ;  /* 0x000000a00b037812 */ /* 0x100fe200078efe1b */
[----:B------:R-:W-:Y:S01]  /*d0e0*/  @P1 STG.E.U16 desc[UR8][R20.64], R18 ;  /* 0x0000001214001986 */ /* 0x000fe2000c101508 */
[----:B----4-:R-:W-:Y:S02]  /*d0f0*/  LEA R22, P6, R4, R2, 0x1 ;  /* 0x0000000204167211 */ /* 0x010fe400078c08ff */
[----:B-1----:R-:W-:Y:S01]  /*d100*/  ISETP.LT.AND P1, PT, R3, UR6, !P0 ;  /* 0x0000000603007c0c */ /* 0x002fe2000c721270 */
[----:B------:R-:W-:Y:S01]  /*d110*/  IMAD R3, R10, 0x4, R4 ;  /* 0x000000040a037824 */ /* 0x000fe200078e0204 */
[----:B------:R-:W-:Y:S01]  /*d120*/  LEA.HI.X.SX32 R23, R4, R0, 0x1, P6 ;  /* 0x0000000004177211 */ /* 0x000fe200030f0eff */
[----:B------:R-:W1:Y:S01]  /*d130*/  LDCU UR6, c[0x0][0x39c] ;  /* 0x00007380ff0677ac */ /* 0x000e620008000800 */
[----:B------:R-:W-:Y:S01]  /*d140*/  LOP3.LUT R8, R11, 0xa4, R27, 0xfe, !PT ;  /* 0x000000a40b087812 */ /* 0x000fe200078efe1b */
[----:B------:R-:W-:-:S02]  /*d150*/  IMAD R4, R10, 0x4, R3 ;  /* 0x000000040a047824 */ /* 0x000fc400078e0203 */
[----:B------:R4:W-:Y:S01]  /*d160*/  @P4 STG.E.U16 desc[UR8][R22.64], R15 ;  /* 0x0000000f16004986 */ /* 0x0009e2000c101508 */
[----:B-----5:R-:W-:Y:S01]  /*d170*/  ISETP.LT.AND P4, PT, R8, UR5, !P0 ;  /* 0x0000000508007c0c */ /* 0x020fe2000c781270 */
[----:B------:R-:W5:Y:S01]  /*d180*/  LDCU UR5, c[0x0][0x39c] ;  /* 0x00007380ff0577ac */ /* 0x000f620008000800 */
[----:B----4-:R-:W-:-:S04]  /*d190*/  LEA R22, P6, R3, R2, 0x1 ;  /* 0x0000000203167211 */ /* 0x010fc800078c08ff */
[----:B------:R-:W-:Y:S01]  /*d1a0*/  LEA.HI.X.SX32 R23, R3, R0, 0x1, P6 ;  /* 0x0000000003177211 */ /* 0x000fe200030f0eff */
[----:B------:R-:W-:Y:S01]  /*d1b0*/  IMAD R3, R10, 0x4, R4 ;  /* 0x000000040a037824 */ /* 0x000fe200078e0204 */
[C---:B------:R-:W-:Y:S02]  /*d1c0*/  LEA R20, P6, R4.reuse, R2, 0x1 ;  /* 0x0000000204147211 */ /* 0x040fe400078c08ff */
[C---:B------:R-:W-:Y:S02]  /*d1d0*/  LOP3.LUT R8, R11.reuse, 0xa8, R27, 0xfe, !PT ;  /* 0x000000a80b087812 */ /* 0x040fe400078efe1b */
[----:B------:R-:W-:Y:S01]  /*d1e0*/  LEA.HI.X.SX32 R21, R4, R0, 0x1, P6 ;  /* 0x0000000004157211 */ /* 0x000fe200030f0eff */
[----:B------:R-:W-:Y:S01]  /*d1f0*/  IMAD R4, R10, 0x4, R3 ;  /* 0x000000040a047824 */ /* 0x000fe200078e0203 */
[----:B--2---:R2:W-:Y:S01]  /*d200*/  @P2 STG.E.U16 desc[UR8][R22.64], R14 ;  /* 0x0000000e16002986 */ /* 0x0045e2000c101508 */
[----:B0-----:R-:W-:Y:S01]  /*d210*/  ISETP.LT.AND P2, PT, R8, UR4, !P0 ;  /* 0x0000000408007c0c */ /* 0x001fe2000c741270 */
[----:B------:R-:W0:Y:S01]  /*d220*/  LDCU UR4, c[0x0][0x39c] ;  /* 0x00007380ff0477ac */ /* 0x000e220008000800 */
[----:B------:R-:W-:-:S02]  /*d230*/  LOP3.LUT R8, R11, 0xac, R27, 0xfe, !PT ;  /* 0x000000ac0b087812 */ /* 0x000fc400078efe1b */
[----:B--2---:R-:W-:-:S04]  /*d240*/  LEA R22, P6, R3, R2, 0x1 ;  /* 0x0000000203167211 */ /* 0x004fc800078c08ff */
[----:B------:R-:W-:Y:S01]  /*d250*/  LEA.HI.X.SX32 R23, R3, R0, 0x1, P6 ;  /* 0x0000000003177211 */ /* 0x000fe200030f0eff */
[----:B------:R2:W-:Y:S01]  /*d260*/  @P3 STG.E.U16 desc[UR8][R20.64], R7 ;  /* 0x0000000714003986 */ /* 0x0005e2000c101508 */
[----:B------:R-:W-:Y:S02]  /*d270*/  LOP3.LUT R3, R11, 0xb0, R27, 0xfe, !PT ;  /* 0x000000b00b037812 */ /* 0x000fe400078efe1b */
[----:B-1----:R-:W-:Y:S01]  /*d280*/  ISETP.LT.AND P3, PT, R8, UR6, !P0 ;  /* 0x0000000608007c0c */ /* 0x002fe2000c761270 */
[----:B------:R-:W1:Y:S01]  /*d290*/  LDCU UR6, c[0x0][0x39c] ;  /* 0x00007380ff0677ac */ /* 0x000e620008000800 */
[----:B--2---:R-:W-:-:S04]  /*d2a0*/  LEA R20, P6, R4, R2, 0x1 ;  /* 0x0000000204147211 */ /* 0x004fc800078c08ff */
[----:B------:R-:W-:Y:S01]  /*d2b0*/  LEA.HI.X.SX32 R21, R4, R0, 0x1, P6 ;  /* 0x0000000004157211 */ /* 0x000fe200030f0eff */
[C---:B------:R-:W-:Y:S01]  /*d2c0*/  IMAD R4, R10.reuse, 0x4, R4 ;  /* 0x000000040a047824 */ /* 0x040fe200078e0204 */
[----:B------:R2:W-:Y:S01]  /*d2d0*/  @P5 STG.E.U16 desc[UR8][R22.64], R6 ;  /* 0x0000000616005986 */ /* 0x0005e2000c101508 */
[----:B-----5:R-:W-:Y:S02]  /*d2e0*/  ISETP.LT.AND P5, PT, R3, UR5, !P0 ;  /* 0x0000000503007c0c */ /* 0x020fe4000c7a1270 */
[----:B------:R-:W-:Y:S01]  /*d2f0*/  IMAD R3, R10, 0x4, R4 ;  /* 0x000000040a037824 */ /* 0x000fe200078e0204 */
[----:B------:R-:W4:Y:S01]  /*d300*/  LDCU UR5, c[0x0][0x39c] ;  /* 0x00007380ff0577ac */ /* 0x000f220008000800 */
[----:B------:R-:W-:-:S03]  /*d310*/  LOP3.LUT R8, R11, 0xb4, R27, 0xfe, !PT ;  /* 0x000000b40b087812 */ /* 0x000fc600078efe1b */
[----:B--2---:R-:W-:-:S04]  /*d320*/  LEA R22, P6, R3, R2, 0x1 ;  /* 0x0000000203167211 */ /* 0x004fc800078c08ff */
[----:B------:R-:W-:Y:S01]  /*d330*/  LEA.HI.X.SX32 R23, R3, R0, 0x1, P6 ;  /* 0x0000000003177211 */ /* 0x000fe200030f0eff */
[----:B------:R-:W-:Y:S04]  /*d340*/  STL [R1+0x4bc], R9 ;  /* 0x0004bc0901007387 */ /* 0x000fe80000100800 */
[----:B---3--:R2:W-:Y:S02]  /*d350*/  @P1 STG.E.U16 desc[UR8][R20.64], R12 ;  /* 0x0000000c14001986 */ /* 0x0085e4000c101508 */
[----:B--2---:R-:W-:-:S04]  /*d360*/  LEA R20, P1, R4, R2, 0x1 ;  /* 0x0000000204147211 */ /* 0x004fc800078208ff */
[----:B------:R-:W-:Y:S02]  /*d370*/  LEA.HI.X.SX32 R21, R4, R0, 0x1, P1 ;  /* 0x0000000004157211 */ /* 0x000fe400008f0eff */
[----:B0-----:R-:W-:Y:S01]  /*d380*/  ISETP.LT.AND P1, PT, R8, UR4, !P0 ;  /* 0x0000000408007c0c */ /* 0x001fe2000c721270 */
[C---:B------:R-:W-:Y:S01]  /*d390*/  IMAD R8, R10.reuse, 0x4, R3 ;  /* 0x000000040a087824 */ /* 0x040fe200078e0203 */
[C-C-:B------:R-:W-:Y:S01]  /*d3a0*/  LOP3.LUT R4, R11.reuse, 0xb8, R27.reuse, 0xfe, !PT ;  /* 0x000000b80b047812 */ /* 0x140fe200078efe1b */
[----:B------:R-:W0:Y:S01]  /*d3b0*/  LDCU UR4, c[0x0][0x39c] ;  /* 0x00007380ff0477ac */ /* 0x000e220008000800 */
[----:B------:R-:W-:Y:S01]  /*d3c0*/  @P4 STG.E.U16 desc[UR8][R20.64], R24 ;  /* 0x0000001814004986 */ /* 0x000fe2000c101508 */
[----:B------:R-:W-:Y:S01]  /*d3d0*/  IMAD R3, R10, 0x4, R8 ;  /* 0x000000040a037824 */ /* 0x000fe200078e0208 */
[----:B-1----:R-:W-:Y:S01]  /*d3e0*/  ISETP.LT.AND P4, PT, R4, UR6, !P0 ;  /* 0x0000000604007c0c */ /* 0x002fe2000c781270 */
[----:B------:R-:W1:Y:S01]  /*d3f0*/  LDCU UR6, c[0x0][0x39c] ;  /* 0x00007380ff0677ac */ /* 0x000e620008000800 */
[----:B------:R2:W-:Y:S01]  /*d400*/  @P2 STG.E.U16 desc[UR8][R22.64], R26 ;  /* 0x0000001a16002986 */ /* 0x0005e2000c101508 */
[----:B------:R-:W-:-:S02]  /*d410*/  LOP3.LUT R4, R11, 0xbc, R27, 0xfe, !PT ;  /* 0x000000bc0b047812 */ /* 0x000fc400078efe1b */
[CC--:B--2---:R-:W-:Y:S02]  /*d420*/  LEA R22, P2, R8.reuse, R2.reuse, 0x1 ;  /* 0x0000000208167211 */ /* 0x0c4fe400078408ff */
[C---:B------:R-:W-:Y:S02]  /*d430*/  LEA R20, P6, R3.reuse, R2, 0x1 ;  /* 0x0000000203147211 */ /* 0x040fe400078c08ff */
[-C--:B------:R-:W-:Y:S02]  /*d440*/  LEA.HI.X.SX32 R23, R8, R0.reuse, 0x1, P2 ;  /* 0x0000000008177211 */ /* 0x080fe400010f0eff */
[----:B----4-:R-:W-:Y:S01]  /*d450*/  ISETP.LT.AND P2, PT, R4, UR5, !P0 ;  /* 0x0000000504007c0c */ /* 0x010fe2000c741270 */
[C---:B------:R-:W-:Y:S01]  /*d460*/  IMAD R4, R10.reuse, 0x4, R3 ;  /* 0x000000040a047824 */ /* 0x040fe200078e0203 */
[----:B------:R-:W-:Y:S01]  /*d470*/  LEA.HI.X.SX32 R21, R3, R0, 0x1, P6 ;  /* 0x0000000003157211 */ /* 0x000fe200030f0eff */
[----:B------:R2:W-:Y:S01]  /*d480*/  @P3 STG.E.U16 desc[UR8][R22.64], R25 ;  /* 0x0000001916003986 */ /* 0x0005e2000c101508 */
[----:B------:R-:W-:Y:S01]  /*d490*/  LOP3.LUT R8, R11, 0xc0, R27, 0xfe, !PT ;  /* 0x000000c00b087812 */ /* 0x000fe200078efe1b */
[----:B------:R-:W-:Y:S01]  /*d4a0*/  IMAD R3, R10, 0x4, R4 ;  /* 0x000000040a037824 */ /* 0x000fe200078e0204 */
[----:B------:R-:W3:Y:S02]  /*d4b0*/  LDCU UR5, c[0x0][0x39c] ;  /* 0x00007380ff0577ac */ /* 0x000ee40008000800 */
[----:B0-----:R-:W-:-:S02]  /*d4c0*/  ISETP.LT.AND P3, PT, R8, UR4, !P0 ;  /* 0x0000000408007c0c */ /* 0x001fc4000c761270 */
[----:B------:R-:W-:Y:S01]  /*d4d0*/  LOP3.LUT R8, R11, 0xc4, R27, 0xfe, !PT ;  /* 0x000000c40b087812 */ /* 0x000fe200078efe1b */
[----:B------:R-:W0:Y:S01]  /*d4e0*/  LDCU UR4, c[0x0][0x39c] ;  /* 0x00007380ff0477ac */ /* 0x000e220008000800 */
[----:B--2---:R-:W-:-:S04]  /*d4f0*/  LEA R22, P6, R4, R2, 0x1 ;  /* 0x0000000204167211 */ /* 0x004fc800078c08ff */
[----:B------:R-:W-:Y:S02]  /*d500*/  LEA.HI.X.SX32 R23, R4, R0, 0x1, P6 ;  /* 0x0000000004177211 */ /* 0x000fe400030f0eff */
[----:B------:R-:W-:Y:S02]  /*d510*/  LOP3.LUT R4, R11, 0xc8, R27, 0xfe, !PT ;  /* 0x000000c80b047812 */ /* 0x000fe400078efe1b */
[----:B------:R-:W2:Y:S01]  /*d520*/  S2R R27, SR_TID.X ;  /* 0x00000000001b7919 */ /* 0x000ea20000002100 */
[----:B------:R4:W-:Y:S04]  /*d530*/  @P5 STG.E.U16 desc[UR8][R20.64], R5 ;  /* 0x0000000514005986 */ /* 0x0009e8000c101508 */
[----:B------:R2:W-:Y:S01]  /*d540*/  @P1 STG.E.U16 desc[UR8][R22.64], R9 ;  /* 0x0000000916001986 */ /* 0x0005e2000c101508 */
[----:B---3--:R-:W-:Y:S01]  /*d550*/  ISETP.LT.AND P1, PT, R4, UR5, !P0 ;  /* 0x0000000504007c0c */ /* 0x008fe2000c721270 */
[----:B------:R-:W-:Y:S01]  /*d560*/  IMAD R4, R10, 0x4, R3 ;  /* 0x000000040a047824 */ /* 0x000fe200078e0203 */
[----:B------:R-:W3:Y:S01]  /*d570*/  LDCU UR5, c[0x0][0x39c] ;  /* 0x00007380ff0577ac */ /* 0x000ee20008000800 */
[----:B----4-:R-:W-:-:S04]  /*d580*/  LEA R20, P6, R3, R2, 0x1 ;  /* 0x0000000203147211 */ /* 0x010fc800078c08ff */
[----:B------:R-:W-:Y:S01]  /*d590*/  LEA.HI.X.SX32 R21, R3, R0, 0x1, P6 ;  /* 0x0000000003157211 */ /* 0x000fe200030f0eff */
[----:B------:R-:W-:Y:S01]  /*d5a0*/  IMAD R3, R10, 0x4, R4 ;  /* 0x000000040a037824 */ /* 0x000fe200078e0204 */
[----:B-1----:R-:W-:Y:S01]  /*d5b0*/  ISETP.LT.AND P5, PT, R8, UR6, !P0 ;  /* 0x0000000608007c0c */ /* 0x002fe2000c7a1270 */
[----:B------:R-:W1:Y:S02]  /*d5c0*/  LDCU UR6, c[0x0][0x39c] ;  /* 0x00007380ff0677ac */ /* 0x000e640008000800 */
[----:B------:R4:W-:Y:S01]  /*d5d0*/  @P4 STG.E.U16 desc[UR8][R20.64], R13 ;  /* 0x0000000d14004986 */ /* 0x0009e2000c101508 */
[----:B--2---:R-:W-:-:S04]  /*d5e0*/  SHF.R.U32.HI R9, RZ, 0x7, R27 ;  /* 0x00000007ff097819 */ /* 0x004fc8000001161b */
[----:B------:R-:W-:Y:S02]  /*d5f0*/  SGXT.U32 R9, R9, 0x2 ;  /* 0x000000020909781a */ /* 0x000fe40000000000 */
[C---:B----4-:R-:W-:Y:S02]  /*d600*/  LEA R20, P6, R4.reuse, R2, 0x1 ;  /* 0x0000000204147211 */ /* 0x050fe400078c08ff */
[----:B------:R-:W-:Y:S02]  /*d610*/  LOP3.LUT R8, R11, 0xcc, R9, 0xfe, !PT ;  /* 0x000000cc0b087812 */ /* 0x000fe400078efe09 */
[----:B------:R-:W-:Y:S02]  /*d620*/  LEA.HI.X.SX32 R21, R4, R0, 0x1, P6 ;  /* 0x0000000004157211 */ /* 0x000fe400030f0eff */
[----:B0-----:R-:W-:Y:S01]  /*d630*/  ISETP.LT.AND P4, PT, R8, UR4, !P0 ;  /* 0x0000000408007c0c */ /* 0x001fe2000c781270 */
[----:B------:R-:W0:Y:S01]  /*d640*/  LDCU UR4, c[0x0][0x39c] ;  /* 0x00007380ff0477ac */ /* 0x000e220008000800 */
[----:B------:R-:W-:Y:S01]  /*d650*/  LEA R22, P6, R3, R2, 0x1 ;  /* 0x0000000203167211 */ /* 0x000fe200078c08ff */
[----:B------:R-:W-:Y:S01]  /*d660*/  IMAD R8, R10, 0x4, R3 ;  /* 0x000000040a087824 */ /* 0x000fe200078e0203 */
[----:B------:R-:W-:-:S02]  /*d670*/  PRMT R5, R28, 0x7632, R5 ;  /* 0x000076321c057816 */ /* 0x000fc40000000005 */
[----:B------:R-:W-:Y:S02]  /*d680*/  LEA.HI.X.SX32 R23, R3, R0, 0x1, P6 ;  /* 0x0000000003177211 */ /* 0x000fe400030f0eff */
[C-C-:B------:R-:W-:Y:S01]  /*d690*/  LOP3.LUT R4, R11.reuse, 0xd0, R9.reuse, 0xfe, !PT ;  /* 0x000000d00b047812 */ /* 0x140fe200078efe09 */
[----:B------:R-:W-:Y:S01]  /*d6a0*/  @P2 STG.E.U16 desc[UR8][R20.64], R17 ;  /* 0x0000001114002986 */ /* 0x000fe2000c101508 */
[----:B------:R-:W-:Y:S02]  /*d6b0*/  IMAD R3, R10, 0x4, R8 ;  /* 0x000000040a037824 */ /* 0x000fe400078e0208 */
[----:B---3--:R-:W-:Y:S01]  /*d6c0*/  ISETP.LT.AND P2, PT, R4, UR5, !P0 ;  /* 0x0000000504007c0c */ /* 0x008fe2000c741270 */
[----:B------:R2:W-:Y:S01]  /*d6d0*/  @P3 STG.E.U16 desc[UR8][R22.64], R5 ;  /* 0x0000000516003986 */ /* 0x0005e2000c101508 */
[----:B------:R-:W3:Y:S01]  /*d6e0*/  LDCU UR5, c[0x0][0x39c] ;  /* 0x00007380ff0577ac */ /* 0x000ee20008000800 */
[----:B------:R-:W-:Y:S02]  /*d6f0*/  LOP3.LUT R4, R11, 0xd4, R9, 0xfe, !PT ;  /* 0x000000d40b047812 */ /* 0x000fe400078efe09 */
[----:B--2---:R-:W-:-:S02]  /*d700*/  LEA R22, P3, R8, R2, 0x1 ;  /* 0x0000000208167211 */ /* 0x004fc400078608ff */
[----:B------:R-:W-:Y:S02]  /*d710*/  PRMT R5, R29, 0x7632, R5 ;  /* 0x000076321d057816 */ /* 0x000fe40000000005 */
[----:B------:R-:W-:Y:S01]  /*d720*/  LEA.HI.X.SX32 R23, R8, R0, 0x1, P3 ;  /* 0x0000000008177211 */ /* 0x000fe200018f0eff */
[----:B------:R-:W-:Y:S01]  /*d730*/  IMAD R8, R10, 0x4, R3 ;  /* 0x000000040a087824 */ /* 0x000fe200078e0203 */
[----:B------:R-:W-:Y:S02]  /*d740*/  LEA R20, P6, R3, R2, 0x1 ;  /* 0x0000000203147211 */ /* 0x000fe400078c08ff */
[----:B0-----:R-:W-:Y:S01]  /*d750*/  ISETP.LT.AND P3, PT, R4, UR4, !P0 ;  /* 0x0000000404007c0c */ /* 0x001fe2000c761270 */
[----:B------:R0:W-:Y:S01]  /*d760*/  @P5 STG.E.U16 desc[UR8][R22.64], R5 ;  /* 0x0000000516005986 */ /* 0x0001e2000c101508 */
[--C-:B------:R-:W-:Y:S01]  /*d770*/  LOP3.LUT R4, R11, 0xd8, R9.reuse, 0xfe, !PT ;  /* 0x000000d80b047812 */ /* 0x100fe200078efe09 */
[----:B------:R-:W2:Y:S01]  /*d780*/  LDCU UR4, c[0x0][0x39c] ;  /* 0x00007380ff0477ac */ /* 0x000ea20008000800 */
[----:B------:R-:W-:Y:S01]  /*d790*/  LEA.HI.X.SX32 R21, R3, R0, 0x1, P6 ;  /* 0x0000000003157211 */ /* 0x000fe200030f0eff */
[----:B------:R-:W-:Y:S01]  /*d7a0*/  IMAD R3, R10, 0x4, R8 ;  /* 0x000000040a037824 */ /* 0x000fe200078e0208 */
[----:B-1----:R-:W-:Y:S01]  /*d7b0*/  ISETP.LT.AND P5, PT, R4, UR6, !P0 ;  /* 0x0000000604007c0c */ /* 0x002fe2000c7a1270 */
[----:B------:R-:W1:Y:S01]  /*d7c0*/  LDCU UR6, c[0x0][0x39c] ;  /* 0x00007380ff0677ac */ /* 0x000e620008000800 */
[----:B------:R-:W-:-:S02]  /*d7d0*/  LOP3.LUT R4, R11, 0xdc, R9, 0xfe, !PT ;  /* 0x000000dc0b047812 */ /* 0x000fc400078efe09 */
[----:B0-----:R-:W-:Y:S02]  /*d7e0*/  PRMT R5, R19, 0x7632, R5 ;  /* 0x0000763213057816 */ /* 0x001fe40000000005 */
[----:B------:R-:W-:-:S03]  /*d7f0*/  LEA R22, P6, R8, R2, 0x1 ;  /* 0x0000000208167211 */ /* 0x000fc600078c08ff */
[----:B------:R0:W-:Y:S01]  /*d800*/  @P1 STG.E.U16 desc[UR8][R20.64], R5 ;  /* 0x0000000514001986 */ /* 0x0001e2000c101508 */
[----:B------:R-:W-:Y:S02]  /*d810*/  LEA.HI.X.SX32 R23, R8, R0, 0x1, P6 ;  /* 0x0000000008177211 */ /* 0x000fe400030f0eff */
[----:B---3--:R-:W-:Y:S01]  /*d820*/  ISETP.LT.AND P1, PT, R4, UR5, !P0 ;  /* 0x0000000504007c0c */ /* 0x008fe2000c721270 */
[----:B------:R-:W-:Y:S01]  /*d830*/  IMAD R4, R10, 0x4, R3 ;  /* 0x000000040a047824 */ /* 0x000fe200078e0203 */
[----:B0-----:R-:W-:Y:S01]  /*d840*/  PRMT R5, R18, 0x7632, R5 ;  /* 0x0000763212057816 */ /* 0x001fe20000000005 */
[----:B------:R-:W0:Y:S01]  /*d850*/  LDCU UR5, c[0x0][0x39c] ;  /* 0x00007380ff0577ac */ /* 0x000e220008000800 */
[----:B------:R-:W-:-:S04]  /*d860*/  LEA R20, P6, R3, R2, 0x1 ;  /* 0x0000000203147211 */ /* 0x000fc800078c08ff */
[----:B------:R-:W-:Y:S02]  /*d870*/  LEA.HI.X.SX32 R21, R3, R0, 0x1, P6 ;  /* 0x0000000003157211 */ /* 0x000fe400030f0eff */
[----:B------:R-:W-:Y:S01]  /*d880*/  PRMT R3, R15, 0x7632, R3 ;  /* 0x000076320f037816 */ /* 0x000fe20000000003 */
[----:B------:R3:W-:Y:S04]  /*d890*/  @P4 STG.E.U16 desc[UR8][R22.64], R5 ;  /* 0x0000000516004986 */ /* 0x0007e8000c101508 */
[----:B------:R4:W-:Y:S01]  /*d8a0*/  @P2 STG.E.U16 desc[UR8][R20.64], R3 ;  /* 0x0000000314002986 */ /* 0x0009e2000c101508 */
[----:B---3--:R-:W-:Y:S02]  /*d8b0*/  LEA R22, P4, R4, R2, 0x1 ;  /* 0x0000000204167211 */ /* 0x008fe400078808ff */
[----:B------:R-:W-:Y:S01]  /*d8c0*/  PRMT R5, R14, 0x7632, R5 ;  /* 0x000076320e057816 */ /* 0x000fe20000000005 */
[----:B----4-:R-:W-:Y:S01]  /*d8d0*/  IMAD R3, R10, 0x4, R4 ;  /* 0x000000040a037824 */ /* 0x010fe200078e0204 */
[----:B------:R-:W-:-:S04]  /*d8e0*/  LEA.HI.X.SX32 R23, R4, R0, 0x1, P4 ;  /* 0x0000000004177211 */ /* 0x000fc800020f0eff */
[----:B------:R-:W-:Y:S01]  /*d8f0*/  LEA R20, P2, R3, R2, 0x1 ;  /* 0x0000000203147211 */ /* 0x000fe200078408ff */
[----:B------:R3:W-:Y:S01]  /*d900*/  @P3 STG.E.U16 desc[UR8][R22.64], R5 ;  /* 0x0000000516003986 */ /* 0x0007e2000c101508 */
[----:B------:R-:W-:Y:S01]  /*d910*/  IMAD R4, R10, 0x4, R3 ;  /* 0x000000040a047824 */ /* 0x000fe200078e0203 */
[----:B------:R-:W-:Y:S02]  /*d920*/  LOP3.LUT R10, R11, 0x118, R9, 0xfe, !PT ;  /* 0x000001180b0a7812 */ /* 0x000fe400078efe09 */
[----:B------:R-:W-:Y:S02]  /*d930*/  LEA.HI.X.SX32 R21, R3, R0, 0x1, P2 ;  /* 0x0000000003157211 */ /* 0x000fe400010f0eff */
[----:B------:R-:W-:Y:S02]  /*d940*/  PRMT R3, R7, 0x7632, R3 ;  /* 0x0000763207037816 */ /* 0x000fe40000000003 */
[----:B------:R-:W-:Y:S02]  /*d950*/  LOP3.LUT R7, R11, 0x11c, R9, 0xfe, !PT ;  /* 0x0000011c0b077812 */ /* 0x000fe400078efe09 */
[----:B---3--:R-:W-:-:S02]  /*d960*/  PRMT R5, R6, 0x7632, R5 ;  /* 0x0000763206057816 */ /* 0x008fc40000000005 */
[----:B------:R-:W-:-:S05]  /*d970*/  LOP3.LUT R6, R11, 0x114, R9, 0xfe, !PT ;  /* 0x000001140b067812 */ /* 0x000fca00078efe09 */
[----:B------:R3:W-:Y:S04]  /*d980*/  STL [R1], R6 ;  /* 0x0000000601007387 */ /* 0x0007e80000100800 */
[----:B------:R4:W-:Y:S04]  /*d990*/  STL [R1+0x10], R10 ;  /* 0x0000100a01007387 */ /* 0x0009e80000100800 */
[----:B------:R5:W-:Y:S01]  /*d9a0*/  STL [R1+0x14], R7 ;  /* 0x0000140701007387 */ /* 0x000be20000100800 */
[C-C-:B---3--:R-:W-:Y:S02]  /*d9b0*/  LOP3.LUT R6, R11.reuse, 0x120, R9.reuse, 0xfe, !PT ;  /* 0x000001200b067812 */ /* 0x148fe400078efe09 */
[----:B----4-:R-:W-:-:S03]  /*d9c0*/  LOP3.LUT R10, R11, 0x124, R9, 0xfe, !PT ;  /* 0x000001240b0a7812 */ /* 0x010fc600078efe09 */
[----:B------:R3:W-:Y:S01]  /*d9d0*/  STL [R1+0x18], R6 ;  /* 0x0000180601007387 */ /* 0x0007e20000100800 */
[----:B-----5:R-:W-:-:S03]  /*d9e0*/  LOP3.LUT R7, R11, 0x128, R9, 0xfe, !PT ;  /* 0x000001280b077812 */ /* 0x020fc600078efe09 */
[----:B------:R4:W-:Y:S04]  /*d9f0*/  STL [R1+0x1c], R10 ;  /* 0x00001c0a01007387 */ /* 0x0009e80000100800 */
[----:B------:R5:W-:Y:S01]  /*da00*/  STL [R1+0x20], R7 ;  /* 0x0000200701007387 */ /* 0x000be20000100800 */
[C-C-:B---3--:R-:W-:Y:S02]  /*da10*/  LOP3.LUT R6, R11.reuse, 0x12c, R9.reuse, 0xfe, !PT ;  /* 0x0000012c0b067812 */ /* 0x148fe400078efe09 */
[----:B----4-:R-:W-:-:S03]  /*da20*/  LOP3.LUT R10, R11, 0x130, R9, 0xfe, !PT ;  /* 0x000001300b0a7812 */ /* 0x010fc600078efe09 */
[----:B------:R-:W-:Y:S01]  /*da30*/  STL [R1+0x30], R6 ;  /* 0x0000300601007387 */ /* 0x000fe20000100800 */
[----:B-----5:R-:W-:-:S03]  /*da40*/  LOP3.LUT R7, R11, 0x134, R9, 0xfe, !PT ;  /* 0x000001340b077812 */ /* 0x020fc600078efe09 */
[----:B------:R-:W-:Y:S01]  /*da50*/  STL [R1+0x40], R10 ;  /* 0x0000400a01007387 */ /* 0x000fe20000100800 */
[----:B------:R-:W-:-:S03]  /*da60*/  LOP3.LUT R15, R11, 0x148, R9, 0xfe, !PT ;  /* 0x000001480b0f7812 */ /* 0x000fc600078efe09 */
[----:B------:R3:W-:Y:S01]  /*da70*/  STL [R1+0x50], R7 ;  /* 0x0000500701007387 */ /* 0x0007e20000100800 */
[----:B------:R-:W-:-:S03]  /*da80*/  LOP3.LUT R19, R11, 0x150, R9, 0xfe, !PT ;  /* 0x000001500b137812 */ /* 0x000fc600078efe09 */
[----:B------:R4:W-:Y:S01]  /*da90*/  STL [R1+0x74], R15 ;  /* 0x0000740f01007387 */ /* 0x0009e20000100800 */
[C-C-:B---3--:R-:W-:Y:S02]  /*daa0*/  LOP3.LUT R7, R11.reuse, 0x14c, R9.reuse, 0xfe, !PT ;  /* 0x0000014c0b077812 */ /* 0x148fe400078efe09 */
[----:B----4-:R-:W-:-:S03]  /*dab0*/  LOP3.LUT R15, R11, 0x154, R9, 0xfe, !PT ;  /* 0x000001540b0f7812 */ /* 0x010fc600078efe09 */
[----:B------:R3:W-:Y:S04]  /*dac0*/  STL [R1+0x78], R7 ;  /* 0x0000780701007387 */ /* 0x0007e80000100800 */
[----:B------:R4:W-:Y:S01]  /*dad0*/  STL [R1+0x7c], R19 ;  /* 0x00007c1301007387 */ /* 0x0009e20000100800 */
[----:B---3--:R-:W-:-:S03]  /*dae0*/  LOP3.LUT R7, R11, 0x158, R9, 0xfe, !PT ;  /* 0x000001580b077812 */ /* 0x008fc600078efe09 */
[----:B------:R3:W-:Y:S01]  /*daf0*/  STL [R1+0x80], R15 ;  /* 0x0000800f01007387 */ /* 0x0007e20000100800 */
[----:B----4-:R-:W-:-:S03]  /*db00*/  LOP3.LUT R19, R11, 0x15c, R9, 0xfe, !PT ;  /* 0x0000015c0b137812 */ /* 0x010fc600078efe09 */
[----:B------:R4:W-:Y:S01]  /*db10*/  STL [R1+0x84], R7 ;  /* 0x0000840701007387 */ /* 0x0009e20000100800 */
[----:B---3--:R-:W-:-:S03]  /*db20*/  LOP3.LUT R15, R11, 0x160, R9, 0xfe, !PT ;  /* 0x000001600b0f7812 */ /* 0x008fc600078efe09 */
[----:B------:R3:W-:Y:S01]  /*db30*/  STL [R1+0x90], R19 ;  /* 0x0000901301007387 */ /* 0x0007e20000100800 */
[----:B----4-:R-:W-:-:S03]  /*db40*/  LOP3.LUT R7, R11, 0x164, R9, 0xfe, !PT ;  /* 0x000001640b077812 */ /* 0x010fc600078efe09 */
        /* <DEDUP_REMOVED lines=36> */
[----:B------:R-:W-:Y:S01]  /*dd90*/  STL [R1+0x104], R15 ;  /* 0x0001040f01007387 */ /* 0x000fe20000100800 */
[----:B------:R-:W-:-:S03]  /*dda0*/  LEA R22, P3, R4, R2, 0x1 ;  /* 0x0000000204167211 */ /* 0x000fc600078608ff */
[----:B------:R4:W-:Y:S01]  /*ddb0*/  STL [R1+0x108], R7 ;  /* 0x0001080701007387 */ /* 0x0009e20000100800 */
[C-C-:B---3--:R-:W-:Y:S02]  /*ddc0*/  LOP3.LUT R19, R11.reuse, 0x1b0, R9.reuse, 0xfe, !PT ;  /* 0x000001b00b137812 */ /* 0x148fe400078efe09 */
[----:B------:R-:W-:Y:S02]  /*ddd0*/  LEA.HI.X.SX32 R23, R4, R0, 0x1, P3 ;  /* 0x0000000004177211 */ /* 0x000fe400018f0eff */
[C-C-:B----4-:R-:W-:Y:S01]  /*dde0*/  LOP3.LUT R7, R11.reuse, 0x1b8, R9.reuse, 0xfe, !PT ;  /* 0x000001b80b077812 */ /* 0x150fe200078efe09 */
[----:B------:R-:W-:Y:S01]  /*ddf0*/  STL [R1+0x10c], R19 ;  /* 0x00010c1301007387 */ /* 0x000fe20000100800 */
[----:B------:R-:W-:-:S03]  /*de00*/  LOP3.LUT R15, R11, 0x1b4, R9, 0xfe, !PT ;  /* 0x000001b40b0f7812 */ /* 0x000fc600078efe09 */
[----:B------:R3:W-:Y:S01]  /*de10*/  STL [R1+0x49c], R7 ;  /* 0x00049c0701007387 */ /* 0x0007e20000100800 */
[----:B------:R-:W-:-:S03]  /*de20*/  LOP3.LUT R16, R11, 0xec, R9, 0xfe, !PT ;  /* 0x000000ec0b107812 */ /* 0x000fc600078efe09 */
[----:B------:R4:W-:Y:S01]  /*de30*/  @P5 STG.E.U16 desc[UR8][R20.64], R3 ;  /* 0x0000000314005986 */ /* 0x0009e2000c101508 */
[C---:B------:R-:W-:Y:S01]  /*de40*/  LOP3.LUT R12, R11.reuse, 0xf0, R9, 0xfe, !PT ;  /* 0x000000f00b0c7812 */ /* 0x040fe200078efe09 */
[----:B---3--:R-:W-:Y:S02]  /*de50*/  IMAD.MOV.U32 R7, RZ, RZ, R11 ;  /* 0x000000ffff077224 */ /* 0x008fe400078e000b */
[----:B------:R3:W-:Y:S01]  /*de60*/  @P1 STG.E.U16 desc[UR8][R22.64], R5 ;  /* 0x0000000516001986 */ /* 0x0007e2000c101508 */
[C-C-:B------:R-:W-:Y:S02]  /*de70*/  LOP3.LUT R8, R11.reuse, 0xf4, R9.reuse, 0xfe, !PT ;  /* 0x000000f40b087812 */ /* 0x140fe400078efe09 */
[C-C-:B------:R-:W-:Y:S02]  /*de80*/  LOP3.LUT R24, R11.reuse, 0xfc, R9.reuse, 0xfe, !PT ;  /* 0x000000fc0b187812 */ /* 0x140fe400078efe09 */
[C-C-:B----4-:R-:W-:Y:S02]  /*de90*/  LOP3.LUT R20, R11.reuse, 0x1fc, R9.reuse, 0xfe, !PT ;  /* 0x000001fc0b147812 */ /* 0x150fe400078efe09 */
[----:B------:R-:W-:-:S02]  /*dea0*/  LOP3.LUT R21, R11, 0xe8, R9, 0xfe, !PT ;  /* 0x000000e80b157812 */ /* 0x000fc400078efe09 */
[C-C-:B------:R-:W-:Y:S02]  /*deb0*/  LOP3.LUT R3, R11.reuse, 0xf8, R9.reuse, 0xfe, !PT ;  /* 0x000000f80b037812 */ /* 0x140fe400078efe09 */
[C-C-:B------:R-:W-:Y:S02]  /*dec0*/  LOP3.LUT R25, R11.reuse, 0x100, R9.reuse, 0xfe, !PT ;  /* 0x000001000b197812 */ /* 0x140fe400078efe09 */
[C-C-:B---3--:R-:W-:Y:S02]  /*ded0*/  LOP3.LUT R23, R11.reuse, 0xe0, R9.reuse, 0xfe, !PT ;  /* 0x000000e00b177812 */ /* 0x148fe400078efe09 */
[C-C-:B------:R-:W-:Y:S02]  /*dee0*/  LOP3.LUT R22, R11.reuse, 0xe4, R9.reuse, 0xfe, !PT ;  /* 0x000000e40b167812 */ /* 0x140fe400078efe09 */
[C-C-:B------:R-:W-:Y:S02]  /*def0*/  LOP3.LUT R26, R11.reuse, 0x104, R9.reuse, 0xfe, !PT ;  /* 0x000001040b1a7812 */ /* 0x140fe400078efe09 */
[----:B------:R-:W-:-:S02]  /*df00*/  LOP3.LUT R27, R11, 0x108, R9, 0xfe, !PT ;  /* 0x000001080b1b7812 */ /* 0x000fc400078efe09 */
[C-C-:B------:R-:W-:Y:S02]  /*df10*/  LOP3.LUT R28, R11.reuse, 0x10c, R9.reuse, 0xfe, !PT ;  /* 0x0000010c0b1c7812 */ /* 0x140fe400078efe09 */
[C-C-:B------:R-:W-:Y:S02]  /*df20*/  LOP3.LUT R29, R11.reuse, 0x110, R9.reuse, 0xfe, !PT ;  /* 0x000001100b1d7812 */ /* 0x140fe400078efe09 */
[C-C-:B------:R-:W-:Y:S02]  /*df30*/  LOP3.LUT R6, R11.reuse, 0x138, R9.reuse, 0xfe, !PT ;  /* 0x000001380b067812 */ /* 0x140fe400078efe09 */
[C-C-:B------:R-:W-:Y:S02]  /*df40*/  LOP3.LUT R10, R11.reuse, 0x13c, R9.reuse, 0xfe, !PT ;  /* 0x0000013c0b0a7812 */ /* 0x140fe400078efe09 */
[C-C-:B------:R-:W-:Y:S02]  /*df50*/  LOP3.LUT R14, R11.reuse, 0x140, R9.reuse, 0xfe, !PT ;  /* 0x000001400b0e7812 */ /* 0x140fe400078efe09 */
[----:B------:R-:W-:-:S02]  /*df60*/  LOP3.LUT R18, R11, 0x144, R9, 0xfe, !PT ;  /* 0x000001440b127812 */ /* 0x000fc400078efe09 */
[C-C-:B------:R-:W-:Y:S01]  /*df70*/  LOP3.LUT R11, R7.reuse, 0x1bc, R9.reuse, 0xfe, !PT ;  /* 0x000001bc070b7812 */ /* 0x140fe200078efe09 */
[----:B------:R3:W-:Y:S01]  /*df80*/  STL [R1+0x110], R15 ;  /* 0x0001100f01007387 */ /* 0x0007e20000100800 */
[----:B------:R-:W-:-:S03]  /*df90*/  LOP3.LUT R19, R7, 0x1c4, R9, 0xfe, !PT ;  /* 0x000001c407137812 */ /* 0x000fc600078efe09 */
[----:B------:R4:W-:Y:S01]  /*dfa0*/  STL [R1+0x4a0], R11 ;  /* 0x0004a00b01007387 */ /* 0x0009e20000100800 */
[C-C-:B---3--:R-:W-:Y:S02]  /*dfb0*/  LOP3.LUT R15, R7.reuse, 0x1c0, R9.reuse, 0xfe, !PT ;  /* 0x000001c0070f7812 */ /* 0x148fe400078efe09 */
[----:B----4-:R-:W-:-:S03]  /*dfc0*/  LOP3.LUT R11, R7, 0x1c8, R9, 0xfe, !PT ;  /* 0x000001c8070b7812 */ /* 0x010fc600078efe09 */
[----:B------:R3:W-:Y:S04]  /*dfd0*/  STL [R1+0x4a4], R15 ;  /* 0x0004a40f01007387 */ /* 0x0007e80000100800 */
[----:B------:R4:W-:Y:S04]  /*dfe0*/  STL [R1+0x4a8], R19 ;  /* 0x0004a81301007387 */ /* 0x0009e80000100800 */
[----:B------:R5:W-:Y:S01]  /*dff0*/  STL [R1+0x124], R11 ;  /* 0x0001240b01007387 */ /* 0x000be20000100800 */
[C-C-:B---3--:R-:W-:Y:S02]  /*e000*/  LOP3.LUT R15, R7.reuse, 0x1cc, R9.reuse, 0xfe, !PT ;  /* 0x000001cc070f7812 */ /* 0x148fe400078efe09 */
[----:B----4-:R-:W-:-:S03]  /*e010*/  LOP3.LUT R19, R7, 0x1d0, R9, 0xfe, !PT ;  /* 0x000001d007137812 */ /* 0x010fc600078efe09 */
[----:B------:R3:W-:Y:S01]  /*e020*/  STL [R1+0x128], R15 ;  /* 0x0001280f01007387 */ /* 0x0007e20000100800 */
[----:B-----5:R-:W-:-:S03]  /*e030*/  LOP3.LUT R11, R7, 0x1d4, R9, 0xfe, !PT ;  /* 0x000001d4070b7812 */ /* 0x020fc600078efe09 */
[----:B------:R4:W-:Y:S01]  /*e040*/  STL [R1+0x12c], R19 ;  /* 0x00012c1301007387 */ /* 0x0009e20000100800 */
[----:B---3--:R-:W-:-:S03]  /*e050*/  LOP3.LUT R15, R7, 0x1d8, R9, 0xfe, !PT ;  /* 0x000001d8070f7812 */ /* 0x008fc600078efe09 */
[----:B----4-:R-:W3:Y:S04]  /*e060*/  LDL.LU R19, [R1+0x24] ;  /* 0x0000240001137983 */ /* 0x010ee80000300800 */
[----:B------:R4:W-:Y:S04]  /*e070*/  STL [R1+0x130], R11 ;  /* 0x0001300b01007387 */ /* 0x0009e80000100800 */
[----:B------:R5:W-:Y:S01]  /*e080*/  STL [R1+0x134], R15 ;  /* 0x0001340f01007387 */ /* 0x000be20000100800 */
[C-C-:B----4-:R-:W-:Y:S02]  /*e090*/  LOP3.LUT R11, R7.reuse, 0x1dc, R9.reuse, 0xfe, !PT ;  /* 0x000001dc070b7812 */ /* 0x150fe400078efe09 */
[----:B-----5:R-:W-:-:S03]  /*e0a0*/  LOP3.LUT R15, R7, 0x1e0, R9, 0xfe, !PT ;  /* 0x000001e0070f7812 */ /* 0x020fc600078efe09 */
        /* <DEDUP_REMOVED lines=11> */
[----:B------:R-:W-:Y:S01]  /*e160*/  LOP3.LUT R7, R7, 0x1f8, R9, 0xfe, !PT ;  /* 0x000001f807077812 */ /* 0x000fe200078efe09 */
[----:B-----5:R-:W4:Y:S01]  /*e170*/  LDL.LU R15, [R1+0x34] ;  /* 0x00003400010f7983 */ /* 0x020f220000300800 */
[----:B--2---:R-:W-:Y:S01]  /*e180*/  ISETP.LT.AND P6, PT, R23, UR4, !P0 ;  /* 0x0000000417007c0c */ /* 0x004fe2000c7c1270 */
[----:B------:R-:W2:Y:S02]  /*e190*/  LDCU UR4, c[0x0][0x39c] ;  /* 0x00007380ff0477ac */ /* 0x000ea40008000800 */
[----:B------:R5:W-:Y:S04]  /*e1a0*/  STL [R1+0x154], R11 ;  /* 0x0001540b01007387 */ /* 0x000be80000100800 */
[----:B-----5:R-:W5:Y:S04]  /*e1b0*/  LDL.LU R11, [R1+0x4] ;  /* 0x00000400010b7983 */ /* 0x020f680000300800 */
[----:B------:R-:W3:Y:S04]  /*e1c0*/  LDL.LU R9, [R1+0x4bc] ;  /* 0x0004bc0001097983 */ /* 0x000ee80000300800 */
[----:B------:R0:W-:Y:S04]  /*e1d0*/  STL [R1+0x140], R7 ;  /* 0x0001400701007387 */ /* 0x0001e80000100800 */
[----:B------:R-:W3:Y:S01]  /*e1e0*/  LDL.LU R23, [R1+0x44] ;  /* 0x0000440001177983 */ /* 0x000ee20000300800 */
[----:B------:R-:W-:Y:S01]  /*e1f0*/  ISETP.LT.AND P5, PT, R16, UR7, !P0 ;  /* 0x0000000710007c0c */ /* 0x000fe2000c7a1270 */
[----:B------:R-:W2:Y:S02]  /*e200*/  LDCU UR7, c[0x0][0x39c] ;  /* 0x00007380ff0777ac */ /* 0x000ea40008000800 */
[----:B------:R-:W4:Y:S01]  /*e210*/  LDL R16, [R1+0xd8] ;  /* 0x0000d80001107983 */ /* 0x000f220000100800 */
[----:B0-----:R-:W0:Y:S01]  /*e220*/  LDC R7, c[0x0][0x3b8] ;  /* 0x0000ee00ff077b82 */ /* 0x001e220000000800 */
[----:B------:R-:W-:-:S02]  /*e230*/  ISETP.LT.AND P1, PT, R20, UR10, !P0 ;  /* 0x0000000a14007c0c */ /* 0x000fc4000c721270 */
[----:B------:R-:W-:Y:S01]  /*e240*/  ISETP.LT.AND P3, PT, R22, UR5, !P0 ;  /* 0x0000000516007c0c */ /* 0x000fe2000c761270 */
[----:B------:R-:W0:Y:S01]  /*e250*/  LDCU UR5, c[0x0][0x39c] ;  /* 0x00007380ff0577ac */ /* 0x000e220008000800 */
[----:B-1----:R-:W-:Y:S01]  /*e260*/  ISETP.LT.AND P2, PT, R21, UR6, !P0 ;  /* 0x0000000615007c0c */ /* 0x002fe2000c741270 */
[----:B------:R-:W1:Y:S01]  /*e270*/  LDCU UR6, c[0x0][0x39c] ;  /* 0x00007380ff0677ac */ /* 0x000e620008000800 */
[----:B0-----:R-:W-:-:S05]  /*e280*/  IMAD R4, R7, 0x4, R4 ;  /* 0x0000000407047824 */ /* 0x001fca00078e0204 */
[----:B------:R-:W-:-:S04]  /*e290*/  LEA R20, P4, R4, R2, 0x1 ;  /* 0x0000000204147211 */ /* 0x000fc800078808ff */
[----:B------:R-:W-:Y:S01]  /*e2a0*/  LEA.HI.X.SX32 R21, R4, R0, 0x1, P4 ;  /* 0x0000000004157211 */ /* 0x000fe200020f0eff */
[C---:B------:R-:W-:Y:S01]  /*e2b0*/  IMAD R4, R7.reuse, 0x4, R4 ;  /* 0x0000000407047824 */ /* 0x040fe200078e0204 */
[----:B--2---:R-:W-:Y:S01]  /*e2c0*/  ISETP.LT.AND P4, PT, R12, UR4, !P0 ;  /* 0x000000040c007c0c */ /* 0x004fe2000c781270 */
[----:B------:R-:W0:Y:S02]  /*e2d0*/  LDCU UR4, c[0x0][0x39c] ;  /* 0x00007380ff0477ac */ /* 0x000e240008000800 */
[----:B------:R-:W-:Y:S01]  /*e2e0*/  IMAD R12, R7, 0x4, R4 ;  /* 0x00000004070c7824 */ /* 0x000fe200078e0204 */
[----:B------:R-:W-:Y:S02]  /*e2f0*/  PRMT R13, R13, 0x7632, R13 ;  /* 0x000076320d0d7816 */ /* 0x000fe4000000000d */
[----:B------:R-:W-:Y:S02]  /*e300*/  PRMT R17, R17, 0x7632, R17 ;  /* 0x0000763211117816 */ /* 0x000fe40000000011 */
[----:B---3--:R-:W-:-:S05]  /*e310*/  PRMT R5, R23, 0x7632, R5 ;  /* 0x0000763217057816 */ /* 0x008fca0000000005 */
[----:B------:R2:W-:Y:S01]  /*e320*/  @P6 STG.E.U16 desc[UR8][R20.64], R5 ;  /* 0x0000000514006986 */ /* 0x0005e2000c101508 */
[----:B------:R-:W-:-:S04]  /*e330*/  LEA R22, P6, R4, R2, 0x1 ;  /* 0x0000000204167211 */ /* 0x000fc800078c08ff */
[----:B------:R-:W-:Y:S01]  /*e340*/  LEA.HI.X.SX32 R23, R4, R0, 0x1, P6 ;  /* 0x0000000004177211 */ /* 0x000fe200030f0eff */
[----:B------:R-:W-:Y:S01]  /*e350*/  IMAD R4, R7, 0x4, R12 ;  /* 0x0000000407047824 */ /* 0x000fe200078e020c */
[----:B--2---:R-:W-:Y:S02]  /*e360*/  PRMT R5, R19, 0x7632, R5 ;  /* 0x0000763213057816 */ /* 0x004fe40000000005 */
[C---:B------:R-:W-:Y:S01]  /*e370*/  LEA R20, P6, R12.reuse, R2, 0x1 ;  /* 0x000000020c147211 */ /* 0x040fe200078c08ff */
[----:B------:R-:W2:Y:S03]  /*e380*/  LDL.LU R19, [R1+0xc8] ;  /* 0x0000c80001137983 */ /* 0x000ea60000300800 */
[----:B------:R-:W-:Y:S01]  /*e390*/  LEA.HI.X.SX32 R21, R12, R0, 0x1, P6 ;  /* 0x000000000c157211 */ /* 0x000fe200030f0eff */
[----:B------:R3:W-:Y:S01]  /*e3a0*/  @P3 STG.E.U16 desc[UR8][R22.64], R5 ;  /* 0x0000000516003986 */ /* 0x0007e2000c101508 */
[----:B------:R-:W-:Y:S01]  /*e3b0*/  ISETP.LT.AND P3, PT, R8, UR5, !P0 ;  /* 0x0000000508007c0c */ /* 0x000fe2000c761270 */
[----:B------:R-:W0:Y:S01]  /*e3c0*/  LDCU UR5, c[0x0][0x39c] ;  /* 0x00007380ff0577ac */ /* 0x000e220008000800 */
[----:B----4-:R-:W-:-:S02]  /*e3d0*/  PRMT R8, R15, 0x7632, R8 ;  /* 0x000076320f087816 */ /* 0x010fc40000000008 */
[----:B------:R-:W4:Y:S01]  /*e3e0*/  LDL.LU R15, [R1+0xb8] ;  /* 0x0000b800010f7983 */ /* 0x000f220000300800 */
[----:B---3--:R-:W-:-:S03]  /*e3f0*/  LEA R22, P6, R4, R2, 0x1 ;  /* 0x0000000204167211 */ /* 0x008fc600078c08ff */
[----:B------:R3:W-:Y:S01]  /*e400*/  @P2 STG.E.U16 desc[UR8][R20.64], R8 ;  /* 0x0000000814002986 */ /* 0x0007e2000c101508 */
[----:B------:R-:W-:Y:S01]  /*e410*/  LEA.HI.X.SX32 R23, R4, R0, 0x1, P6 ;  /* 0x0000000004177211 */ /* 0x000fe200030f0eff */
[----:B------:R-:W-:Y:S01]  /*e420*/  IMAD R4, R7, 0x4, R4 ;  /* 0x0000000407047824 */ /* 0x000fe200078e0204 */
[----:B-----5:R-:W-:Y:S02]  /*e430*/  PRMT R5, R11, 0x7632, R5 ;  /* 0x000076320b057816 */ /* 0x020fe40000000005 */
[----:B0-----:R-:W-:Y:S01]  /*e440*/  ISETP.LT.AND P2, PT, R3, UR4, !P0 ;  /* 0x0000000403007c0c */ /* 0x001fe2000c741270 */
[----:B------:R-:W0:Y:S01]  /*e450*/  LDCU UR4, c[0x0][0x39c] ;  /* 0x00007380ff0477ac */ /* 0x000e220008000800 */
[----:B------:R-:W-:Y:S01]  /*e460*/  IMAD R3, R7, 0x4, R4 ;  /* 0x0000000407037824 */ /* 0x000fe200078e0204 */
[C---:B---3--:R-:W-:Y:S01]  /*e470*/  LEA R20, P6, R4.reuse, R2, 0x1 ;  /* 0x0000000204147211 */ /* 0x048fe200078c08ff */
[----:B------:R3:W-:Y:S03]  /*e480*/  @P5 STG.E.U16 desc[UR8][R22.64], R5 ;  /* 0x0000000516005986 */ /* 0x0007e6000c101508 */
[----:B------:R-:W-:Y:S01]  /*e490*/  LEA.HI.X.SX32 R21, R4, R0, 0x1, P6 ;  /* 0x0000000004157211 */ /* 0x000fe200030f0eff */
[----:B------:R-:W5:Y:S01]  /*e4a0*/  LDL.LU R11, [R1+0xa8] ;  /* 0x0000a800010b7983 */ /* 0x000f620000300800 */
[----:B------:R-:W-:Y:S01]  /*e4b0*/  LEA R4, P6, R3, R2, 0x1 ;  /* 0x0000000203047211 */ /* 0x000fe200078c08ff */
[----:B------:R-:W-:Y:S01]  /*e4c0*/  IMAD R12, R7, 0x4, R3 ;  /* 0x00000004070c7824 */ /* 0x000fe200078e0203 */
[----:B---3--:R-:W-:Y:S01]  /*e4d0*/  PRMT R5, R5, 0x7632, R5 ;  /* 0x0000763205057816 */ /* 0x008fe20000000005 */
[----:B------:R-:W3:Y:S04]  /*e4e0*/  LDL.LU R22, [R1+0x98] ;  /* 0x0000980001167983 */ /* 0x000ee80000300800 */
[----:B------:R0:W-:Y:S02]  /*e4f0*/  @P4 STG.E.U16 desc[UR8][R20.64], R5 ;  /* 0x0000000514004986 */ /* 0x0001e4000c101508 */
[----:B0-----:R-:W-:-:S02]  /*e500*/  LEA.HI.X.SX32 R5, R3, R0, 0x1, P6 ;  /* 0x0000000003057211 */ /* 0x001fc400030f0eff */
[----:B------:R-:W-:-:S05]  /*e510*/  PRMT R3, R9, 0x7632, R3 ;  /* 0x0000763209037816 */ /* 0x000fca0000000003 */
[----:B------:R0:W-:Y:S01]  /*e520*/  @P3 STG.E.U16 desc[UR8][R4.64], R3 ;  /* 0x0000000304003986 */ /* 0x0001e2000c101508 */
[----:B------:R-:W-:Y:S01]  /*e530*/  ISETP.LT.AND P3, PT, R26, UR4, !P0 ;  /* 0x000000041a007c0c */ /* 0x000fe2000c761270 */
[----:B------:R-:W0:Y:S01]  /*e540*/  LDCU UR4, c[0x0][0x39c] ;  /* 0x00007380ff0477ac */ /* 0x000e220008000800 */
[----:B------:R-:W0:Y:S01]  /*e550*/  LDC R26, c[0x0][0x3b8] ;  /* 0x0000ee00ff1a7b82 */ /* 0x000e220000000800 */
[----:B------:R-:W-:-:S04]  /*e560*/  LEA R8, P6, R12, R2, 0x1 ;  /* 0x000000020c087211 */ /* 0x000fc800078c08ff */
[----:B------:R-:W-:Y:S01]  /*e570*/  LEA.HI.X.SX32 R9, R12, R0, 0x1, P6 ;  /* 0x000000000c097211 */ /* 0x000fe200030f0eff */
[----:B------:R-:W-:Y:S02]  /*e580*/  IMAD R12, R7, 0x4, R12 ;  /* 0x00000004070c7824 */ /* 0x000fe400078e020c */
[----:B------:R-:W3:Y:S01]  /*e590*/  LDL.LU R7, [R1] ;  /* 0x0000000001077983 */ /* 0x000ee20000300800 */
[----:B-1----:R-:W-:Y:S01]  /*e5a0*/  ISETP.LT.AND P5, PT, R24, UR6, !P0 ;  /* 0x0000000618007c0c */ /* 0x002fe2000c7a1270 */
[----:B------:R-:W1:Y:S01]  /*e5b0*/  LDCU UR6, c[0x0][0x39c] ;  /* 0x00007380ff0677ac */ /* 0x000e620008000800 */
[C---:B0-----:R-:W-:Y:S02]  /*e5c0*/  LEA R4, P6, R12.reuse, R2, 0x1 ;  /* 0x000000020c047211 */ /* 0x041fe400078c08ff */
[----:B------:R-:W-:Y:S01]  /*e5d0*/  ISETP.LT.AND P4, PT, R25, UR5, !P0 ;  /* 0x0000000519007c0c */ /* 0x000fe2000c781270 */
[----:B------:R0:W-:Y:S01]  /*e5e0*/  @P2 STG.E.U16 desc[UR8][R8.64], R13 ;  /* 0x0000000d08002986 */ /* 0x0001e2000c101508 */
[----:B------:R-:W-:Y:S01]  /*e5f0*/  LEA.HI.X.SX32 R5, R12, R0, 0x1, P6 ;  /* 0x000000000c057211 */ /* 0x000fe200030f0eff */
[----:B------:R-:W0:Y:S02]  /*e600*/  LDCU UR5, c[0x0][0x39c] ;  /* 0x00007380ff0577ac */ /* 0x000e240008000800 */
[----:B------:R-:W3:Y:S04]  /*e610*/  LDL.LU R24, [R1+0x10] ;  /* 0x0000100001187983 */ /* 0x000ee80000300800 */
[----:B------:R-:W3:Y:S01]  /*e620*/  LDL.LU R23, [R1+0x14] ;  /* 0x0000140001177983 */ /* 0x000ee20000300800 */
[----:B------:R-:W-:-:S05]  /*e630*/  IMAD R3, R26, 0x4, R12 ;  /* 0x000000041a037824 */ /* 0x000fca00078e020c */
[----:B0-----:R-:W-:-:S04]  /*e640*/  LEA R8, P6, R3, R2, 0x1 ;  /* 0x0000000203087211 */ /* 0x001fc800078c08ff */
[----:B------:R-:W-:Y:S01]  /*e650*/  LEA.HI.X.SX32 R9, R3, R0, 0x1, P6 ;  /* 0x0000000003097211 */ /* 0x000fe200030f0eff */
[----:B------:R0:W-:Y:S04]  /*e660*/  @P5 STG.E.U16 desc[UR8][R4.64], R17 ;  /* 0x0000001104005986 */ /* 0x0001e8000c101508 */
[----:B------:R1:W-:Y:S04]  /*e670*/  @P4 STG.E.U16 desc[UR8][R8.64], R16 ;  /* 0x0000001008004986 */ /* 0x0003e8000c101508 */
[----:B0-----:R-:W3:Y:S04]  /*e680*/  LDL.LU R17, [R1+0x88] ;  /* 0x0000880001117983 */ /* 0x001ee80000300800 */
[----:B-1----:R-:W3:Y:S01]  /*e690*/  LDL.LU R16, [R1+0x18] ;  /* 0x0000180001107983 */ /* 0x002ee20000300800 */
[----:B------:R-:W-:Y:S01]  /*e6a0*/  ISETP.LT.AND P2, PT, R27, UR6, !P0 ;  /* 0x000000061b007c0c */ /* 0x000fe2000c741270 */
[----:B------:R-:W0:Y:S01]  /*e6b0*/  LDCU UR6, c[0x0][0x39c] ;  /* 0x00007380ff0677ac */ /* 0x000e220008000800 */
[----:B------:R-:W-:Y:S01]  /*e6c0*/  IMAD R12, R26, 0x4, R3 ;  /* 0x000000041a0c7824 */ /* 0x000fe200078e0203 */
[----:B------:R-:W-:Y:S01]  /*e6d0*/  ISETP.LT.AND P5, PT, R28, UR5, !P0 ;  /* 0x000000051c007c0c */ /* 0x000fe2000c7a1270 */
[----:B------:R-:W3:Y:S01]  /*e6e0*/  LDL.LU R25, [R1+0x1c] ;  /* 0x00001c0001197983 */ /* 0x000ee20000300800 */
[----:B------:R-:W1:Y:S02]  /*e6f0*/  LDCU UR5, c[0x0][0x39c] ;  /* 0x00007380ff0577ac */ /* 0x000e640008000800 */
[----:B------:R-:W-:Y:S01]  /*e700*/  LEA R4, P6, R12, R2, 0x1 ;  /* 0x000000020c047211 */ /* 0x000fe200078c08ff */
[----:B------:R-:W-:-:S03]  /*e710*/  IMAD R3, R26, 0x4, R12 ;  /* 0x000000041a037824 */ /* 0x000fc600078e020c */
[----:B------:R-:W-:Y:S02]  /*e720*/  LEA.HI.X.SX32 R5, R12, R0, 0x1, P6 ;  /* 0x000000000c057211 */ /* 0x000fe400030f0eff */
[----:B------:R-:W-:Y:S02]  /*e730*/  LEA R8, P6, R3, R2, 0x1 ;  /* 0x0000000203087211 */ /* 0x000fe400078c08ff */
[----:B------:R-:W-:Y:S01]  /*e740*/  ISETP.LT.AND P4, PT, R29, UR4, !P0 ;  /* 0x000000041d007c0c */ /* 0x000fe2000c781270 */
[----:B------:R-:W0:Y:S01]  /*e750*/  LDCU UR4, c[0x0][0x39c] ;  /* 0x00007380ff0477ac */ /* 0x000e220008000800 */
[----:B------:R-:W-:Y:S01]  /*e760*/  LEA.HI.X.SX32 R9, R3, R0, 0x1, P6 ;  /* 0x0000000003097211 */ /* 0x000fe200030f0eff */
[----:B--2---:R2:W-:Y:S02]  /*e770*/  @P3 STG.E.U16 desc[UR8][R4.64], R19 ;  /* 0x0000001304003986 */ /* 0x0045e4000c101508 */
[----:B--2---:R-:W-:-:S04]  /*e780*/  IMAD R5, R26, 0x4, R3 ;  /* 0x000000041a057824 */ /* 0x004fc800078e0203 */
[----:B------:R-:W-:Y:S01]  /*e790*/  IMAD R3, R26, 0x4, R5 ;  /* 0x000000041a037824 */ /* 0x000fe200078e0205 */
[C---:B------:R-:W-:Y:S01]  /*e7a0*/  LEA R4, P6, R5.reuse, R2, 0x1 ;  /* 0x0000000205047211 */ /* 0x040fe200078c08ff */
[----:B----4-:R2:W-:Y:S03]  /*e7b0*/  @P2 STG.E.U16 desc[UR8][R8.64], R15 ;  /* 0x0000000f08002986 */ /* 0x0105e6000c101508 */
[----:B------:R-:W-:Y:S02]  /*e7c0*/  LEA.HI.X.SX32 R5, R5, R0, 0x1, P6 ;  /* 0x0000000005057211 */ /* 0x000fe400030f0eff */
[----:B--2---:R-:W-:-:S04]  /*e7d0*/  LEA R8, P6, R3, R2, 0x1 ;  /* 0x0000000203087211 */ /* 0x004fc800078c08ff */
[----:B------:R-:W-:Y:S01]  /*e7e0*/  LEA.HI.X.SX32 R9, R3, R0, 0x1, P6 ;  /* 0x0000000003097211 */ /* 0x000fe200030f0eff */
[----:B-----5:R-:W-:Y:S04]  /*e7f0*/  @P5 STG.E.U16 desc[UR8][R4.64], R11 ;  /* 0x0000000b04005986 */ /* 0x020fe8000c101508 */
[----:B---3--:R2:W-:Y:S01]  /*e800*/  @P4 STG.E.U16 desc[UR8][R8.64], R22 ;  /* 0x0000001608004986 */ /* 0x0085e2000c101508 */
[----:B0-----:R-:W-:Y:S01]  /*e810*/  ISETP.LT.AND P3, PT, R7, UR6, !P0 ;  /* 0x0000000607007c0c */ /* 0x001fe2000c761270 */
[----:B------:R-:W0:Y:S02]  /*e820*/  LDCU UR6, c[0x0][0x39c] ;  /* 0x00007380ff0677ac */ /* 0x000e240008000800 */
[----:B------:R-:W3:Y:S04]  /*e830*/  LDL.LU R7, [R1+0x68] ;  /* 0x0000680001077983 */ /* 0x000ee80000300800 */
[----:B------:R-:W4:Y:S04]  /*e840*/  LDL.LU R29, [R1+0x58] ;  /* 0x00005800011d7983 */ /* 0x000f280000300800 */
[----:B------:R-:W5:Y:S04]  /*e850*/  LDL.LU R28, [R1+0x20] ;  /* 0x00002000011c7983 */ /* 0x000f680000300800 */
[----:B------:R-:W5:Y:S01]  /*e860*/  LDL.LU R13, [R1+0x30] ;  /* 0x00003000010d7983 */ /* 0x000f620000300800 */
[----:B-1----:R-:W-:Y:S01]  /*e870*/  ISETP.LT.AND P2, PT, R24, UR5, !P0 ;  /* 0x0000000518007c0c */ /* 0x002fe2000c741270 */
[----:B------:R-:W-:Y:S01]  /*e880*/  IMAD R12, R26, 0x4, R3 ;  /* 0x000000041a0c7824 */ /* 0x000fe200078e0203 */
[----:B------:R-:W-:Y:S01]  /*e890*/  ISETP.LT.AND P5, PT, R23, UR4, !P0 ;  /* 0x0000000417007c0c */ /* 0x000fe2000c7a1270 */
[----:B------:R-:W5:Y:S01]  /*e8a0*/  LDL.LU R20, [R1+0x40] ;  /* 0x0000400001147983 */ /* 0x000f620000300800 */
[----:B------:R-:W1:Y:S03]  /*e8b0*/  LDCU UR5, c[0x0][0x39c] ;  /* 0x00007380ff0577ac */ /* 0x000e660008000800 */
[----:B------:R-:W5:Y:S01]  /*e8c0*/  LDL.LU R24, [R1+0x48] ;  /* 0x0000480001187983 */ /* 0x000f620000300800 */
[----:B0-----:R-:W-:Y:S01]  /*e8d0*/  ISETP.LT.AND P4, PT, R16, UR6, !P0 ;  /* 0x0000000610007c0c */ /* 0x001fe2000c781270 */
[----:B--2---:R-:W-:-:S02]  /*e8e0*/  IMAD R9, R26, 0x4, R12 ;  /* 0x000000041a097824 */ /* 0x004fc400078e020c */
[----:B------:R-:W2:Y:S01]  /*e8f0*/  LDL.LU R16, [R1+0x50] ;  /* 0x0000500001107983 */ /* 0x000ea20000300800 */
[C---:B------:R-:W-:Y:S01]  /*e900*/  LEA R4, P6, R12.reuse, R2, 0x1 ;  /* 0x000000020c047211 */ /* 0x040fe200078c08ff */
[----:B------:R-:W5:Y:S02]  /*e910*/  LDCU UR6, c[0x0][0x39c] ;  /* 0x00007380ff0677ac */ /* 0x000f640008000800 */
[----:B------:R-:W2:Y:S01]  /*e920*/  LDL.LU R23, [R1+0x28] ;  /* 0x0000280001177983 */ /* 0x000ea20000300800 */
[----:B------:R-:W0:Y:S03]  /*e930*/  LDCU UR4, c[0x0][0x39c] ;  /* 0x00007380ff0477ac */ /* 0x000e260008000800 */
[----:B------:R-:W2:Y:S01]  /*e940*/  LDL.LU R27, [R1+0x38] ;  /* 0x00003800011b7983 */ /* 0x000ea20000300800 */
[----:B------:R-:W-:Y:S01]  /*e950*/  LEA.HI.X.SX32 R5, R12, R0, 0x1, P6 ;  /* 0x000000000c057211 */ /* 0x000fe200030f0eff */
[----:B------:R-:W-:Y:S01]  /*e960*/  IMAD R3, R26, 0x4, R9 ;  /* 0x000000041a037824 */ /* 0x000fe200078e0209 */
[----:B------:R-:W-:-:S03]  /*e970*/  LEA R8, P6, R9, R2, 0x1 ;  /* 0x0000000209087211 */ /* 0x000fc600078c08ff */
[----:B------:R0:W-:Y:S01]  /*e980*/  @P3 STG.E.U16 desc[UR8][R4.64], R17 ;  /* 0x0000001104003986 */ /* 0x0001e2000c101508 */
[----:B------:R-:W-:Y:S01]  /*e990*/  LEA.HI.X.SX32 R9, R9, R0, 0x1, P6 ;  /* 0x0000000009097211 */ /* 0x000fe200030f0eff */
[----:B------:R-:W-:Y:S01]  /*e9a0*/  IMAD R12, R26, 0x4, R3 ;  /* 0x000000041a0c7824 */ /* 0x000fe200078e0203 */
[----:B0-----:R-:W-:-:S04]  /*e9b0*/  LEA R4, P6, R3, R2, 0x1 ;  /* 0x0000000203047211 */ /* 0x001fc800078c08ff */
[----:B------:R-:W-:Y:S02]  /*e9c0*/  LEA.HI.X.SX32 R5, R3, R0, 0x1, P6 ;  /* 0x0000000003057211 */ /* 0x000fe400030f0eff */
[----:B-1----:R-:W-:Y:S01]  /*e9d0*/  ISETP.LT.AND P3, PT, R25, UR5, !P0 ;  /* 0x0000000519007c0c */ /* 0x002fe2000c761270 */
[----:B------:R-:W0:Y:S01]  /*e9e0*/  LDCU UR5, c[0x0][0x39c] ;  /* 0x00007380ff0577ac */ /* 0x000e220008000800 */
[----:B------:R-:W2:Y:S04]  /*e9f0*/  LDL.LU R25, [R1+0x8] ;  /* 0x0000080001197983 */ /* 0x000ea80000300800 */
[----:B---3--:R1:W-:Y:S04]  /*ea00*/  @P2 STG.E.U16 desc[UR8][R8.64], R7 ;  /* 0x0000000708002986 */ /* 0x0083e8000c101508 */
[----:B----4-:R3:W-:Y:S01]  /*ea10*/  @P5 STG.E.U16 desc[UR8][R4.64], R29 ;  /* 0x0000001d04005986 */ /* 0x0107e2000c101508 */
[----:B-1----:R-:W-:-:S02]  /*ea20*/  LEA R8, P6, R12, R2, 0x1 ;  /* 0x000000020c087211 */ /* 0x002fc400078c08ff */
[----:B-----5:R-:W-:Y:S01]  /*ea30*/  ISETP.LT.AND P5, PT, R13, UR6, !P0 ;  /* 0x000000060d007c0c */ /* 0x020fe2000c7a1270 */
[----:B------:R-:W1:Y:S01]  /*ea40*/  LDCU UR6, c[0x0][0x39c] ;  /* 0x00007380ff0677ac */ /* 0x000e620008000800 */
[----:B---3--:R-:W-:Y:S01]  /*ea50*/  IMAD R5, R26, 0x4, R12 ;  /* 0x000000041a057824 */ /* 0x008fe200078e020c */
[----:B------:R-:W-:Y:S01]  /*ea60*/  LEA.HI.X.SX32 R9, R12, R0, 0x1, P6 ;  /* 0x000000000c097211 */ /* 0x000fe200030f0eff */
[----:B------:R-:W3:Y:S01]  /*ea70*/  LDC R13, c[0x0][0x3b8] ;  /* 0x0000ee00ff0d7b82 */ /* 0x000ee20000000800 */
[----:B------:R-:W-:Y:S01]  /*ea80*/  ISETP.LT.AND P2, PT, R28, UR4, !P0 ;  /* 0x000000041c007c0c */ /* 0x000fe2000c741270 */
[----:B------:R-:W-:Y:S01]  /*ea90*/  IMAD R3, R26, 0x4, R5 ;  /* 0x000000041a037824 */ /* 0x000fe200078e0205 */
[C---:B------:R-:W-:Y:S01]  /*eaa0*/  LEA R4, P6, R5.reuse, R2, 0x1 ;  /* 0x0000000205047211 */ /* 0x040fe200078c08ff */
[----:B------:R4:W-:Y:S01]  /*eab0*/  @P4 STG.E.U16 desc[UR8][R8.64], R24 ;  /* 0x0000001808004986 */ /* 0x0009e2000c101508 */
[----:B------:R-:W5:Y:S02]  /*eac0*/  LDCU UR4, c[0x0][0x39c] ;  /* 0x00007380ff0477ac */ /* 0x000f640008000800 */
[----:B------:R-:W-:-:S02]  /*ead0*/  LEA.HI.X.SX32 R5, R5, R0, 0x1, P6 ;  /* 0x0000000005057211 */ /* 0x000fc400030f0eff */
[----:B----4-:R-:W-:-:S04]  /*eae0*/  LEA R8, P6, R3, R2, 0x1 ;  /* 0x0000000203087211 */ /* 0x010fc800078c08ff */
[----:B------:R-:W-:Y:S01]  /*eaf0*/  LEA.HI.X.SX32 R9, R3, R0, 0x1, P6 ;  /* 0x0000000003097211 */ /* 0x000fe200030f0eff */
[----:B--2---:R2:W-:Y:S04]  /*eb00*/  @P3 STG.E.U16 desc[UR8][R4.64], R23 ;  /* 0x0000001704003986 */ /* 0x0045e8000c101508 */
[----:B------:R4:W-:Y:S01]  /*eb10*/  @P2 STG.E.U16 desc[UR8][R8.64], R27 ;  /* 0x0000001b08002986 */ /* 0x0009e2000c101508 */
[----:B-1----:R-:W-:Y:S01]  /*eb20*/  ISETP.LT.AND P2, PT, R6, UR6, !P0 ;  /* 0x0000000606007c0c */ /* 0x002fe2000c741270 */
[----:B------:R-:W-:Y:S01]  /*eb30*/  IMAD R12, R26, 0x4, R3 ;  /* 0x000000041a0c7824 */ /* 0x000fe200078e0203 */
[----:B0-----:R-:W-:Y:S01]  /*eb40*/  ISETP.LT.AND P4, PT, R20, UR5, !P0 ;  /* 0x0000000514007c0c */ /* 0x001fe2000c781270 */
[----:B------:R-:W3:Y:S01]  /*eb50*/  LDL.LU R6, [R1+0x4b8] ;  /* 0x0004b80001067983 */ /* 0x000ee20000300800 */
[----:B------:R-:W0:Y:S01]  /*eb60*/  LDCU UR5, c[0x0][0x39c] ;  /* 0x00007380ff0577ac */ /* 0x000e220008000800 */
[----:B-----5:R-:W-:Y:S01]  /*eb70*/  ISETP.LT.AND P3, PT, R16, UR4, !P0 ;  /* 0x0000000410007c0c */ /* 0x020fe2000c761270 */
[----:B------:R-:W1:Y:S01]  /*eb80*/  LDC R20, c[0x0][0x3b8] ;  /* 0x0000ee00ff147b82 */ /* 0x000e620000000800 */
[C---:B--2---:R-:W-:Y:S01]  /*eb90*/  LEA R4, P6, R12.reuse, R2, 0x1 ;  /* 0x000000020c047211 */ /* 0x044fe200078c08ff */
[----:B------:R-:W2:Y:S01]  /*eba0*/  LDCU UR4, c[0x0][0x39c] ;  /* 0x00007380ff0477ac */ /* 0x000ea20008000800 */
[----:B------:R-:W5:Y:S02]  /*ebb0*/  LDL.LU R28, [R1+0x78] ;  /* 0x00007800011c7983 */ /* 0x000f640000300800 */
[----:B------:R-:W-:Y:S01]  /*ebc0*/  LEA.HI.X.SX32 R5, R12, R0, 0x1, P6 ;  /* 0x000000000c057211 */ /* 0x000fe200030f0eff */
[----:B------:R-:W-:Y:S01]  /*ebd0*/  IMAD R12, R26, 0x4, R12 ;  /* 0x000000041a0c7824 */ /* 0x000fe200078e020c */
[----:B------:R-:W1:Y:S01]  /*ebe0*/  LDCU UR6, c[0x0][0x39c] ;  /* 0x00007380ff0677ac */ /* 0x000e620008000800 */
[----:B------:R-:W1:Y:S03]  /*ebf0*/  LDC R16, c[0x0][0x3b8] ;  /* 0x0000ee00ff107b82 */ /* 0x000e660000000800 */
[----:B----4-:R-:W-:-:S04]  /*ec00*/  LEA R8, P6, R12, R2, 0x1 ;  /* 0x000000020c087211 */ /* 0x010fc800078c08ff */
[----:B------:R-:W-:Y:S01]  /*ec10*/  LEA.HI.X.SX32 R9, R12, R0, 0x1, P6 ;  /* 0x000000000c097211 */ /* 0x000fe200030f0eff */
[----:B------:R4:W-:Y:S01]  /*ec20*/  @P5 STG.E.U16 desc[UR8][R4.64], R25 ;  /* 0x0000001904005986 */ /* 0x0009e2000c101508 */
[----:B0-----:R-:W-:Y:S01]  /*ec30*/  ISETP.LT.AND P5, PT, R10, UR5, !P0 ;  /* 0x000000050a007c0c */ /* 0x001fe2000c7a1270 */
[----:B------:R-:W0:Y:S02]  /*ec40*/  LDCU UR5, c[0x0][0x39c] ;  /* 0x00007380ff0577ac */ /* 0x000e240008000800 */
[----:B------:R-:W5:Y:S04]  /*ec50*/  LDL.LU R10, [R1+0x4b4] ;  /* 0x0004b400010a7983 */ /* 0x000f680000300800 */
[----:B---3--:R3:W-:Y:S01]  /*ec60*/  @P4 STG.E.U16 desc[UR8][R8.64], R6 ;  /* 0x0000000608004986 */ /* 0x0087e2000c101508 */
[----:B--2---:R-:W-:Y:S01]  /*ec70*/  ISETP.LT.AND P4, PT, R14, UR4, !P0 ;  /* 0x000000040e007c0c */ /* 0x004fe2000c781270 */
[C---:B----4-:R-:W-:Y:S01]  /*ec80*/  IMAD R5, R26.reuse, 0x4, R12 ;  /* 0x000000041a057824 */ /* 0x050fe200078e020c */
[----:B------:R-:W2:Y:S01]  /*ec90*/  LDCU UR4, c[0x0][0x39c] ;  /* 0x00007380ff0477ac */ /* 0x000ea20008000800 */
[----:B------:R-:W4:Y:S01]  /*eca0*/  LDL.LU R14, [R1+0x4b0] ;  /* 0x0004b000010e7983 */ /* 0x000f220000300800 */
[----:B------:R-:W0:Y:S01]  /*ecb0*/  LDC R12, c[0x0][0x3b8] ;  /* 0x0000ee00ff0c7b82 */ /* 0x000e220000000800 */
[----:B------:R-:W-:Y:S01]  /*ecc0*/  IMAD R3, R26, 0x4, R5 ;  /* 0x000000041a037824 */ /* 0x000fe200078e0205 */
[----:B------:R-:W-:-:S04]  /*ecd0*/  LEA R4, P6, R5, R2, 0x1 ;  /* 0x0000000205047211 */ /* 0x000fc800078c08ff */
[----:B------:R-:W-:Y:S02]  /*ece0*/  LEA.HI.X.SX32 R5, R5, R0, 0x1, P6 ;  /* 0x0000000005057211 */ /* 0x000fe400030f0eff */
[----:B---3--:R-:W-:-:S04]  /*ecf0*/  LEA R8, P6, R3, R2, 0x1 ;  /* 0x0000000203087211 */ /* 0x008fc800078c08ff */
[----:B------:R-:W-:Y:S01]  /*ed00*/  LEA.HI.X.SX32 R9, R3, R0, 0x1, P6 ;  /* 0x0000000003097211 */ /* 0x000fe200030f0eff */
[----:B-----5:R3:W-:Y:S01]  /*ed10*/  @P3 STG.E.U16 desc[UR8][R4.64], R10 ;  /* 0x0000000a04003986 */ /* 0x0207e2000c101508 */
[----:B-1----:R-:W-:Y:S01]  /*ed20*/  ISETP.LT.AND P3, PT, R18, UR6, !P0 ;  /* 0x0000000612007c0c */ /* 0x002fe2000c761270 */
[----:B------:R-:W1:Y:S02]  /*ed30*/  LDCU UR6, c[0x0][0x39c] ;  /* 0x00007380ff0677ac */ /* 0x000e640008000800 */
[----:B------:R-:W5:Y:S04]  /*ed40*/  LDL.LU R18, [R1+0x4ac] ;  /* 0x0004ac0001127983 */ /* 0x000f680000300800 */
[----:B------:R-:W2:Y:S01]  /*ed50*/  LDL.LU R26, [R1+0x80] ;  /* 0x00008000011a7983 */ /* 0x000ea20000300800 */
[----:B---3--:R-:W-:-:S02]  /*ed60*/  IMAD R5, R16, 0x4, R3 ;  /* 0x0000000410057824 */ /* 0x008fc400078e0203 */
[----:B------:R-:W3:Y:S02]  /*ed70*/  LDC R16, c[0x0][0x3b8] ;  /* 0x0000ee00ff107b82 */ /* 0x000ee40000000800 */
[----:B------:R-:W-:Y:S02]  /*ed80*/  IMAD R3, R13, 0x4, R5 ;  /* 0x000000040d037824 */ /* 0x000fe400078e0205 */
[----:B------:R-:W3:Y:S04]  /*ed90*/  LDL.LU R13, [R1+0xd8] ;  /* 0x0000d800010d7983 */ /* 0x000ee80000300800 */
[----:B----4-:R4:W-:Y:S04]  /*eda0*/  @P2 STG.E.U16 desc[UR8][R8.64], R14 ;  /* 0x0000000e08002986 */ /* 0x0109e8000c101508 */
[----:B----4-:R-:W0:Y:S01]  /*edb0*/  LDL.LU R9, [R1+0x74] ;  /* 0x0000740001097983 */ /* 0x010e220000300800 */
[----:B------:R-:W-:-:S04]  /*edc0*/  LEA R4, P6, R5, R2, 0x1 ;  /* 0x0000000205047211 */ /* 0x000fc800078c08ff */
[----:B------:R-:W-:Y:S02]  /*edd0*/  LEA.HI.X.SX32 R5, R5, R0, 0x1, P6 ;  /* 0x0000000005057211 */ /* 0x000fe400030f0eff */
[----:B------:R-:W-:-:S03]  /*ede0*/  LEA R8, P6, R3, R2, 0x1 ;  /* 0x0000000203087211 */ /* 0x000fc600078c08ff */
[----:B-----5:R4:W-:Y:S01]  /*edf0*/  @P5 STG.E.U16 desc[UR8][R4.64], R18 ;  /* 0x0000001204005986 */ /* 0x0209e2000c101508 */
[----:B--2---:R-:W-:Y:S01]  /*ee00*/  ISETP.LT.AND P5, PT, R28, UR4, !P0 ;  /* 0x000000041c007c0c */ /* 0x004fe2000c7a1270 */
[----:B------:R-:W2:Y:S02]  /*ee10*/  LDCU UR4, c[0x0][0x39c] ;  /* 0x00007380ff0477ac */ /* 0x000ea40008000800 */
[----:B------:R-:W5:Y:S01]  /*ee20*/  LDL.LU R28, [R1+0x90] ;  /* 0x00009000011c7983 */ /* 0x000f620000300800 */
[--C-:B----4-:R-:W-:Y:S01]  /*ee30*/  IMAD R5, R20, 0x4, R3.reuse ;  /* 0x0000000414057824 */ /* 0x110fe200078e0203 */
[----:B0-----:R-:W-:Y:S01]  /*ee40*/  ISETP.LT.AND P2, PT, R9, UR5, !P0 ;  /* 0x0000000509007c0c */ /* 0x001fe2000c741270 */
[----:B------:R-:W0:Y:S01]  /*ee50*/  LDCU UR5, c[0x0][0x39c] ;  /* 0x00007380ff0577ac */ /* 0x000e220008000800 */
[----:B------:R-:W-:Y:S02]  /*ee60*/  LEA.HI.X.SX32 R9, R3, R0, 0x1, P6 ;  /* 0x0000000003097211 */ /* 0x000fe400030f0eff */
[----:B---3--:R-:W-:-:S02]  /*ee70*/  PRMT R3, R13, 0x7632, R3 ;  /* 0x000076320d037816 */ /* 0x008fc40000000003 */
[C---:B------:R-:W-:Y:S01]  /*ee80*/  LEA R4, P6, R5.reuse, R2, 0x1 ;  /* 0x0000000205047211 */ /* 0x040fe200078c08ff */
[----:B------:R-:W3:Y:S02]  /*ee90*/  LDC R13, c[0x0][0x3b8] ;  /* 0x0000ee00ff0d7b82 */ /* 0x000ee40000000800 */
[----:B------:R4:W-:Y:S04]  /*eea0*/  @P4 STG.E.U16 desc[UR8][R8.64], R3 ;  /* 0x0000000308004986 */ /* 0x0009e8000c101508 */
[----:B----4-:R-:W1:Y:S01]  /*eeb0*/  LDL.LU R9, [R1+0x7c] ;  /* 0x00007c0001097983 */ /* 0x010e620000300800 */
[----:B------:R-:W-:Y:S01]  /*eec0*/  IMAD R3, R12, 0x4, R5 ;  /* 0x000000040c037824 */ /* 0x000fe200078e0205 */
[----:B------:R-:W-:Y:S01]  /*eed0*/  LEA.HI.X.SX32 R5, R5, R0, 0x1, P6 ;  /* 0x0000000005057211 */ /* 0x000fe200030f0eff */
[----:B------:R-:W4:Y:S01]  /*eee0*/  LDC R12, c[0x0][0x3b8] ;  /* 0x0000ee00ff0c7b82 */ /* 0x000f220000000800 */
[----:B------:R-:W-:-:S02]  /*eef0*/  PRMT R6, R19, 0x7632, R6 ;  /* 0x0000763213067816 */ /* 0x000fc40000000006 */
[----:B------:R-:W-:Y:S01]  /*ef00*/  LEA R8, P6, R3, R2, 0x1 ;  /* 0x0000000203087211 */ /* 0x000fe200078c08ff */
[----:B------:R-:W3:Y:S04]  /*ef10*/  LDL.LU R19, [R1+0x4a8] ;  /* 0x0004a80001137983 */ /* 0x000ee80000300800 */
[----:B------:R0:W-:Y:S01]  /*ef20*/  @P3 STG.E.U16 desc[UR8][R4.64], R6 ;  /* 0x0000000604003986 */ /* 0x0001e2000c101508 */
[----:B--2---:R-:W-:Y:S01]  /*ef30*/  ISETP.LT.AND P3, PT, R26, UR4, !P0 ;  /* 0x000000041a007c0c */ /* 0x004fe2000c761270 */
[----:B------:R-:W2:Y:S01]  /*ef40*/  LDCU UR4, c[0x0][0x39c] ;  /* 0x00007380ff0477ac */ /* 0x000ea20008000800 */
[--C-:B0-----:R-:W-:Y:S01]  /*ef50*/  IMAD R5, R16, 0x4, R3.reuse ;  /* 0x0000000410057824 */ /* 0x101fe200078e0203 */
[----:B-1----:R-:W-:Y:S01]  /*ef60*/  ISETP.LT.AND P4, PT, R9, UR6, !P0 ;  /* 0x0000000609007c0c */ /* 0x002fe2000c781270 */
[----:B------:R-:W5:Y:S01]  /*ef70*/  LDCU UR6, c[0x0][0x39c] ;  /* 0x00007380ff0677ac */ /* 0x000f620008000800 */
[----:B------:R-:W-:Y:S01]  /*ef80*/  LEA.HI.X.SX32 R9, R3, R0, 0x1, P6 ;  /* 0x0000000003097211 */ /* 0x000fe200030f0eff */
[----:B------:R-:W0:Y:S01]  /*ef90*/  LDC R16, c[0x0][0x3b8] ;  /* 0x0000ee00ff107b82 */ /* 0x000e220000000800 */
[----:B------:R-:W-:-:S02]  /*efa0*/  PRMT R3, R15, 0x7632, R3 ;  /* 0x000076320f037816 */ /* 0x000fc40000000003 */
[----:B------:R-:W2:Y:S04]  /*efb0*/  LDL.LU R15, [R1+0x4a4] ;  /* 0x0004a400010f7983 */ /* 0x000ea80000300800 */
[----:B------:R-:W2:Y:S04]  /*efc0*/  LDL.LU R26, [R1+0xa0] ;  /* 0x0000a000011a7983 */ /* 0x000ea80000300800 */
[----:B------:R1:W-:Y:S04]  /*efd0*/  @P2 STG.E.U16 desc[UR8][R8.64], R3 ;  /* 0x0000000308002986 */ /* 0x0003e8000c101508 */
[----:B-1----:R-:W2:Y:S01]  /*efe0*/  LDL.LU R9, [R1+0x84] ;  /* 0x0000840001097983 */ /* 0x002ea20000300800 */
[----:B------:R-:W-:Y:S01]  /*eff0*/  LEA R4, P6, R5, R2, 0x1 ;  /* 0x0000000205047211 */ /* 0x000fe200078c08ff */
[----:B---3--:R-:W-:Y:S01]  /*f000*/  IMAD R3, R13, 0x4, R5 ;  /* 0x000000040d037824 */ /* 0x008fe200078e0205 */
[----:B------:R-:W-:Y:S01]  /*f010*/  PRMT R6, R11, 0x7632, R6 ;  /* 0x000076320b067816 */ /* 0x000fe20000000006 */
[----:B------:R-:W1:Y:S01]  /*f020*/  LDC R13, c[0x0][0x3b8] ;  /* 0x0000ee00ff0d7b82 */ /* 0x000e620000000800 */
[----:B------:R-:W-:Y:S01]  /*f030*/  LEA.HI.X.SX32 R5, R5, R0, 0x1, P6 ;  /* 0x0000000005057211 */ /* 0x000fe200030f0eff */
[----:B------:R-:W3:Y:S01]  /*f040*/  LDL.LU R11, [R1+0x4a0] ;  /* 0x0004a000010b7983 */ /* 0x000ee20000300800 */
[----:B------:R-:W-:-:S03]  /*f050*/  LEA R8, P6, R3, R2, 0x1 ;  /* 0x0000000203087211 */ /* 0x000fc600078c08ff */
[----:B------:R4:W-:Y:S01]  /*f060*/  @P5 STG.E.U16 desc[UR8][R4.64], R6 ;  /* 0x0000000604005986 */ /* 0x0009e2000c101508 */
[----:B-----5:R-:W-:Y:S01]  /*f070*/  ISETP.LT.AND P5, PT, R28, UR6, !P0 ;  /* 0x000000061c007c0c */ /* 0x020fe2000c7a1270 */
[----:B------:R-:W5:Y:S02]  /*f080*/  LDCU UR6, c[0x0][0x39c] ;  /* 0x00007380ff0677ac */ /* 0x000f640008000800 */
[----:B------:R-:W3:Y:S01]  /*f090*/  LDL.LU R28, [R1+0xa4] ;  /* 0x0000a400011c7983 */ /* 0x000ee20000300800 */
[----:B----4-:R-:W-:Y:S02]  /*f0a0*/  IMAD R5, R12, 0x4, R3 ;  /* 0x000000040c057824 */ /* 0x010fe400078e0203 */
[----:B------:R-:W4:Y:S01]  /*f0b0*/  LDC R12, c[0x0][0x3b8] ;  /* 0x0000ee00ff0c7b82 */ /* 0x000f220000000800 */
[----:B--2---:R-:W-:Y:S01]  /*f0c0*/  ISETP.LT.AND P2, PT, R9, UR5, !P0 ;  /* 0x0000000509007c0c */ /* 0x004fe2000c741270 */
[----:B------:R-:W2:Y:S01]  /*f0d0*/  LDCU UR5, c[0x0][0x39c] ;  /* 0x00007380ff0577ac */ /* 0x000ea20008000800 */
[----:B------:R-:W-:-:S02]  /*f0e0*/  LEA.HI.X.SX32 R9, R3, R0, 0x1, P6 ;  /* 0x0000000003097211 */ /* 0x000fc400030f0eff */
[----:B------:R-:W-:Y:S02]  /*f0f0*/  PRMT R3, R22, 0x7632, R3 ;  /* 0x0000763216037816 */ /* 0x000fe40000000003 */
[----:B------:R-:W5:Y:S04]  /*f100*/  LDL.LU R22, [R1+0xb0] ;  /* 0x0000b00001167983 */ /* 0x000f680000300800 */
[----:B------:R0:W-:Y:S04]  /*f110*/  @P4 STG.E.U16 desc[UR8][R8.64], R3 ;  /* 0x0000000308004986 */ /* 0x0001e8000c101508 */
[----:B0-----:R-:W3:Y:S01]  /*f120*/  LDL.LU R9, [R1+0x94] ;  /* 0x0000940001097983 */ /* 0x001ee20000300800 */
[----:B------:R-:W-:Y:S01]  /*f130*/  LEA R4, P6, R5, R2, 0x1 ;  /* 0x0000000205047211 */ /* 0x000fe200078c08ff */
[----:B------:R-:W-:Y:S01]  /*f140*/  IMAD R3, R16, 0x4, R5 ;  /* 0x0000000410037824 */ /* 0x000fe200078e0205 */
[----:B------:R-:W-:Y:S01]  /*f150*/  PRMT R6, R17, 0x7632, R6 ;  /* 0x0000763211067816 */ /* 0x000fe20000000006 */
[----:B------:R-:W0:Y:S01]  /*f160*/  LDC R16, c[0x0][0x3b8] ;  /* 0x0000ee00ff107b82 */ /* 0x000e220000000800 */
[----:B------:R-:W-:Y:S01]  /*f170*/  LEA.HI.X.SX32 R5, R5, R0, 0x1, P6 ;  /* 0x0000000005057211 */ /* 0x000fe200030f0eff */
[----:B------:R-:W4:Y:S01]  /*f180*/  LDL.LU R17, [R1+0xb4] ;  /* 0x0000b40001117983 */ /* 0x000f220000300800 */
[----:B------:R-:W-:-:S03]  /*f190*/  LEA R8, P6, R3, R2, 0x1 ;  /* 0x0000000203087211 */ /* 0x000fc600078c08ff */
[----:B------:R1:W-:Y:S01]  /*f1a0*/  @P3 STG.E.U16 desc[UR8][R4.64], R6 ;  /* 0x0000000604003986 */ /* 0x0003e2000c101508 */
[----:B--2---:R-:W-:Y:S01]  /*f1b0*/  ISETP.LT.AND P3, PT, R26, UR5, !P0 ;  /* 0x000000051a007c0c */ /* 0x004fe2000c761270 */
[----:B------:R-:W2:Y:S01]  /*f1c0*/  LDCU UR5, c[0x0][0x39c] ;  /* 0x00007380ff0577ac */ /* 0x000ea20008000800 */
[--C-:B-1----:R-:W-:Y:S01]  /*f1d0*/  IMAD R5, R13, 0x4, R3.reuse ;  /* 0x000000040d057824 */ /* 0x102fe200078e0203 */
[----:B------:R-:W-:Y:S01]  /*f1e0*/  PRMT R6, R29, 0x7632, R6 ;  /* 0x000076321d067816 */ /* 0x000fe20000000006 */
[----:B------:R-:W1:Y:S01]  /*f1f0*/  LDC R13, c[0x0][0x3b8] ;  /* 0x0000ee00ff0d7b82 */ /* 0x000e620000000800 */
[----:B---3--:R-:W-:Y:S01]  /*f200*/  ISETP.LT.AND P4, PT, R9, UR4, !P0 ;  /* 0x0000000409007c0c */ /* 0x008fe2000c781270 */
[----:B------:R-:W3:Y:S01]  /*f210*/  LDCU UR4, c[0x0][0x39c] ;  /* 0x00007380ff0477ac */ /* 0x000ee20008000800 */
[----:B------:R-:W-:Y:S02]  /*f220*/  LEA.HI.X.SX32 R9, R3, R0, 0x1, P6 ;  /* 0x0000000003097211 */ /* 0x000fe400030f0eff */
[----:B------:R-:W-:-:S02]  /*f230*/  PRMT R3, R7, 0x7632, R3 ;  /* 0x0000763207037816 */ /* 0x000fc40000000003 */
[C---:B------:R-:W-:Y:S01]  /*f240*/  LEA R4, P6, R5.reuse, R2, 0x1 ;  /* 0x0000000205047211 */ /* 0x040fe200078c08ff */
[----:B------:R-:W2:Y:S04]  /*f250*/  LDL.LU R7, [R1+0x49c] ;  /* 0x00049c0001077983 */ /* 0x000ea80000300800 */
[----:B------:R4:W-:Y:S04]  /*f260*/  @P2 STG.E.U16 desc[UR8][R8.64], R3 ;  /* 0x0000000308002986 */ /* 0x0009e8000c101508 */
[----:B------:R-:W2:Y:S01]  /*f270*/  LDL.LU R26, [R1+0xc0] ;  /* 0x0000c000011a7983 */ /* 0x000ea20000300800 */
[----:B----4-:R-:W-:Y:S01]  /*f280*/  IMAD R3, R12, 0x4, R5 ;  /* 0x000000040c037824 */ /* 0x010fe200078e0205 */
[----:B------:R-:W-:Y:S01]  /*f290*/  LEA.HI.X.SX32 R5, R5, R0, 0x1, P6 ;  /* 0x0000000005057211 */ /* 0x000fe200030f0eff */
[----:B------:R-:W4:Y:S04]  /*f2a0*/  LDC R12, c[0x0][0x3b8] ;  /* 0x0000ee00ff0c7b82 */ /* 0x000f280000000800 */
[----:B------:R0:W-:Y:S01]  /*f2b0*/  @P5 STG.E.U16 desc[UR8][R4.64], R6 ;  /* 0x0000000604005986 */ /* 0x0001e2000c101508 */
[----:B-----5:R-:W-:Y:S01]  /*f2c0*/  ISETP.LT.AND P5, PT, R22, UR6, !P0 ;  /* 0x0000000616007c0c */ /* 0x020fe2000c7a1270 */
[----:B------:R-:W5:Y:S02]  /*f2d0*/  LDCU UR6, c[0x0][0x39c] ;  /* 0x00007380ff0677ac */ /* 0x000f640008000800 */
[----:B------:R-:W5:Y:S01]  /*f2e0*/  LDL.LU R22, [R1+0xc4] ;  /* 0x0000c40001167983 */ /* 0x000f620000300800 */
[----:B------:R-:W-:-:S04]  /*f2f0*/  LEA R8, P6, R3, R2, 0x1 ;  /* 0x0000000203087211 */ /* 0x000fc800078c08ff */
[----:B------:R-:W-:Y:S01]  /*f300*/  LEA.HI.X.SX32 R9, R3, R0, 0x1, P6 ;  /* 0x0000000003097211 */ /* 0x000fe200030f0eff */
[--C-:B0-----:R-:W-:Y:S01]  /*f310*/  IMAD R5, R16, 0x4, R3.reuse ;  /* 0x0000000410057824 */ /* 0x101fe200078e0203 */
[----:B------:R-:W-:Y:S01]  /*f320*/  PRMT R3, R24, 0x7632, R3 ;  /* 0x0000763218037816 */ /* 0x000fe20000000003 */
[----:B------:R-:W0:Y:S01]  /*f330*/  LDC R16, c[0x0][0x3b8] ;  /* 0x0000ee00ff107b82 */ /* 0x000e220000000800 */
[----:B------:R-:W5:Y:S01]  /*f340*/  LDL.LU R24, [R1+0xd0] ;  /* 0x0000d00001187983 */ /* 0x000f620000300800 */
[----:B------:R-:W-:-:S03]  /*f350*/  PRMT R6, R23, 0x7632, R6 ;  /* 0x0000763217067816 */ /* 0x000fc60000000006 */
[----:B------:R-:W5:Y:S01]  /*f360*/  LDL.LU R23, [R1+0xd4] ;  /* 0x0000d40001177983 */ /* 0x000f620000300800 */
[----:B---3--:R-:W-:Y:S01]  /*f370*/  ISETP.LT.AND P2, PT, R28, UR4, !P0 ;  /* 0x000000041c007c0c */ /* 0x008fe2000c741270 */
[----:B------:R-:W3:Y:S01]  /*f380*/  LDCU UR4, c[0x0][0x39c] ;  /* 0x00007380ff0477ac */ /* 0x000ee20008000800 */
[----:B------:R-:W-:Y:S01]  /*f390*/  LEA R4, P6, R5, R2, 0x1 ;  /* 0x0000000205047211 */ /* 0x000fe200078c08ff */
[----:B------:R1:W-:Y:S01]  /*f3a0*/  @P4 STG.E.U16 desc[UR8][R8.64], R3 ;  /* 0x0000000308004986 */ /* 0x0003e2000c101508 */
[----:B--2---:R-:W-:Y:S01]  /*f3b0*/  ISETP.LT.AND P4, PT, R17, UR5, !P0 ;  /* 0x0000000511007c0c */ /* 0x004fe2000c781270 */
[----:B------:R-:W5:Y:S01]  /*f3c0*/  LDCU UR5, c[0x0][0x39c] ;  /* 0x00007380ff0577ac */ /* 0x000f620008000800 */
[----:B------:R-:W2:Y:S01]  /*f3d0*/  LDC R17, c[0x0][0x3b8] ;  /* 0x0000ee00ff117b82 */ /* 0x000ea20000000800 */
[----:B-1----:R-:W-:Y:S01]  /*f3e0*/  IMAD R3, R13, 0x4, R5 ;  /* 0x000000040d037824 */ /* 0x002fe200078e0205 */
[----:B------:R-:W-:-:S06]  /*f3f0*/  LEA.HI.X.SX32 R5, R5, R0, 0x1, P6 ;  /* 0x0000000005057211 */ /* 0x000fcc00030f0eff */
[----:B------:R-:W1:Y:S01]  /*f400*/  LDC R13, c[0x0][0x3b8] ;  /* 0x0000ee00ff0d7b82 */ /* 0x000e620000000800 */
[C---:B------:R-:W-:Y:S01]  /*f410*/  LEA R8, P6, R3.reuse, R2, 0x1 ;  /* 0x0000000203087211 */ /* 0x040fe200078c08ff */
[----:B------:R4:W-:Y:S03]  /*f420*/  @P3 STG.E.U16 desc[UR8][R4.64], R6 ;  /* 0x0000000604003986 */ /* 0x0009e6000c101508 */
[----:B------:R-:W-:Y:S01]  /*f430*/  LEA.HI.X.SX32 R9, R3, R0, 0x1, P6 ;  /* 0x0000000003097211 */ /* 0x000fe200030f0eff */
[--C-:B----4-:R-:W-:Y:S01]  /*f440*/  IMAD R5, R12, 0x4, R3.reuse ;  /* 0x000000040c057824 */ /* 0x110fe200078e0203 */
[----:B------:R-:W-:Y:S01]  /*f450*/  PRMT R3, R27, 0x7632, R3 ;  /* 0x000076321b037816 */ /* 0x000fe20000000003 */
[----:B------:R-:W4:Y:S03]  /*f460*/  LDC R12, c[0x0][0x3b8] ;  /* 0x0000ee00ff0c7b82 */ /* 0x000f260000000800 */
[----:B------:R-:W-:Y:S01]  /*f470*/  LEA R4, P6, R5, R2, 0x1 ;  /* 0x0000000205047211 */ /* 0x000fe200078c08ff */
[----:B------:R0:W-:Y:S01]  /*f480*/  @P2 STG.E.U16 desc[UR8][R8.64], R3 ;  /* 0x0000000308002986 */ /* 0x0001e2000c101508 */
[----:B------:R-:W-:-:S03]  /*f490*/  PRMT R6, R25, 0x7632, R6 ;  /* 0x0000763219067816 */ /* 0x000fc60000000006 */
[----:B------:R-:W2:Y:S01]  /*f4a0*/  LDL.LU R25, [R1+0xe0] ;  /* 0x0000e00001197983 */ /* 0x000ea20000300800 */
[----:B0-----:R-:W-:Y:S01]  /*f4b0*/  IMAD R3, R16, 0x4, R5 ;  /* 0x0000000410037824 */ /* 0x001fe200078e0205 */
[----:B------:R-:W-:Y:S01]  /*f4c0*/  LEA.HI.X.SX32 R5, R5, R0, 0x1, P6 ;  /* 0x0000000005057211 */ /* 0x000fe200030f0eff */
[----:B------:R-:W0:Y:S03]  /*f4d0*/  LDC R16, c[0x0][0x3b8] ;  /* 0x0000ee00ff107b82 */ /* 0x000e260000000800 */
[C---:B------:R-:W-:Y:S01]  /*f4e0*/  LEA R8, P6, R3.reuse, R2, 0x1 ;  /* 0x0000000203087211 */ /* 0x040fe200078c08ff */
[----:B------:R1:W-:Y:S03]  /*f4f0*/  @P5 STG.E.U16 desc[UR8][R4.64], R6 ;  /* 0x0000000604005986 */ /* 0x0003e6000c101508 */
[----:B------:R-:W-:-:S02]  /*f500*/  LEA.HI.X.SX32 R9, R3, R0, 0x1, P6 ;  /* 0x0000000003097211 */ /* 0x000fc400030f0eff */
[----:B-1----:R-:W-:-:S05]  /*f510*/  PRMT R6, R6, 0x7632, R6 ;  /* 0x0000763206067816 */ /* 0x002fca0000000006 */
[----:B------:R1:W-:Y:S01]  /*f520*/  @P4 STG.E.U16 desc[UR8][R8.64], R6 ;  /* 0x0000000608004986 */ /* 0x0003e2000c101508 */
[----:B---3--:R-:W-:Y:S01]  /*f530*/  ISETP.LT.AND P3, PT, R26, UR4, !P0 ;  /* 0x000000041a007c0c */ /* 0x008fe2000c761270 */
[----:B------:R-:W3:Y:S01]  /*f540*/  LDCU UR4, c[0x0][0x39c] ;  /* 0x00007380ff0477ac */ /* 0x000ee20008000800 */
[----:B-----5:R-:W-:Y:S01]  /*f550*/  ISETP.LT.AND P2, PT, R22, UR5, !P0 ;  /* 0x0000000516007c0c */ /* 0x020fe2000c741270 */
[----:B------:R-:W-:Y:S01]  /*f560*/  IMAD R5, R13, 0x4, R3 ;  /* 0x000000040d057824 */ /* 0x000fe200078e0203 */
[----:B------:R-:W5:Y:S01]  /*f570*/  LDL.LU R22, [R1+0xe4] ;  /* 0x0000e40001167983 */ /* 0x000f620000300800 */
[----:B------:R-:W-:Y:S01]  /*f580*/  PRMT R10, R10, 0x7632, R10 ;  /* 0x000076320a0a7816 */ /* 0x000fe2000000000a */
[----:B------:R-:W0:Y:S01]  /*f590*/  LDC R13, c[0x0][0x3b8] ;  /* 0x0000ee00ff0d7b82 */ /* 0x000e220000000800 */
[----:B---3--:R-:W-:Y:S02]  /*f5a0*/  ISETP.LT.AND P4, PT, R23, UR4, !P0 ;  /* 0x0000000417007c0c */ /* 0x008fe4000c781270 */
[----:B------:R-:W-:Y:S01]  /*f5b0*/  ISETP.LT.AND P5, PT, R24, UR6, !P0 ;  /* 0x0000000618007c0c */ /* 0x000fe2000c7a1270 */
[----:B------:R-:W3:Y:S01]  /*f5c0*/  LDL.LU R23, [R1+0xe8] ;  /* 0x0000e80001177983 */ /* 0x000ee20000300800 */
[----:B------:R-:W5:Y:S01]  /*f5d0*/  LDCU UR6, c[0x0][0x39c] ;  /* 0x00007380ff0677ac */ /* 0x000f620008000800 */
[C---:B------:R-:W-:Y:S01]  /*f5e0*/  LEA R4, P6, R5.reuse, R2, 0x1 ;  /* 0x0000000205047211 */ /* 0x040fe200078c08ff */
[----:B----4-:R-:W-:Y:S01]  /*f5f0*/  IMAD R3, R12, 0x4, R5 ;  /* 0x000000040c037824 */ /* 0x010fe200078e0205 */
[----:B------:R-:W4:Y:S01]  /*f600*/  LDL R27, [R1+0xdc] ;  /* 0x0000dc00011b7983 */ /* 0x000f220000100800 */
[----:B------:R-:W3:Y:S01]  /*f610*/  LDCU UR4, c[0x0][0x39c] ;  /* 0x00007380ff0477ac */ /* 0x000ee20008000800 */
[----:B------:R-:W-:Y:S01]  /*f620*/  LEA.HI.X.SX32 R5, R5, R0, 0x1, P6 ;  /* 0x0000000005057211 */ /* 0x000fe200030f0eff */
[----:B------:R-:W0:Y:S01]  /*f630*/  LDC R12, c[0x0][0x3b8] ;  /* 0x0000ee00ff0c7b82 */ /* 0x000e220000000800 */
[C---:B-1----:R-:W-:Y:S01]  /*f640*/  LEA R8, P6, R3.reuse, R2, 0x1 ;  /* 0x0000000203087211 */ /* 0x042fe200078c08ff */
[----:B------:R-:W4:Y:S01]  /*f650*/  LDL.LU R24, [R1+0xec] ;  /* 0x0000ec0001187983 */ /* 0x000f220000300800 */
[----:B------:R-:W-:Y:S01]  /*f660*/  PRMT R14, R14, 0x7632, R14 ;  /* 0x000076320e0e7816 */ /* 0x000fe2000000000e */
[----:B------:R-:W1:Y:S01]  /*f670*/  LDCU UR5, c[0x0][0x39c] ;  /* 0x00007380ff0577ac */ /* 0x000e620008000800 */
[----:B------:R-:W-:Y:S01]  /*f680*/  LEA.HI.X.SX32 R9, R3, R0, 0x1, P6 ;  /* 0x0000000003097211 */ /* 0x000fe200030f0eff */
[----:B------:R2:W-:Y:S02]  /*f690*/  @P3 STG.E.U16 desc[UR8][R4.64], R10 ;  /* 0x0000000a04003986 */ /* 0x0005e4000c101508 */
[----:B--2---:R-:W-:-:S02]  /*f6a0*/  IMAD R6, R17, 0x4, R3 ;  /* 0x0000000411067824 */ /* 0x004fc400078e0203 */
[----:B------:R-:W2:Y:S04]  /*f6b0*/  LDL R17, [R1+0xcc] ;  /* 0x0000cc0001117983 */ /* 0x000ea80000100800 */
[----:B------:R1:W-:Y:S04]  /*f6c0*/  @P2 STG.E.U16 desc[UR8][R8.64], R14 ;  /* 0x0000000e08002986 */ /* 0x0003e8000c101508 */
[----:B------:R-:W2:Y:S01]  /*f6d0*/  LDL.LU R29, [R1+0xf0] ;  /* 0x0000f000011d7983 */ /* 0x000ea20000300800 */
[C---:B------:R-:W-:Y:S01]  /*f6e0*/  LEA R4, P6, R6.reuse, R2, 0x1 ;  /* 0x0000000206047211 */ /* 0x040fe200078c08ff */
[----:B------:R-:W0:Y:S03]  /*f6f0*/  LDC R10, c[0x0][0x3b8] ;  /* 0x0000ee00ff0a7b82 */ /* 0x000e260000000800 */
[----:B------:R-:W-:-:S02]  /*f700*/  LEA.HI.X.SX32 R5, R6, R0, 0x1, P6 ;  /* 0x0000000006057211 */ /* 0x000fc400030f0eff */
[----:B------:R-:W-:-:S03]  /*f710*/  PRMT R18, R18, 0x7632, R18 ;  /* 0x0000763212127816 */ /* 0x000fc60000000012 */
[----:B-1----:R-:W1:Y:S01]  /*f720*/  LDC R14, c[0x0][0x3b8] ;  /* 0x0000ee00ff0e7b82 */ /* 0x002e620000000800 */
[----:B-----5:R-:W-:Y:S02]  /*f730*/  ISETP.LT.AND P2, PT, R22, UR6, !P0 ;  /* 0x0000000616007c0c */ /* 0x020fe4000c741270 */
[----:B---3--:R-:W-:Y:S01]  /*f740*/  ISETP.LT.AND P6, PT, R23, UR4, !P0 ;  /* 0x0000000417007c0c */ /* 0x008fe2000c7c1270 */
[----:B------:R-:W3:Y:S01]  /*f750*/  LDL.LU R22, [R1+0xf4] ;  /* 0x0000f40001167983 */ /* 0x000ee20000300800 */
[----:B0-----:R-:W-:Y:S01]  /*f760*/  IMAD R6, R13, 0x4, R6 ;  /* 0x000000040d067824 */ /* 0x001fe200078e0206 */
[----:B------:R-:W-:Y:S01]  /*f770*/  ISETP.LT.AND P3, PT, R25, UR5, !P0 ;  /* 0x0000000519007c0c */ /* 0x000fe2000c761270 */
[----:B------:R-:W0:Y:S01]  /*f780*/  LDCU UR5, c[0x0][0x39c] ;  /* 0x00007380ff0577ac */ /* 0x000e220008000800 */
[----:B------:R-:W5:Y:S01]  /*f790*/  LDL.LU R26, [R1+0xbc] ;  /* 0x0000bc00011a7983 */ /* 0x000f620000300800 */
[----:B------:R-:W1:Y:S01]  /*f7a0*/  LDC R13, c[0x0][0x3b8] ;  /* 0x0000ee00ff0d7b82 */ /* 0x000e620000000800 */
[----:B------:R-:W0:Y:S02]  /*f7b0*/  LDCU UR6, c[0x0][0x39c] ;  /* 0x00007380ff0677ac */ /* 0x000e240008000800 */
[----:B------:R-:W5:Y:S01]  /*f7c0*/  LDL R23, [R1+0xac] ;  /* 0x0000ac0001177983 */ /* 0x000f620000100800 */
[----:B------:R-:W0:Y:S03]  /*f7d0*/  LDCU UR4, c[0x0][0x39c] ;  /* 0x00007380ff0477ac */ /* 0x000e260008000800 */
[----:B------:R2:W-:Y:S01]  /*f7e0*/  @P5 STG.E.U16 desc[UR8][R4.64], R18 ;  /* 0x0000001204005986 */ /* 0x0005e2000c101508 */
[----:B------:R-:W-:-:S03]  /*f7f0*/  LEA R8, P5, R6, R2, 0x1 ;  /* 0x0000000206087211 */ /* 0x000fc600078a08ff */
[----:B------:R-:W5:Y:S01]  /*f800*/  LDL.LU R25, [R1+0xf8] ;  /* 0x0000f80001197983 */ /* 0x000f620000300800 */
[----:B------:R-:W-:-:S03]  /*f810*/  LEA.HI.X.SX32 R9, R6, R0, 0x1, P5 ;  /* 0x0000000006097211 */ /* 0x000fc600028f0eff */
[----:B------:R-:W5:Y:S01]  /*f820*/  LDL.LU R28, [R1+0x9c] ;  /* 0x00009c00011c7983 */ /* 0x000f620000300800 */
[----:B--2---:R-:W-:-:S03]  /*f830*/  IMAD R5, R12, 0x4, R6 ;  /* 0x000000040c057824 */ /* 0x004fc600078e0206 */
[----:B----4-:R2:W-:Y:S01]  /*f840*/  @P4 STG.E.U16 desc[UR8][R8.64], R27 ;  /* 0x0000001b08004986 */ /* 0x0105e2000c101508 */
[----:B------:R-:W4:Y:S01]  /*f850*/  LDC R6, c[0x0][0x3b8] ;  /* 0x0000ee00ff067b82 */ /* 0x000f220000000800 */
[----:B------:R-:W-:Y:S01]  /*f860*/  IMAD R3, R16, 0x4, R5 ;  /* 0x0000000410037824 */ /* 0x000fe200078e0205 */
[----:B------:R-:W-:-:S04]  /*f870*/  LEA R4, P5, R5, R2, 0x1 ;  /* 0x0000000205047211 */ /* 0x000fc800078a08ff */
[----:B------:R-:W-:Y:S02]  /*f880*/  LEA.HI.X.SX32 R5, R5, R0, 0x1, P5 ;  /* 0x0000000005057211 */ /* 0x000fe400028f0eff */
[----:B------:R-:W1:Y:S01]  /*f890*/  LDC R12, c[0x0][0x3b8] ;  /* 0x0000ee00ff0c7b82 */ /* 0x000e620000000800 */
[----:B--2---:R-:W-:-:S04]  /*f8a0*/  LEA R8, P5, R3, R2, 0x1 ;  /* 0x0000000203087211 */ /* 0x004fc800078a08ff */
[----:B------:R-:W-:Y:S01]  /*f8b0*/  LEA.HI.X.SX32 R9, R3, R0, 0x1, P5 ;  /* 0x0000000003097211 */ /* 0x000fe200028f0eff */
[----:B------:R-:W-:Y:S01]  /*f8c0*/  IMAD R3, R10, 0x4, R3 ;  /* 0x000000040a037824 */ /* 0x000fe200078e0203 */
[----:B0-----:R-:W-:Y:S01]  /*f8d0*/  ISETP.LT.AND P4, PT, R24, UR5, !P0 ;  /* 0x0000000518007c0c */ /* 0x001fe2000c781270 */
[----:B------:R1:W-:Y:S01]  /*f8e0*/  @P3 STG.E.U16 desc[UR8][R4.64], R17 ;  /* 0x0000001104003986 */ /* 0x0003e2000c101508 */
[----:B------:R-:W0:Y:S01]  /*f8f0*/  LDCU UR5, c[0x0][0x39c] ;  /* 0x00007380ff0577ac */ /* 0x000e220008000800 */
[----:B------:R-:W2:Y:S02]  /*f900*/  LDC R10, c[0x0][0x3b8] ;  /* 0x0000ee00ff0a7b82 */ /* 0x000ea40000000800 */
[----:B------:R-:W0:Y:S04]  /*f910*/  LDL.LU R24, [R1+0xfc] ;  /* 0x0000fc0001187983 */ /* 0x000e280000300800 */
[----:B------:R-:W2:Y:S01]  /*f920*/  LDL.LU R27, [R1+0x8c] ;  /* 0x00008c00011b7983 */ /* 0x000ea20000300800 */
[----:B---3--:R-:W-:Y:S01]  /*f930*/  ISETP.LT.AND P5, PT, R22, UR7, !P0 ;  /* 0x0000000716007c0c */ /* 0x008fe2000c7a1270 */
[----:B-1----:R-:W-:-:S02]  /*f940*/  IMAD R5, R13, 0x4, R3 ;  /* 0x000000040d057824 */ /* 0x002fc400078e0203 */
[----:B------:R-:W3:Y:S01]  /*f950*/  LDL.LU R22, [R1+0x100] ;  /* 0x0001000001167983 */ /* 0x000ee20000300800 */
[----:B------:R-:W1:Y:S01]  /*f960*/  LDC R13, c[0x0][0x3b8] ;  /* 0x0000ee00ff0d7b82 */ /* 0x000e620000000800 */
[----:B------:R-:W-:Y:S01]  /*f970*/  ISETP.LT.AND P3, PT, R29, UR6, !P0 ;  /* 0x000000061d007c0c */ /* 0x000fe2000c761270 */
[----:B------:R-:W3:Y:S01]  /*f980*/  LDCU UR6, c[0x0][0x39c] ;  /* 0x00007380ff0677ac */ /* 0x000ee20008000800 */
[----:B-----5:R5:W-:Y:S01]  /*f990*/  @P2 STG.E.U16 desc[UR8][R8.64], R26 ;  /* 0x0000001a08002986 */ /* 0x020be2000c101508 */
[----:B------:R-:W0:Y:S03]  /*f9a0*/  LDCU UR7, c[0x0][0x39c] ;  /* 0x00007380ff0777ac */ /* 0x000e260008000800 */
[----:B------:R-:W3:Y:S01]  /*f9b0*/  LDL.LU R16, [R1+0x6c] ;  /* 0x00006c0001107983 */ /* 0x000ee20000300800 */
[----:B-----5:R-:W-:-:S04]  /*f9c0*/  LEA R8, P2, R3, R2, 0x1 ;  /* 0x0000000203087211 */ /* 0x020fc800078408ff */
[----:B------:R-:W-:-:S05]  /*f9d0*/  LEA.HI.X.SX32 R9, R3, R0, 0x1, P2 ;  /* 0x0000000003097211 */ /* 0x000fca00010f0eff */
[----:B------:R5:W-:Y:S04]  /*f9e0*/  @P6 STG.E.U16 desc[UR8][R8.64], R23 ;  /* 0x0000001708006986 */ /* 0x000be8000c101508 */
[----:B-----5:R-:W5:Y:S04]  /*f9f0*/  LDL.LU R23, [R1+0x104] ;  /* 0x0001040001177983 */ /* 0x020f680000300800 */
[----:B------:R-:W5:Y:S01]  /*fa00*/  LDL.LU R17, [R1+0x5c] ;  /* 0x00005c0001117983 */ /* 0x000f620000300800 */
[----:B------:R-:W-:Y:S01]  /*fa10*/  LEA R4, P2, R5, R2, 0x1 ;  /* 0x0000000205047211 */ /* 0x000fe200078408ff */
[----:B------:R-:W-:-:S02]  /*fa20*/  IMAD R3, R14, 0x4, R5 ;  /* 0x000000040e037824 */ /* 0x000fc400078e0205 */
[----:B------:R-:W5:Y:S01]  /*fa30*/  LDL.LU R29, [R1+0x4c] ;  /* 0x00004c00011d7983 */ /* 0x000f620000300800 */
[----:B------:R-:W-:Y:S01]  /*fa40*/  LEA.HI.X.SX32 R5, R5, R0, 0x1, P2 ;  /* 0x0000000005057211 */ /* 0x000fe200010f0eff */
[----:B----4-:R-:W-:Y:S01]  /*fa50*/  IMAD R6, R6, 0x4, R3 ;  /* 0x0000000406067824 */ /* 0x010fe200078e0203 */
[----:B------:R-:W-:Y:S01]  /*fa60*/  LEA R8, P6, R3, R2, 0x1 ;  /* 0x0000000203087211 */ /* 0x000fe200078c08ff */
[----:B------:R-:W4:Y:S01]  /*fa70*/  LDC R14, c[0x0][0x3b8] ;  /* 0x0000ee00ff0e7b82 */ /* 0x000f220000000800 */
[----:B------:R-:W-:Y:S01]  /*fa80*/  ISETP.LT.AND P2, PT, R25, UR4, !P0 ;  /* 0x0000000419007c0c */ /* 0x000fe2000c741270 */
[----:B------:R0:W-:Y:S01]  /*fa90*/  @P4 STG.E.U16 desc[UR8][R4.64], R28 ;  /* 0x0000001c04004986 */ /* 0x0001e2000c101508 */
[----:B------:R-:W-:Y:S01]  /*faa0*/  LEA.HI.X.SX32 R9, R3, R0, 0x1, P6 ;  /* 0x0000000003097211 */ /* 0x000fe200030f0eff */
[----:B------:R-:W5:Y:S01]  /*fab0*/  LDCU UR4, c[0x0][0x39c] ;  /* 0x00007380ff0477ac */ /* 0x000f620008000800 */
[----:B0-----:R-:W-:-:S04]  /*fac0*/  LEA R4, P6, R6, R2, 0x1 ;  /* 0x0000000206047211 */ /* 0x001fc800078c08ff */
[----:B------:R-:W-:Y:S01]  /*fad0*/  LEA.HI.X.SX32 R5, R6, R0, 0x1, P6 ;  /* 0x0000000006057211 */ /* 0x000fe200030f0eff */
[----:B------:R-:W-:Y:S01]  /*fae0*/  IMAD R6, R12, 0x4, R6 ;  /* 0x000000040c067824 */ /* 0x000fe200078e0206 */
[----:B--2---:R0:W-:Y:S01]  /*faf0*/  @P3 STG.E.U16 desc[UR8][R8.64], R27 ;  /* 0x0000001b08003986 */ /* 0x0041e2000c101508 */
[----:B------:R-:W-:Y:S01]  /*fb00*/  ISETP.LT.AND P4, PT, R24, UR5, !P0 ;  /* 0x0000000518007c0c */ /* 0x000fe2000c781270 */
[----:B------:R-:W2:Y:S01]  /*fb10*/  LDCU UR5, c[0x0][0x39c] ;  /* 0x00007380ff0577ac */ /* 0x000ea20008000800 */
[----:B------:R-:W0:Y:S01]  /*fb20*/  LDC R12, c[0x0][0x3b8] ;  /* 0x0000ee00ff0c7b82 */ /* 0x000e220000000800 */
[----:B------:R-:W2:Y:S04]  /*fb30*/  LDL.LU R24, [R1+0x110] ;  /* 0x0001100001187983 */ /* 0x000ea80000300800 */
[----:B------:R-:W2:Y:S01]  /*fb40*/  LDL.LU R25, [R1+0x2c] ;  /* 0x00002c0001197983 */ /* 0x000ea20000300800 */
[----:B---3--:R-:W-:Y:S01]  /*fb50*/  ISETP.LT.AND P3, PT, R22, UR6, !P0 ;  /* 0x0000000616007c0c */ /* 0x008fe2000c761270 */
[----:B------:R-:W3:Y:S02]  /*fb60*/  LDCU UR6, c[0x0][0x39c] ;  /* 0x00007380ff0677ac */ /* 0x000ee40008000800 */
[----:B------:R-:W2:Y:S04]  /*fb70*/  LDL.LU R22, [R1+0x3c] ;  /* 0x00003c0001167983 */ /* 0x000ea80000300800 */
[----:B------:R1:W-:Y:S01]  /*fb80*/  @P5 STG.E.U16 desc[UR8][R4.64], R16 ;  /* 0x0000001004005986 */ /* 0x0003e2000c101508 */
[----:B0-----:R-:W-:-:S04]  /*fb90*/  LEA R8, P5, R6, R2, 0x1 ;  /* 0x0000000206087211 */ /* 0x001fc800078a08ff */
[----:B------:R-:W-:Y:S01]  /*fba0*/  LEA.HI.X.SX32 R9, R6, R0, 0x1, P5 ;  /* 0x0000000006097211 */ /* 0x000fe200028f0eff */
[----:B-1----:R-:W-:Y:S02]  /*fbb0*/  IMAD R5, R13, 0x4, R6 ;  /* 0x000000040d057824 */ /* 0x002fe400078e0206 */
[----:B------:R-:W3:Y:S01]  /*fbc0*/  LDL.LU R6, [R1+0x10c] ;  /* 0x00010c0001067983 */ /* 0x000ee20000300800 */
[----:B------:R-:W0:Y:S01]  /*fbd0*/  LDC R13, c[0x0][0x3b8] ;  /* 0x0000ee00ff0d7b82 */ /* 0x000e220000000800 */
[----:B-----5:R-:W-:Y:S02]  /*fbe0*/  ISETP.LT.AND P6, PT, R23, UR4, !P0 ;  /* 0x0000000417007c0c */ /* 0x020fe4000c7c1270 */
[----:B------:R1:W-:Y:S01]  /*fbf0*/  @P2 STG.E.U16 desc[UR8][R8.64], R17 ;  /* 0x0000001108002986 */ /* 0x0003e2000c101508 */
[C---:B------:R-:W-:Y:S01]  /*fc00*/  LEA R4, P5, R5.reuse, R2, 0x1 ;  /* 0x0000000205047211 */ /* 0x040fe200078a08ff */
[----:B----4-:R-:W-:Y:S01]  /*fc10*/  IMAD R3, R14, 0x4, R5 ;  /* 0x000000040e037824 */ /* 0x010fe200078e0205 */
[----:B------:R-:W4:Y:S01]  /*fc20*/  LDCU UR4, c[0x0][0x39c] ;  /* 0x00007380ff0477ac */ /* 0x000f220008000800 */
[----:B------:R-:W5:Y:S04]  /*fc30*/  LDL.LU R23, [R1+0xc] ;  /* 0x00000c0001177983 */ /* 0x000f680000300800 */
[----:B-1----:R-:W2:Y:S01]  /*fc40*/  LDL.LU R9, [R1+0x108] ;  /* 0x0001080001097983 */ /* 0x002ea20000300800 */
[----:B------:R-:W-:-:S02]  /*fc50*/  LEA.HI.X.SX32 R5, R5, R0, 0x1, P5 ;  /* 0x0000000005057211 */ /* 0x000fc400028f0eff */
[----:B------:R-:W-:-:S03]  /*fc60*/  LEA R8, P5, R3, R2, 0x1 ;  /* 0x0000000203087211 */ /* 0x000fc600078a08ff */
[----:B------:R1:W-:Y:S01]  /*fc70*/  @P4 STG.E.U16 desc[UR8][R4.64], R29 ;  /* 0x0000001d04004986 */ /* 0x0003e2000c101508 */
[----:B--2---:R-:W-:Y:S01]  /*fc80*/  ISETP.LT.AND P2, PT, R9, UR5, !P0 ;  /* 0x0000000509007c0c */ /* 0x004fe2000c741270 */
[----:B------:R-:W2:Y:S01]  /*fc90*/  LDCU UR5, c[0x0][0x39c] ;  /* 0x00007380ff0577ac */ /* 0x000ea20008000800 */
[----:B------:R-:W-:Y:S01]  /*fca0*/  LEA.HI.X.SX32 R9, R3, R0, 0x1, P5 ;  /* 0x0000000003097211 */ /* 0x000fe200028f0eff */
[----:B------:R-:W-:Y:S02]  /*fcb0*/  IMAD R3, R10, 0x4, R3 ;  /* 0x000000040a037824 */ /* 0x000fe400078e0203 */
[----:B------:R-:W2:Y:S02]  /*fcc0*/  LDC R10, c[0x0][0x3b8] ;  /* 0x0000ee00ff0a7b82 */ /* 0x000ea40000000800 */
[----:B------:R0:W-:Y:S01]  /*fcd0*/  @P3 STG.E.U16 desc[UR8][R8.64], R25 ;  /* 0x0000001908003986 */ /* 0x0001e2000c101508 */
[----:B-1----:R-:W-:Y:S01]  /*fce0*/  IMAD R5, R12, 0x4, R3 ;  /* 0x000000040c057824 */ /* 0x002fe200078e0203 */
[----:B---3--:R-:W-:Y:S01]  /*fcf0*/  ISETP.LT.AND P4, PT, R6, UR6, !P0 ;  /* 0x0000000606007c0c */ /* 0x008fe2000c781270 */
[----:B------:R-:W1:Y:S03]  /*fd00*/  LDCU UR6, c[0x0][0x39c] ;  /* 0x00007380ff0677ac */ /* 0x000e660008000800 */
[----:B------:R-:W3:Y:S01]  /*fd10*/  LDC R6, c[0x0][0x3b8] ;  /* 0x0000ee00ff067b82 */ /* 0x000ee20000000800 */
[----:B0-----:R-:W-:-:S07]  /*fd20*/  LEA R8, P3, R3, R2, 0x1 ;  /* 0x0000000203087211 */ /* 0x001fce00078608ff */
[----:B------:R-:W0:Y:S01]  /*fd30*/  LDC R12, c[0x0][0x3b8] ;  /* 0x0000ee00ff0c7b82 */ /* 0x000e220000000800 */
[----:B------:R-:W-:Y:S02]  /*fd40*/  LEA.HI.X.SX32 R9, R3, R0, 0x1, P3 ;  /* 0x0000000003097211 */ /* 0x000fe400018f0eff */
[----:B------:R-:W-:Y:S01]  /*fd50*/  LEA R4, P3, R5, R2, 0x1 ;  /* 0x0000000205047211 */ /* 0x000fe200078608ff */
[----:B------:R-:W-:-:S03]  /*fd60*/  IMAD R3, R13, 0x4, R5 ;  /* 0x000000040d037824 */ /* 0x000fc600078e0205 */
[----:B------:R-:W-:Y:S01]  /*fd70*/  LEA.HI.X.SX32 R5, R5, R0, 0x1, P3 ;  /* 0x0000000005057211 */ /* 0x000fe200018f0eff */
[----:B------:R1:W-:Y:S01]  /*fd80*/  @P6 STG.E.U16 desc[UR8][R8.64], R22 ;  /* 0x0000001608006986 */ /* 0x0003e2000c101508 */
[----:B----4-:R-:W-:Y:S01]  /*fd90*/  ISETP.LT.AND P3, PT, R7, UR4, !P0 ;  /* 0x0000000407007c0c */ /* 0x010fe2000c761270 */
[----:B------:R-:W4:Y:S01]  /*fda0*/  LDC R13, c[0x0][0x3b8] ;  /* 0x0000ee00ff0d7b82 */ /* 0x000f220000000800 */
[----:B------:R-:W0:Y:S01]  /*fdb0*/  LDCU UR4, c[0x0][0x39c] ;  /* 0x00007380ff0477ac */ /* 0x000e220008000800 */
[----:B------:R-:W3:Y:S01]  /*fdc0*/  LDL.LU R7, [R1+0x498] ;  /* 0x0004980001077983 */ /* 0x000ee20000300800 */
[----:B-1----:R-:W-:-:S03]  /*fdd0*/  LEA R8, P6, R3, R2, 0x1 ;  /* 0x0000000203087211 */ /* 0x002fc600078c08ff */
[----:B-----5:R1:W-:Y:S01]  /*fde0*/  @P2 STG.E.U16 desc[UR8][R4.64], R23 ;  /* 0x0000001704002986 */ /* 0x0203e2000c101508 */
[----:B------:R-:W-:Y:S01]  /*fdf0*/  LEA.HI.X.SX32 R9, R3, R0, 0x1, P6 ;  /* 0x0000000003097211 */ /* 0x000fe200030f0eff */
[----:B--2---:R-:W-:Y:S01]  /*fe00*/  IMAD R3, R10, 0x4, R3 ;  /* 0x000000040a037824 */ /* 0x004fe200078e0203 */
[----:B------:R-:W-:Y:S01]  /*fe10*/  ISETP.LT.AND P2, PT, R11, UR5, !P0 ;  /* 0x000000050b007c0c */ /* 0x000fe2000c741270 */
[----:B------:R-:W2:Y:S01]  /*fe20*/  LDCU UR5, c[0x0][0x39c] ;  /* 0x00007380ff0577ac */ /* 0x000ea20008000800 */
[----:B------:R-:W5:Y:S04]  /*fe30*/  LDL.LU R11, [R1+0x494] ;  /* 0x00049400010b7983 */ /* 0x000f680000300800 */
[----:B------:R-:W2:Y:S04]  /*fe40*/  LDL.LU R10, [R1+0x12c] ;  /* 0x00012c00010a7983 */ /* 0x000ea80000300800 */
[----:B---3--:R3:W-:Y:S01]  /*fe50*/  @P4 STG.E.U16 desc[UR8][R8.64], R7 ;  /* 0x0000000708004986 */ /* 0x0087e2000c101508 */
[----:B------:R-:W-:Y:S01]  /*fe60*/  ISETP.LT.AND P4, PT, R15, UR6, !P0 ;  /* 0x000000060f007c0c */ /* 0x000fe2000c781270 */
[----:B-1----:R-:W-:Y:S01]  /*fe70*/  IMAD R5, R6, 0x4, R3 ;  /* 0x0000000406057824 */ /* 0x002fe200078e0203 */
[----:B------:R-:W-:Y:S01]  /*fe80*/  ISETP.LT.AND P5, PT, R24, UR7, !P0 ;  /* 0x0000000718007c0c */ /* 0x000fe2000c7a1270 */
[----:B------:R-:W2:Y:S01]  /*fe90*/  LDL.LU R15, [R1+0x490] ;  /* 0x00049000010f7983 */ /* 0x000ea20000300800 */
[----:B------:R-:W1:Y:S01]  /*fea0*/  LDCU UR7, c[0x0][0x39c] ;  /* 0x00007380ff0777ac */ /* 0x000e620008000800 */
[----:B------:R-:W1:Y:S01]  /*feb0*/  LDCU UR6, c[0x0][0x39c] ;  /* 0x00007380ff0677ac */ /* 0x000e620008000800 */
[----:B---3--:R-:W-:-:S04]  /*fec0*/  LEA R8, P6, R3, R2, 0x1 ;  /* 0x0000000203087211 */ /* 0x008fc800078c08ff */
[----:B------:R-:W-:Y:S02]  /*fed0*/  LEA.HI.X.SX32 R9, R3, R0, 0x1, P6 ;  /* 0x0000000003097211 */ /* 0x000fe400030f0eff */
[C---:B------:R-:W-:Y:S01]  /*fee0*/  LEA R4, P6, R5.reuse, R2, 0x1 ;  /* 0x0000000205047211 */ /* 0x040fe200078c08ff */
[----:B0-----:R-:W-:Y:S02]  /*fef0*/  IMAD R3, R12, 0x4, R5 ;  /* 0x000000040c037824 */ /* 0x001fe400078e0205 */
[----:B-----5:R-:W-:Y:S01]  /*ff00*/  @P5 STG.E.U16 desc[UR8][R8.64], R11 ;  /* 0x0000000b08005986 */ /* 0x020fe2000c101508 */
[----:B------:R-:W-:Y:S01]  /*ff10*/  LEA.HI.X.SX32 R5, R5, R0, 0x1, P6 ;  /* 0x0000000005057211 */ /* 0x000fe200030f0eff */
[----:B------:R-:W0:Y:S01]  /*ff20*/  LDC R12, c[0x0][0x3b8] ;  /* 0x0000ee00ff0c7b82 */ /* 0x000e220000000800 */
[----:B------:R-:W-:Y:S01]  /*ff30*/  ISETP.LT.AND P6, PT, R19, UR4, !P0 ;  /* 0x0000000413007c0c */ /* 0x000fe2000c7c1270 */
[----:B----4-:R-:W-:Y:S01]  /*ff40*/  IMAD R6, R13, 0x4, R3 ;  /* 0x000000040d067824 */ /* 0x010fe200078e0203 */
[----:B------:R-:W3:Y:S01]  /*ff50*/  LDL.LU R19, [R1+0x48c] ;  /* 0x00048c0001137983 */ /* 0x000ee20000300800 */
[----:B------:R-:W4:Y:S03]  /*ff60*/  LDCU UR4, c[0x0][0x39c] ;  /* 0x00007380ff0477ac */ /* 0x000f260008000800 */
[----:B------:R-:W4:Y:S04]  /*ff70*/  LDL.LU R24, [R1+0x130] ;  /* 0x0001300001187983 */ /* 0x000f280000300800 */
[----:B------:R-:W5:Y:S04]  /*ff80*/  LDL.LU R13, [R1+0xcc] ;  /* 0x0000cc00010d7983 */ /* 0x000f680000300800 */
[----:B--2---:R2:W-:Y:S04]  /*ff90*/  @P3 STG.E.U16 desc[UR8][R4.64], R15 ;  /* 0x0000000f04003986 */ /* 0x0045e8000c101508 */
[----:B--2---:R-:W2:Y:S01]  /*ffa0*/  LDL.LU R5, [R1+0x124] ;  /* 0x0001240001057983 */ /* 0x004ea20000300800 */
[----:B------:R-:W-:-:S04]  /*ffb0*/  LEA R8, P5, R3, R2, 0x1 ;  /* 0x0000000203087211 */ /* 0x000fc800078a08ff */
[----:B------:R-:W-:Y:S02]  /*ffc0*/  LEA.HI.X.SX32 R9, R3, R0, 0x1, P5 ;  /* 0x0000000003097211 */ /* 0x000fe400028f0eff */
[----:B------:R-:W0:Y:S03]  /*ffd0*/  LDC R3, c[0x0][0x3b8] ;  /* 0x0000ee00ff037b82 */ /* 0x000e260000000800 */
[----:B---3--:R3:W-:Y:S01]  /*ffe0*/  @P2 STG.E.U16 desc[UR8][R8.64], R19 ;  /* 0x0000001308002986 */ /* 0x0087e2000c101508 */
[----:B--2---:R-:W-:Y:S01]  /*fff0*/  ISETP.LT.AND P3, PT, R5, UR5, !P0 ;  /* 0x0000000505007c0c */ /* 0x004fe2000c761270 */
[----:B------:R-:W2:Y:S02]  /*10000*/  LDCU UR5, c[0x0][0x39c] ;  /* 0x00007380ff0577ac */ /* 0x000ea40008000800 */
[----:B------:R-:W1:Y:S04]  /*10010*/  LDL.LU R5, [R1+0x128] ;  /* 0x0001280001057983 */ /* 0x000e680000300800 */
[----:B---3--:R-:W3:Y:S01]  /*10020*/  LDL.LU R8, [R1+0xdc] ;  /* 0x0000dc0001087983 */ /* 0x008ee20000300800 */
[----:B------:R-:W-:-:S02]  /*10030*/  LEA R4, P5, R6, R2, 0x1 ;  /* 0x0000000206047211 */ /* 0x000fc400078a08ff */
[----:B-----5:R-:W-:Y:S02]  /*10040*/  PRMT R7, R13, 0x7632, R7 ;  /* 0x000076320d077816 */ /* 0x020fe40000000007 */
[----:B------:R-:W-:Y:S01]  /*10050*/  PRMT R11, R26, 0x7632, R11 ;  /* 0x000076321a0b7816 */ /* 0x000fe2000000000b */
[----:B------:R-:W5:Y:S01]  /*10060*/  LDC R13, c[0x0][0x3b8] ;  /* 0x0000ee00ff0d7b82 */ /* 0x000f620000000800 */
[----:B-1----:R-:W-:Y:S01]  /*10070*/  ISETP.LT.AND P2, PT, R5, UR7, !P0 ;  /* 0x0000000705007c0c */ /* 0x002fe2000c741270 */
[----:B------:R-:W1:Y:S01]  /*10080*/  LDCU UR7, c[0x0][0x39c] ;  /* 0x00007380ff0777ac */ /* 0x000e620008000800 */
[----:B------:R-:W-:Y:S02]  /*10090*/  LEA.HI.X.SX32 R5, R6, R0, 0x1, P5 ;  /* 0x0000000006057211 */ /* 0x000fe400028f0eff */
[----:B------:R-:W-:Y:S01]  /*100a0*/  ISETP.LT.AND P5, PT, R10, UR6, !P0 ;  /* 0x000000060a007c0c */ /* 0x000fe2000c7a1270 */
[----:B------:R-:W0:Y:S02]  /*100b0*/  LDCU UR6, c[0x0][0x39c] ;  /* 0x00007380ff0677ac */ /* 0x000e240008000800 */
[----:B------:R-:W0:Y:S01]  /*100c0*/  LDC R10, c[0x0][0x3b8] ;  /* 0x0000ee00ff0a7b82 */ /* 0x000e220000000800 */
[----:B---3--:R-:W-:-:S05]  /*100d0*/  PRMT R9, R8, 0x7632, R9 ;  /* 0x0000763208097816 */ /* 0x008fca0000000009 */
[----:B------:R3:W-:Y:S01]  /*100e0*/  @P4 STG.E.U16 desc[UR8][R4.64], R9 ;  /* 0x0000000904004986 */ /* 0x0007e2000c101508 */
[----:B0-----:R-:W-:Y:S02]  /*100f0*/  IMAD R6, R10, 0x4, R6 ;  /* 0x000000040a067824 */ /* 0x001fe400078e0206 */
[----:B------:R-:W0:Y:S02]  /*10100*/  LDC R10, c[0x0][0x3b8] ;  /* 0x0000ee00ff0a7b82 */ /* 0x000e240000000800 */
[----:B---3--:R-:W-:Y:S01]  /*10110*/  IMAD R5, R12, 0x4, R6 ;  /* 0x000000040c057824 */ /* 0x008fe200078e0206 */
[----:B------:R-:W-:-:S04]  /*10120*/  LEA R8, P4, R6, R2, 0x1 ;  /* 0x0000000206087211 */ /* 0x000fc800078808ff */
[----:B------:R-:W-:Y:S01]  /*10130*/  LEA.HI.X.SX32 R9, R6, R0, 0x1, P4 ;  /* 0x0000000006097211 */ /* 0x000fe200020f0eff */
[----:B------:R-:W3:Y:S01]  /*10140*/  LDC R12, c[0x0][0x3b8] ;  /* 0x0000ee00ff0c7b82 */ /* 0x000ee20000000800 */
[----:B------:R-:W-:Y:S01]  /*10150*/  LEA R4, P4, R5, R2, 0x1 ;  /* 0x0000000205047211 */ /* 0x000fe200078808ff */
[----:B------:R-:W-:Y:S01]  /*10160*/  IMAD R3, R3, 0x4, R5 ;  /* 0x0000000403037824 */ /* 0x000fe200078e0205 */
[----:B------:R-:W2:Y:S02]  /*10170*/  LDL.LU R6, [R1+0x138] ;  /* 0x0001380001067983 */ /* 0x000ea40000300800 */
[----:B------:R-:W-:Y:S02]  /*10180*/  LEA.HI.X.SX32 R5, R5, R0, 0x1, P4 ;  /* 0x0000000005057211 */ /* 0x000fe400020f0eff */
[----:B------:R1:W-:Y:S01]  /*10190*/  @P6 STG.E.U16 desc[UR8][R8.64], R7 ;  /* 0x0000000708006986 */ /* 0x0003e2000c101508 */
[----:B----4-:R-:W-:Y:S01]  /*101a0*/  ISETP.LT.AND P6, PT, R24, UR4, !P0 ;  /* 0x0000000418007c0c */ /* 0x010fe2000c7c1270 */
[----:B------:R-:W4:Y:S02]  /*101b0*/  LDCU UR4, c[0x0][0x39c] ;  /* 0x00007380ff0477ac */ /* 0x000f240008000800 */
[----:B------:R-:W4:Y:S04]  /*101c0*/  LDL.LU R26, [R1+0x13c] ;  /* 0x00013c00011a7983 */ /* 0x000f280000300800 */
[----:B------:R-:W2:Y:S04]  /*101d0*/  LDL.LU R24, [R1+0x144] ;  /* 0x0001440001187983 */ /* 0x000ea80000300800 */
[----:B-1----:R-:W2:Y:S04]  /*101e0*/  LDL.LU R9, [R1+0x134] ;  /* 0x0001340001097983 */ /* 0x002ea80000300800 */
[----:B------:R1:W-:Y:S04]  /*101f0*/  @P3 STG.E.U16 desc[UR8][R4.64], R11 ;  /* 0x0000000b04003986 */ /* 0x0003e8000c101508 */
[----:B-1----:R-:W3:Y:S01]  /*10200*/  LDL.LU R4, [R1+0xac] ;  /* 0x0000ac0001047983 */ /* 0x002ee20000300800 */
[----:B------:R-:W-:Y:S01]  /*10210*/  LEA R8, P4, R3, R2, 0x1 ;  /* 0x0000000203087211 */ /* 0x000fe200078808ff */
[----:B0-----:R-:W-:Y:S01]  /*10220*/  IMAD R10, R10, 0x4, R3 ;  /* 0x000000040a0a7824 */ /* 0x001fe200078e0203 */
[----:B------:R-:W-:-:S02]  /*10230*/  PRMT R7, R28, 0x7632, R7 ;  /* 0x000076321c077816 */ /* 0x000fc40000000007 */
[----:B------:R-:W4:Y:S01]  /*10240*/  LDL.LU R28, [R1+0x14c] ;  /* 0x00014c00011c7983 */ /* 0x000f220000300800 */
[----:B------:R-:W-:Y:S02]  /*10250*/  PRMT R11, R27, 0x7632, R11 ;  /* 0x000076321b0b7816 */ /* 0x000fe4000000000b */
[----:B--2---:R-:W-:Y:S01]  /*10260*/  ISETP.LT.AND P3, PT, R9, UR5, !P0 ;  /* 0x0000000509007c0c */ /* 0x004fe2000c761270 */
[----:B------:R-:W0:Y:S01]  /*10270*/  LDCU UR5, c[0x0][0x39c] ;  /* 0x00007380ff0577ac */ /* 0x000e220008000800 */
[----:B------:R-:W-:Y:S02]  /*10280*/  LEA.HI.X.SX32 R9, R3, R0, 0x1, P4 ;  /* 0x0000000003097211 */ /* 0x000fe400020f0eff */
[----:B---3--:R-:W-:Y:S01]  /*10290*/  PRMT R5, R4, 0x7632, R5 ;  /* 0x0000763204057816 */ /* 0x008fe20000000005 */
[----:B------:R-:W1:Y:S04]  /*102a0*/  LDC R3, c[0x0][0x3b8] ;  /* 0x0000ee00ff037b82 */ /* 0x000e680000000800 */
[----:B------:R2:W-:Y:S02]  /*102b0*/  @P2 STG.E.U16 desc[UR8][R8.64], R5 ;  /* 0x0000000508002986 */ /* 0x0005e4000c101508 */
[----:B--2---:R-:W-:-:S04]  /*102c0*/  IMAD R9, R12, 0x4, R10 ;  /* 0x000000040c097824 */ /* 0x004fc800078e020a */
[----:B-----5:R-:W-:Y:S02]  /*102d0*/  IMAD R12, R13, 0x4, R9 ;  /* 0x000000040d0c7824 */ /* 0x020fe400078e0209 */
[----:B------:R-:W2:Y:S01]  /*102e0*/  LDL.LU R13, [R1+0x148] ;  /* 0x00014800010d7983 */ /* 0x000ea20000300800 */
[----:B------:R-:W-:-:S03]  /*102f0*/  LEA R4, P2, R10, R2, 0x1 ;  /* 0x000000020a047211 */ /* 0x000fc600078408ff */
[----:B------:R-:W3:Y:S01]  /*10300*/  LDL.LU R27, [R1+0x150] ;  /* 0x00015000011b7983 */ /* 0x000ee20000300800 */
[----:B------:R-:W-:Y:S02]  /*10310*/  LEA.HI.X.SX32 R5, R10, R0, 0x1, P2 ;  /* 0x000000000a057211 */ /* 0x000fe400010f0eff */
[C---:B------:R-:W-:Y:S01]  /*10320*/  LEA R8, P2, R9.reuse, R2, 0x1 ;  /* 0x0000000209087211 */ /* 0x040fe200078408ff */
[----:B------:R-:W5:Y:S03]  /*10330*/  LDC R10, c[0x0][0x3b8] ;  /* 0x0000ee00ff0a7b82 */ /* 0x000f660000000800 */
[----:B------:R-:W-:Y:S01]  /*10340*/  LEA.HI.X.SX32 R9, R9, R0, 0x1, P2 ;  /* 0x0000000009097211 */ /* 0x000fe200010f0eff */
[----:B------:R1:W-:Y:S01]  /*10350*/  @P5 STG.E.U16 desc[UR8][R4.64], R7 ;  /* 0x0000000704005986 */ /* 0x0003e2000c101508 */
[----:B----4-:R-:W-:Y:S01]  /*10360*/  ISETP.LT.AND P2, PT, R26, UR4, !P0 ;  /* 0x000000041a007c0c */ /* 0x010fe2000c741270 */
[----:B------:R-:W4:Y:S02]  /*10370*/  LDCU UR4, c[0x0][0x39c] ;  /* 0x00007380ff0477ac */ /* 0x000f240008000800 */
[----:B------:R1:W-:Y:S01]  /*10380*/  @P6 STG.E.U16 desc[UR8][R8.64], R11 ;  /* 0x0000000b08006986 */ /* 0x0003e2000c101508 */
[----:B0-----:R-:W-:Y:S01]  /*10390*/  ISETP.LT.AND P6, PT, R24, UR5, !P0 ;  /* 0x0000000518007c0c */ /* 0x001fe2000c7c1270 */
[----:B------:R-:W3:Y:S02]  /*103a0*/  LDCU UR5, c[0x0][0x39c] ;  /* 0x00007380ff0577ac */ /* 0x000ee40008000800 */
[----:B------:R-:W3:Y:S04]  /*103b0*/  LDL.LU R26, [R1+0x154] ;  /* 0x00015400011a7983 */ /* 0x000ee80000300800 */
[----:B------:R-:W3:Y:S01]  /*103c0*/  LDL.LU R24, [R1+0x140] ;  /* 0x0001400001187983 */ /* 0x000ee20000300800 */
[----:B------:R-:W-:Y:S01]  /*103d0*/  ISETP.LT.AND P4, PT, R6, UR6, !P0 ;  /* 0x0000000606007c0c */ /* 0x000fe2000c781270 */
[----:B------:R-:W2:Y:S01]  /*103e0*/  LDCU UR6, c[0x0][0x39c] ;  /* 0x00007380ff0677ac */ /* 0x000ea20008000800 */
[----:B------:R-:W0:Y:S01]  /*103f0*/  LDC R6, c[0x0][0x3b8] ;  /* 0x0000ee00ff067b82 */ /* 0x000e220000000800 */
[----:B-1----:R-:W-:-:S04]  /*10400*/  LEA R4, P5, R12, R2, 0x1 ;  /* 0x000000020c047211 */ /* 0x002fc800078a08ff */
[----:B------:R-:W-:Y:S02]  /*10410*/  LEA.HI.X.SX32 R5, R12, R0, 0x1, P5 ;  /* 0x000000000c057211 */ /* 0x000fe400028f0eff */
[----:B------:R-:W-:Y:S02]  /*10420*/  PRMT R14, R16, 0x7632, R14 ;  /* 0x00007632100e7816 */ /* 0x000fe4000000000e */
[----:B------:R-:W-:Y:S01]  /*10430*/  PRMT R15, R17, 0x7632, R15 ;  /* 0x00007632110f7816 */ /* 0x000fe2000000000f */
[----:B------:R-:W1:Y:S02]  /*10440*/  LDC R16, c[0x0][0x3b8] ;  /* 0x0000ee00ff107b82 */ /* 0x000e640000000800 */
[----:B------:R4:W-:Y:S01]  /*10450*/  @P3 STG.E.U16 desc[UR8][R4.64], R14 ;  /* 0x0000000e04003986 */ /* 0x0009e2000c101508 */
[----:B------:R-:W-:Y:S02]  /*10460*/  PRMT R7, R29, 0x7632, R7 ;  /* 0x000076321d077816 */ /* 0x000fe40000000007 */
[----:B------:R-:W-:-:S03]  /*10470*/  PRMT R11, R25, 0x7632, R11 ;  /* 0x00007632190b7816 */ /* 0x000fc6000000000b */
[----:B----4-:R-:W4:Y:S01]  /*10480*/  LDC R14, c[0x0][0x3b8] ;  /* 0x0000ee00ff0e7b82 */ /* 0x010f220000000800 */
[----:B------:R-:W-:Y:S02]  /*10490*/  PRMT R20, R7, 0x7632, R20 ;  /* 0x0000763207147816 */ /* 0x000fe40000000014 */
[----:B------:R-:W-:Y:S02]  /*104a0*/  PRMT R18, R23, 0x7632, R18 ;  /* 0x0000763217127816 */ /* 0x000fe40000000012 */
[----:B------:R-:W-:Y:S02]  /*104b0*/  PRMT R21, R11, 0x7632, R21 ;  /* 0x000076320b157816 */ /* 0x000fe40000000015 */
[----:B--2---:R-:W-:Y:S01]  /*104c0*/  ISETP.LT.AND P5, PT, R13, UR6, !P0 ;  /* 0x000000060d007c0c */ /* 0x004fe2000c7a1270 */
[----:B0-----:R-:W-:Y:S01]  /*104d0*/  IMAD R13, R6, 0x4, R12 ;  /* 0x00000004060d7824 */ /* 0x001fe200078e020c */
[----:B------:R-:W0:Y:S01]  /*104e0*/  LDCU UR6, c[0x0][0x39c] ;  /* 0x00007380ff0677ac */ /* 0x000e220008000800 */
[----:B------:R-:W2:Y:S02]  /*104f0*/  LDC R6, c[0x0][0x3b8] ;  /* 0x0000ee00ff067b82 */ /* 0x000ea40000000800 */
[----:B------:R-:W-:Y:S01]  /*10500*/  IMAD R9, R3, 0x4, R13 ;  /* 0x0000000403097824 */ /* 0x000fe200078e020d */
[----:B------:R-:W-:-:S05]  /*10510*/  LEA R4, P3, R13, R2, 0x1 ;  /* 0x000000020d047211 */ /* 0x000fca00078608ff */
[----:B------:R-:W0:Y:S01]  /*10520*/  LDC R3, c[0x0][0x3b8] ;  /* 0x0000ee00ff037b82 */ /* 0x000e220000000800 */
[----:B-----5:R-:W-:Y:S01]  /*10530*/  IMAD R17, R10, 0x4, R9 ;  /* 0x000000040a117824 */ /* 0x020fe200078e0209 */
[----:B------:R-:W-:Y:S02]  /*10540*/  LEA.HI.X.SX32 R5, R13, R0, 0x1, P3 ;  /* 0x000000000d057211 */ /* 0x000fe400018f0eff */
[----:B------:R-:W-:-:S04]  /*10550*/  LEA R8, P3, R9, R2, 0x1 ;  /* 0x0000000209087211 */ /* 0x000fc800078608ff */
[----:B------:R-:W5:Y:S01]  /*10560*/  LDC R10, c[0x0][0x3b8] ;  /* 0x0000ee00ff0a7b82 */ /* 0x000f620000000800 */
[----:B------:R-:W-:Y:S02]  /*10570*/  LEA.HI.X.SX32 R9, R9, R0, 0x1, P3 ;  /* 0x0000000009097211 */ /* 0x000fe400018f0eff */
[C---:B------:R-:W-:Y:S01]  /*10580*/  LEA R12, P3, R17.reuse, R2, 0x1 ;  /* 0x00000002110c7211 */ /* 0x040fe200078608ff */
[----:B------:R2:W-:Y:S03]  /*10590*/  @P4 STG.E.U16 desc[UR8][R4.64], R15 ;  /* 0x0000000f04004986 */ /* 0x0005e6000c101508 */
[----:B------:R-:W-:Y:S01]  /*105a0*/  LEA.HI.X.SX32 R13, R17, R0, 0x1, P3 ;  /* 0x00000000110d7211 */ /* 0x000fe200018f0eff */
[----:B------:R5:W-:Y:S04]  /*105b0*/  @P2 STG.E.U16 desc[UR8][R8.64], R7 ;  /* 0x0000000708002986 */ /* 0x000be8000c101508 */
[----:B------:R1:W-:Y:S01]  /*105c0*/  @P6 STG.E.U16 desc[UR8][R12.64], R11 ;  /* 0x0000000b0c006986 */ /* 0x0003e2000c101508 */
[----:B--2---:R-:W-:-:S02]  /*105d0*/  IMAD R5, R6, 0x4, R17 ;  /* 0x0000000406057824 */ /* 0x004fc400078e0211 */
[----:B------:R-:W2:Y:S02]  /*105e0*/  LDC R17, c[0x0][0x3b8] ;  /* 0x0000ee00ff117b82 */ /* 0x000ea40000000800 */
[----:B0-----:R-:W-:Y:S01]  /*105f0*/  IMAD R3, R3, 0x4, R5 ;  /* 0x0000000403037824 */ /* 0x001fe200078e0205 */
[C---:B------:R-:W-:Y:S02]  /*10600*/  LEA R4, P6, R5.reuse, R2, 0x1 ;  /* 0x0000000205047211 */ /* 0x040fe400078c08ff */
[----:B------:R-:W-:Y:S02]  /*10610*/  ISETP.LT.AND P4, PT, R28, UR4, !P0 ;  /* 0x000000041c007c0c */ /* 0x000fe4000c781270 */
[----:B------:R-:W-:Y:S01]  /*10620*/  LEA.HI.X.SX32 R5, R5, R0, 0x1, P6 ;  /* 0x0000000005057211 */ /* 0x000fe200030f0eff */
[----:B-----5:R-:W-:Y:S01]  /*10630*/  IMAD R9, R10, 0x4, R3 ;  /* 0x000000040a097824 */ /* 0x020fe200078e0203 */
[----:B------:R-:W-:Y:S02]  /*10640*/  LEA R6, P6, R3, R2, 0x1 ;  /* 0x0000000203067211 */ /* 0x000fe400078c08ff */
[----:B------:R-:W-:-:S02]  /*10650*/  PRMT R15, R22, 0x7632, R15 ;  /* 0x00007632160f7816 */ /* 0x000fc4000000000f */
[----:B------:R-:W-:Y:S01]  /*10660*/  LEA.HI.X.SX32 R7, R3, R0, 0x1, P6 ;  /* 0x0000000003077211 */ /* 0x000fe200030f0eff */
[----:B----4-:R-:W-:Y:S01]  /*10670*/  IMAD R3, R14, 0x4, R9 ;  /* 0x000000040e037824 */ /* 0x010fe200078e0209 */
[----:B---3--:R-:W-:Y:S01]  /*10680*/  ISETP.LT.AND P2, PT, R27, UR5, !P0 ;  /* 0x000000051b007c0c */ /* 0x008fe2000c741270 */
[----:B------:R0:W-:Y:S01]  /*10690*/  @P5 STG.E.U16 desc[UR8][R4.64], R15 ;  /* 0x0000000f04005986 */ /* 0x0001e2000c101508 */
[C---:B------:R-:W-:Y:S01]  /*106a0*/  LEA R8, P5, R9.reuse, R2, 0x1 ;  /* 0x0000000209087211 */ /* 0x040fe200078a08ff */
[----:B-1----:R-:W-:Y:S01]  /*106b0*/  IMAD R13, R16, 0x4, R3 ;  /* 0x00000004100d7824 */ /* 0x002fe200078e0203 */
[----:B------:R-:W-:Y:S02]  /*106c0*/  ISETP.LT.AND P3, PT, R26, UR6, !P0 ;  /* 0x000000061a007c0c */ /* 0x000fe4000c761270 */
[----:B------:R-:W-:Y:S01]  /*106d0*/  ISETP.LT.AND P0, PT, R24, UR7, !P0 ;  /* 0x0000000718007c0c */ /* 0x000fe2000c701270 */
[----:B------:R1:W-:Y:S01]  /*106e0*/  @P4 STG.E.U16 desc[UR8][R6.64], R18 ;  /* 0x0000001206004986 */ /* 0x0003e2000c101508 */
[----:B------:R-:W-:-:S02]  /*106f0*/  LEA.HI.X.SX32 R9, R9, R0, 0x1, P5 ;  /* 0x0000000009097211 */ /* 0x000fc400028f0eff */
[-C--:B------:R-:W-:Y:S02]  /*10700*/  LEA R10, P5, R3, R2.reuse, 0x1 ;  /* 0x00000002030a7211 */ /* 0x080fe400078a08ff */
[----:B------:R-:W-:Y:S01]  /*10710*/  LEA R12, P4, R13, R2, 0x1 ;  /* 0x000000020d0c7211 */ /* 0x000fe200078808ff */
[----:B--2---:R-:W-:Y:S01]  /*10720*/  IMAD R17, R17, 0x4, R13 ;  /* 0x0000000411117824 */ /* 0x004fe200078e020d */
[-C--:B------:R-:W-:Y:S02]  /*10730*/  LEA.HI.X.SX32 R11, R3, R0.reuse, 0x1, P5 ;  /* 0x00000000030b7211 */ /* 0x080fe400028f0eff */
[----:B0-----:R-:W-:Y:S02]  /*10740*/  PRMT R5, R15, 0x7632, R5 ;  /* 0x000076320f057816 */ /* 0x001fe40000000005 */
[----:B------:R-:W-:Y:S01]  /*10750*/  LEA.HI.X.SX32 R13, R13, R0, 0x1, P4 ;  /* 0x000000000d0d7211 */ /* 0x000fe200020f0eff */
[----:B------:R1:W-:Y:S01]  /*10760*/  @P2 STG.E.U16 desc[UR8][R8.64], R20 ;  /* 0x0000001408002986 */ /* 0x0003e2000c101508 */
[----:B------:R-:W-:-:S03]  /*10770*/  LEA R2, P4, R17, R2, 0x1 ;  /* 0x0000000211027211 */ /* 0x000fc600078808ff */
[----:B------:R1:W-:Y:S01]  /*10780*/  @P3 STG.E.U16 desc[UR8][R10.64], R21 ;  /* 0x000000150a003986 */ /* 0x0003e2000c101508 */
[----:B------:R-:W-:-:S03]  /*10790*/  LEA.HI.X.SX32 R3, R17, R0, 0x1, P4 ;  /* 0x0000000011037211 */ /* 0x000fc600020f0eff */
[----:B------:R1:W-:Y:S01]  /*107a0*/  @P0 STG.E.U16 desc[UR8][R12.64], R5 ;  /* 0x000000050c000986 */ /* 0x0003e2000c101508 */
[----:B------:R-:W-:Y:S05]  /*107b0*/  @!P1 EXIT ;  /* 0x000000000000994d */ /* 0x000fea0003800000 */
[----:B------:R-:W-:-:S05]  /*107c0*/  PRMT R19, R19, 0x7632, R19 ;  /* 0x0000763213137816 */ /* 0x000fca0000000013 */
[----:B------:R-:W-:Y:S01]  /*107d0*/  STG.E.U16 desc[UR8][R2.64], R19 ;  /* 0x0000001302007986 */ /* 0x000fe2000c101508 */
[----:B------:R-:W-:Y:S05]  /*107e0*/  EXIT ;  /* 0x000000000000794d */ /* 0x000fea0003800000 */
.L_x_3:
[----:B------:R-:W-:-:S00]  /*107f0*/  BRA `(.L_x_3) ;  /* 0xfffffffc00fc7947 */ /* 0x000fc0000383ffff */
[----:B------:R-:W-:-:S00]  /*10800*/  NOP ;  /* 0x0000000000007918 */ /* 0x000fc00000000000 */
[----:B------:R-:W-:-:S00]  /*10810*/  NOP ;  /* 0x0000000000007918 */ /* 0x000fc00000000000 */
[----:B------:R-:W-:-:S00]  /*10820*/  NOP ;  /* 0x0000000000007918 */ /* 0x000fc00000000000 */
[----:B------:R-:W-:-:S00]  /*10830*/  NOP ;  /* 0x0000000000007918 */ /* 0x000fc00000000000 */
[----:B------:R-:W-:-:S00]  /*10840*/  NOP ;  /* 0x0000000000007918 */ /* 0x000fc00000000000 */
[----:B------:R-:W-:-:S00]  /*10850*/  NOP ;  /* 0x0000000000007918 */ /* 0x000fc00000000000 */
[----:B------:R-:W-:-:S00]  /*10860*/  NOP ;  /* 0x0000000000007918 */ /* 0x000fc00000000000 */
[----:B------:R-:W-:-:S00]  /*10870*/  NOP ;  /* 0x0000000000007918 */ /* 0x000fc00000000000 */
.L_x_4:


//--------------------- .nv.shared.matmul_kernel  --------------------------
	.section	.nv.shared.matmul_kernel,"aw",@nobits
	.sectionflags	@""
	.align	16
	.zero		1024


//--------------------- .nv.shared.reserved.0     --------------------------
	.section	.nv.shared.reserved.0,"aw",@nobits
	.weak		__nv_reservedSMEM_offset_0_alias
	.size		__nv_reservedSMEM_offset_0_alias, 0, 64
	.other		__nv_reservedSMEM_offset_0_alias,@"STO_CUDA_RESERVED_SHARED STV_DEFAULT"
__nv_reservedSMEM_offset_0_alias:
	.zero		0
	.zero		64


//--------------------- .nv.constant0.matmul_kernel --------------------------
	.section	.nv.constant0.matmul_kernel,"a",@progbits
	.sectionflags	@""
	.align	4
.nv.constant0.matmul_kernel:
	.zero		976


//--------------------- SYMBOLS --------------------------

	.type		.nv.reservedSmem.offset0,@object
	.size		.nv.reservedSmem.offset0,0x4
	.type		.nv.reservedSmem.cap,@object
	.size		.nv.reservedSmem.cap,0x4
